def matmul_kernel(
    a_ptr,
    b_ptr,
    c_ptr,
    M,
    N,
    K,
    stride_am,
    stride_ak,
    stride_bk,
    stride_bn,
    stride_cm,
    stride_cn,
    BLOCK_M: tl.constexpr,
    BLOCK_N: tl.constexpr,
    BLOCK_K: tl.constexpr,
    GROUP_M: tl.constexpr,
):
    pid = tl.program_id(axis=0)
    num_pid_m = tl.cdiv(M, BLOCK_M)
    num_pid_n = tl.cdiv(N, BLOCK_N)
    num_pid_in_group = GROUP_M * num_pid_n
    group_id = pid // num_pid_in_group
    first_pid_m = group_id * GROUP_M
    group_size_m = min(num_pid_m - first_pid_m, GROUP_M)
    pid_m = first_pid_m + ((pid % num_pid_in_group) % group_size_m)
    pid_n = (pid % num_pid_in_group) // group_size_m

    offs_am = (pid_m * BLOCK_M + tl.arange(0, BLOCK_M)) % M
    offs_bn = (pid_n * BLOCK_N + tl.arange(0, BLOCK_N)) % N
    offs_k = tl.arange(0, BLOCK_K)
    a_ptrs = a_ptr + offs_am[:, None] * stride_am + offs_k[None, :] * stride_ak
    b_ptrs = b_ptr + offs_k[:, None] * stride_bk + offs_bn[None, :] * stride_bn

    acc = tl.zeros((BLOCK_M, BLOCK_N), dtype=tl.float32)
    for kk in range(0, tl.cdiv(K, BLOCK_K)):
        a = tl.load(a_ptrs, mask=offs_k[None, :] < K - kk * BLOCK_K, other=0.0)
        b = tl.load(b_ptrs, mask=offs_k[:, None] < K - kk * BLOCK_K, other=0.0)
        acc = tl.dot(a, b, acc)
        a_ptrs += BLOCK_K * stride_ak
        b_ptrs += BLOCK_K * stride_bk

    c = acc.to(c_ptr.dtype.element_ty)
    offs_cm = pid_m * BLOCK_M + tl.arange(0, BLOCK_M)
    offs_cn = pid_n * BLOCK_N + tl.arange(0, BLOCK_N)
    c_ptrs = c_ptr + offs_cm[:, None] * stride_cm + offs_cn[None, :] * stride_cn
    mask = (offs_cm[:, None] < M) & (offs_cn[None, :] < N)
    tl.store(c_ptrs, c, mask=mask)

# config = {"BLOCK_K": 64, "BLOCK_M": 256, "BLOCK_N": 16, "GROUP_M": 8, "arch": "sm_100", "dtype": "fp8e4m3", "num_ctas": 1, "num_stages": 2, "num_warps": 2}
# arch = sm_100


// ===== COMPILED SASS (sm_100a) =====

	.target	sm_100a

	.elftype	@"ET_EXEC"


//--------------------- .note.nv.tkinfo           --------------------------
	.section	.note.nv.tkinfo,"",@"SHT_NOTE"
	.sectionflags	@"SHF_NOTE_NV_TKINFO"
	.tkinfo
        /*0018*/ 	.word	0x00000081
        /*0030*/ 	.string	""
        /*0030*/ 	.string	"ptxas-blackwell"
        /*0030*/ 	.string	"Cuda compilation tools, release 12.9, V12.9.86"
        /*0030*/ 	.string	"Build cuda_12.9.r12.9/compiler.36037853_0"
        /*0030*/ 	.string	"-v  -suppress-debug-info  -lineinfo  -arch sm_100a "



//--------------------- .note.nv.cuver            --------------------------
	.section	.note.nv.cuver,"",@"SHT_NOTE"
	.sectionflags	@"SHF_NOTE_NV_CUVER"
        /*0018*/ 	.short	0x0001
        /*001a*/ 	.short	0x0064
        /*001c*/ 	.short	0x0001
        /*001e*/ 	.short	0x0000
        /*0020*/ 	.short	0x0001
        /*0022*/ 	.short	0x0000


//--------------------- .nv.info                  --------------------------
	.section	.nv.info,"",@"SHT_CUDA_INFO"
	.align	4


	//----- nvinfo : EIATTR_REGCOUNT
	.align		4
        /*0000*/ 	.byte	0x04, 0x2f
        /*0002*/ 	.short	(.L_1 - .L_0)
	.align		4
.L_0:
        /*0004*/ 	.word	index@(matmul_kernel)
        /*0008*/ 	.word	0x00000020


	//----- nvinfo : EIATTR_FRAME_SIZE
	.align		4
.L_1:
        /*000c*/ 	.byte	0x04, 0x11
        /*000e*/ 	.short	(.L_3 - .L_2)
	.align		4
.L_2:
        /*0010*/ 	.word	index@(matmul_kernel)
        /*0014*/ 	.word	0x000015b8


	//----- nvinfo : EIATTR_MIN_STACK_SIZE
	.align		4
.L_3:
        /*0018*/ 	.byte	0x04, 0x12
        /*001a*/ 	.short	(.L_5 - .L_4)
	.align		4
.L_4:
        /*001c*/ 	.word	index@(matmul_kernel)
        /*0020*/ 	.word	0x000015b8
.L_5:


//--------------------- .nv.info.matmul_kernel    --------------------------
	.section	.nv.info.matmul_kernel,"",@"SHT_CUDA_INFO"
	.sectionflags	@""
	.align	4


	//----- nvinfo : EIATTR_CUDA_API_VERSION
	.align		4
        /*0000*/ 	.byte	0x04, 0x37
        /*0002*/ 	.short	(.L_7 - .L_6)
.L_6:
        /*0004*/ 	.word	0x00000081


	//----- nvinfo : EIATTR_KPARAM_INFO
	.align		4
.L_7:
        /*0008*/ 	.byte	0x04, 0x17
        /*000a*/ 	.short	(.L_9 - .L_8)
.L_8:
        /*000c*/ 	.word	0x00000000
        /*0010*/ 	.short	0x000d
        /*0012*/ 	.short	0x0048
        /*0014*/ 	.byte	0x00, 0xf4, 0x21, 0x00


	//----- nvinfo : EIATTR_KPARAM_INFO
	.align		4
.L_9:
        /*0018*/ 	.byte	0x04, 0x17
        /*001a*/ 	.short	(.L_11 - .L_10)
.L_10:
        /*001c*/ 	.word	0x00000000
        /*0020*/ 	.short	0x000c
        /*0022*/ 	.short	0x0040
        /*0024*/ 	.byte	0x00, 0xf4, 0x21, 0x00


	//----- nvinfo : EIATTR_KPARAM_INFO
	.align		4
.L_11:
        /*0028*/ 	.byte	0x04, 0x17
        /*002a*/ 	.short	(.L_13 - .L_12)
.L_12:
        /*002c*/ 	.word	0x00000000
        /*0030*/ 	.short	0x000b
        /*0032*/ 	.short	0x0038
        /*0034*/ 	.byte	0x00, 0xf0, 0x11, 0x00


	//----- nvinfo : EIATTR_KPARAM_INFO
	.align		4
.L_13:
        /*0038*/ 	.byte	0x04, 0x17
        /*003a*/ 	.short	(.L_15 - .L_14)
.L_14:
        /*003c*/ 	.word	0x00000000
        /*0040*/ 	.short	0x000a
        /*0042*/ 	.short	0x0034
        /*0044*/ 	.byte	0x00, 0xf0, 0x11, 0x00


	//----- nvinfo : EIATTR_KPARAM_INFO
	.align		4
.L_15:
        /*0048*/ 	.byte	0x04, 0x17
        /*004a*/ 	.short	(.L_17 - .L_16)
.L_16:
        /*004c*/ 	.word	0x00000000
        /*0050*/ 	.short	0x0009
        /*0052*/ 	.short	0x0030
        /*0054*/ 	.byte	0x00, 0xf0, 0x11, 0x00


	//----- nvinfo : EIATTR_KPARAM_INFO
	.align		4
.L_17:
        /*0058*/ 	.byte	0x04, 0x17
        /*005a*/ 	.short	(.L_19 - .L_18)
.L_18:
        /*005c*/ 	.word	0x00000000
        /*0060*/ 	.short	0x0008
        /*0062*/ 	.short	0x002c
        /*0064*/ 	.byte	0x00, 0xf0, 0x11, 0x00


	//----- nvinfo : EIATTR_KPARAM_INFO
	.align		4
.L_19:
        /*0068*/ 	.byte	0x04, 0x17
        /*006a*/ 	.short	(.L_21 - .L_20)
.L_20:
        /*006c*/ 	.word	0x00000000
        /*0070*/ 	.short	0x0007
        /*0072*/ 	.short	0x0028
        /*0074*/ 	.byte	0x00, 0xf0, 0x11, 0x00


	//----- nvinfo : EIATTR_KPARAM_INFO
	.align		4
.L_21:
        /*0078*/ 	.byte	0x04, 0x17
        /*007a*/ 	.short	(.L_23 - .L_22)
.L_22:
        /*007c*/ 	.word	0x00000000
        /*0080*/ 	.short	0x0006
        /*0082*/ 	.short	0x0024
        /*0084*/ 	.byte	0x00, 0xf0, 0x11, 0x00


	//----- nvinfo : EIATTR_KPARAM_INFO
	.align		4
.L_23:
        /*0088*/ 	.byte	0x04, 0x17
        /*008a*/ 	.short	(.L_25 - .L_24)
.L_24:
        /*008c*/ 	.word	0x00000000
        /*0090*/ 	.short	0x0005
        /*0092*/ 	.short	0x0020
        /*0094*/ 	.byte	0x00, 0xf0, 0x11, 0x00


	//----- nvinfo : EIATTR_KPARAM_INFO
	.align		4
.L_25:
        /*0098*/ 	.byte	0x04, 0x17
        /*009a*/ 	.short	(.L_27 - .L_26)
.L_26:
        /*009c*/ 	.word	0x00000000
        /*00a0*/ 	.short	0x0004
        /*00a2*/ 	.short	0x001c
        /*00a4*/ 	.byte	0x00, 0xf0, 0x11, 0x00


	//----- nvinfo : EIATTR_KPARAM_INFO
	.align		4
.L_27:
        /*00a8*/ 	.byte	0x04, 0x17
        /*00aa*/ 	.short	(.L_29 - .L_28)
.L_28:
        /*00ac*/ 	.word	0x00000000
        /*00b0*/ 	.short	0x0003
        /*00b2*/ 	.short	0x0018
        /*00b4*/ 	.byte	0x00, 0xf0, 0x11, 0x00


	//----- nvinfo : EIATTR_KPARAM_INFO
	.align		4
.L_29:
        /*00b8*/ 	.byte	0x04, 0x17
        /*00ba*/ 	.short	(.L_31 - .L_30)
.L_30:
        /*00bc*/ 	.word	0x00000000
        /*00c0*/ 	.short	0x0002
        /*00c2*/ 	.short	0x0010
        /*00c4*/ 	.byte	0x00, 0xf4, 0x21, 0x00


	//----- nvinfo : EIATTR_KPARAM_INFO
	.align		4
.L_31:
        /*00c8*/ 	.byte	0x04, 0x17
        /*00ca*/ 	.short	(.L_33 - .L_32)
.L_32:
        /*00cc*/ 	.word	0x00000000
        /*00d0*/ 	.short	0x0001
        /*00d2*/ 	.short	0x0008
        /*00d4*/ 	.byte	0x00, 0xf4, 0x21, 0x00


	//----- nvinfo : EIATTR_KPARAM_INFO
	.align		4
.L_33:
        /*00d8*/ 	.byte	0x04, 0x17
        /*00da*/ 	.short	(.L_35 - .L_34)
.L_34:
        /*00dc*/ 	.word	0x00000000
        /*00e0*/ 	.short	0x0000
        /*00e2*/ 	.short	0x0000
        /*00e4*/ 	.byte	0x00, 0xf4, 0x21, 0x00


	//----- nvinfo : EIATTR_SPARSE_MMA_MASK
	.align		4
.L_35:
        /*00e8*/ 	.byte	0x03, 0x50
        /*00ea*/ 	.short	0x0000


	//----- nvinfo : EIATTR_MAXREG_COUNT
	.align		4
        /*00ec*/ 	.byte	0x03, 0x1b
        /*00ee*/ 	.short	0x00ff


	//----- nvinfo : EIATTR_NUM_BARRIERS
	.align		4
        /*00f0*/ 	.byte	0x02, 0x4c
        /*00f2*/ 	.byte	0x01
	.zero		1


	//----- nvinfo : EIATTR_ANNOTATIONS
	.align		4
        /*00f4*/ 	.byte	0x04, 0x55
        /*00f6*/ 	.short	(.L_37 - .L_36)


	//   ....[0]....
.L_36:
        /*00f8*/ 	.word	0x00000001
        /*00fc*/ 	.byte	0x10, 0x05, 0x00, 0x00, 0x01, 0x00, 0x00, 0x00, 0x70, 0x05, 0x00, 0x00, 0x01, 0x00, 0x00, 0x00
        /* <DEDUP_REMOVED lines=2287> */
        /*8ffc*/ 	.byte	0xa0, 0x34, 0x02, 0x00, 0x01, 0x00, 0x00, 0x00, 0x30, 0x3b, 0x02, 0x00


	//----- nvinfo : EIATTR_VRC_CTA_INIT_COUNT
	.align		4
.L_37:
        /*9008*/ 	.byte	0x02, 0x4a
	.zero		1
	.zero		1


	//----- nvinfo : EIATTR_EXIT_INSTR_OFFSETS
	.align		4
        /*900c*/ 	.byte	0x04, 0x1c
        /*900e*/ 	.short	(.L_39 - .L_38)


	//   ....[0]....
.L_38:
        /*9010*/ 	.word	0x00023e50


	//   ....[1]....
        /*9014*/ 	.word	0x00023e70


	//----- nvinfo : EIATTR_REQNTID
	.align		4
.L_39:
        /*9018*/ 	.byte	0x04, 0x10
        /*901a*/ 	.short	(.L_41 - .L_40)
.L_40:
        /*901c*/ 	.word	0x00000040
        /*9020*/ 	.word	0x00000001
        /*9024*/ 	.word	0x00000001


	//----- nvinfo : EIATTR_CBANK_PARAM_SIZE
	.align		4
.L_41:
        /*9028*/ 	.byte	0x03, 0x19
        /*902a*/ 	.short	0x0050


	//----- nvinfo : EIATTR_PARAM_CBANK
	.align		4
        /*902c*/ 	.byte	0x04, 0x0a
        /*902e*/ 	.short	(.L_43 - .L_42)
	.align		4
.L_42:
        /*9030*/ 	.word	index@(.nv.constant0.matmul_kernel)
        /*9034*/ 	.short	0x0380
        /*9036*/ 	.short	0x0050


	//----- nvinfo : EIATTR_SW_WAR
	.align		4
.L_43:
        /*9038*/ 	.byte	0x04, 0x36
        /*903a*/ 	.short	(.L_45 - .L_44)
.L_44:
        /*903c*/ 	.word	0x00000008
.L_45:


//--------------------- .nv.compat                --------------------------
	.section	.nv.compat,"",@"SHT_CUDA_COMPAT_INFO"
	.align	4
        /*0000*/ 	.byte	0x02, 0x02, 0x02, 0x00, 0x02, 0x05, 0x05, 0x00, 0x02, 0x03, 0x00, 0x00, 0x02, 0x06, 0x01, 0x00


//--------------------- .nv.callgraph             --------------------------
	.section	.nv.callgraph,"",@"SHT_CUDA_CALLGRAPH"
	.align	4
	.sectionentsize	8
	.align		4
        /*0000*/ 	.word	0x00000000
	.align		4
        /*0004*/ 	.word	0xffffffff
	.align		4
        /*0008*/ 	.word	0x00000000
	.align		4
        /*000c*/ 	.word	0xfffffffe
	.align		4
        /*0010*/ 	.word	0x00000000
	.align		4
        /*0014*/ 	.word	0xfffffffd
	.align		4
        /*0018*/ 	.word	0x00000000
	.align		4
        /*001c*/ 	.word	0xfffffffc


//--------------------- .text.matmul_kernel       --------------------------
	.section	.text.matmul_kernel,"ax",@progbits
	.align	128
        .global         matmul_kernel
        .type           matmul_kernel,@function
        .size           matmul_kernel,(.L_x_4 - matmul_kernel)
        .other          matmul_kernel,@"STO_CUDA_ENTRY STV_DEFAULT"
matmul_kernel:
.text.matmul_kernel:
[----:B------:R-:W0:Y:S08]  /*0000*/  LDC R1, c[0x0][0x37c] ;  /* 0x0000df00ff017b82 */ /* 0x000e300000000800 */
[----:B------:R-:W1:Y:S01]  /*0010*/  LDC.64 R2, c[0x0][0x398] ;  /* 0x0000e600ff027b82 */ /* 0x000e620000000a00 */
[----:B------:R-:W2:Y:S01]  /*0020*/  S2R R16, SR_TID.X ;  /* 0x0000000000107919 */ /* 0x000ea20000002100 */
[----:B0-----:R-:W-:Y:S01]  /*0030*/  VIADD R1, R1, 0xffffea48 ;  /* 0xffffea4801017836 */ /* 0x001fe20000000000 */
[----:B------:R-:W0:Y:S01]  /*0040*/  LDCU UR6, c[0x0][0x3a0] ;  /* 0x00007400ff0677ac */ /* 0x000e220008000800 */
[----:B------:R-:W-:-:S04]  /*0050*/  UMOV UR4, 0x400 ;  /* 0x0000040000047882 */ /* 0x000fc80000000000 */
[----:B------:R-:W3:Y:S01]  /*0060*/  S2UR UR5, SR_CgaCtaId ;  /* 0x00000000000579c3 */ /* 0x000ee20000008800 */
[----:B------:R-:W4:Y:S01]  /*0070*/  LDCU.64 UR40, c[0x0][0x358] ;  /* 0x00006b00ff2877ac */ /* 0x000f220008000a00 */
[----:B0-----:R-:W-:Y:S01]  /*0080*/  UIADD3 UR6, UPT, UPT, UR6, 0x3f, URZ ;  /* 0x0000003f06067890 */ /* 0x001fe2000fffe0ff */
[----:B-1----:R-:W-:-:S03]  /*0090*/  VIADD R0, R3, 0xf ;  /* 0x0000000f03007836 */ /* 0x002fc60000000000 */
[----:B------:R-:W-:Y:S02]  /*00a0*/  UISETP.GT.AND UP0, UPT, UR6, 0x3f, UPT ;  /* 0x0000003f0600788c */ /* 0x000fe4000bf04270 */
[----:B------:R-:W-:Y:S01]  /*00b0*/  SHF.R.S32.HI R5, RZ, 0x1f, R0 ;  /* 0x0000001fff057819 */ /* 0x000fe20000011400 */
[----:B---3--:R-:W-:-:S03]  /*00c0*/  ULEA UR4, UR5, UR4, 0x18 ;  /* 0x0000000405047291 */ /* 0x008fc6000f8ec0ff */
[----:B------:R-:W-:Y:S02]  /*00d0*/  LEA.HI R5, R5, R0, RZ, 0x4 ;  /* 0x0000000005057211 */ /* 0x000fe400078f20ff */
[----:B--2---:R-:W-:Y:S02]  /*00e0*/  LOP3.LUT R19, R16, 0x3f, RZ, 0xc0, !PT ;  /* 0x0000003f10137812 */ /* 0x004fe400078ec0ff */
[----:B------:R-:W-:Y:S02]  /*00f0*/  SHF.R.S32.HI R0, RZ, 0x4, R5 ;  /* 0x00000004ff007819 */ /* 0x000fe40000011405 */
[----:B------:R-:W0:Y:S03]  /*0100*/  S2R R5, SR_CTAID.X ;  /* 0x0000000000057919 */ /* 0x000e260000002500 */
[----:B------:R-:W-:-:S05]  /*0110*/  IMAD.SHL.U32 R0, R0, 0x8, RZ ;  /* 0x0000000800007824 */ /* 0x000fca00078e00ff */
[-C--:B------:R-:W-:Y:S02]  /*0120*/  IABS R9, R0.reuse ;  /* 0x0000000000097213 */ /* 0x080fe40000000000 */
[----:B------:R-:W-:Y:S02]  /*0130*/  IABS R12, R0 ;  /* 0x00000000000c7213 */ /* 0x000fe40000000000 */
[----:B------:R-:W1:Y:S08]  /*0140*/  I2F.RP R4, R9 ;  /* 0x0000000900047306 */ /* 0x000e700000209400 */
[----:B-1----:R-:W1:Y:S01]  /*0150*/  MUFU.RCP R4, R4 ;  /* 0x0000000400047308 */ /* 0x002e620000001000 */
[----:B0-----:R-:W-:Y:S01]  /*0160*/  IABS R10, R5 ;  /* 0x00000005000a7213 */ /* 0x001fe20000000000 */
[----:B-1----:R-:W-:-:S02]  /*0170*/  VIADD R6, R4, 0xffffffe ;  /* 0x0ffffffe04067836 */ /* 0x002fc40000000000 */
[----:B------:R-:W-:-:S04]  /*0180*/  IMAD.MOV R4, RZ, RZ, -R12 ;  /* 0x000000ffff047224 */ /* 0x000fc800078e0a0c */
[----:B------:R0:W1:Y:S02]  /*0190*/  F2I.FTZ.U32.TRUNC.NTZ R7, R6 ;  /* 0x0000000600077305 */ /* 0x000064000021f000 */
[----:B0-----:R-:W-:Y:S02]  /*01a0*/  IMAD.MOV.U32 R6, RZ, RZ, RZ ;  /* 0x000000ffff067224 */ /* 0x001fe400078e00ff */
[----:B-1----:R-:W-:-:S04]  /*01b0*/  IMAD.MOV R8, RZ, RZ, -R7 ;  /* 0x000000ffff087224 */ /* 0x002fc800078e0a07 */
[----:B------:R-:W-:Y:S02]  /*01c0*/  IMAD R11, R8, R9, RZ ;  /* 0x00000009080b7224 */ /* 0x000fe400078e02ff */
[----:B------:R-:W-:Y:S02]  /*01d0*/  IMAD.MOV.U32 R8, RZ, RZ, R10 ;  /* 0x000000ffff087224 */ /* 0x000fe400078e000a */
[----:B------:R-:W-:-:S06]  /*01e0*/  IMAD.HI.U32 R7, R7, R11, R6 ;  /* 0x0000000b07077227 */ /* 0x000fcc00078e0006 */
[----:B------:R-:W-:-:S04]  /*01f0*/  IMAD.HI.U32 R7, R7, R8, RZ ;  /* 0x0000000807077227 */ /* 0x000fc800078e00ff */
[----:B------:R-:W-:-:S05]  /*0200*/  IMAD R4, R7, R4, R8 ;  /* 0x0000000407047224 */ /* 0x000fca00078e0208 */
[----:B------:R-:W-:-:S13]  /*0210*/  ISETP.GT.U32.AND P1, PT, R9, R4, PT ;  /* 0x000000040900720c */ /* 0x000fda0003f24070 */
[----:B------:R-:W-:Y:S02]  /*0220*/  @!P1 IMAD.IADD R4, R4, 0x1, -R9 ;  /* 0x0000000104049824 */ /* 0x000fe400078e0a09 */
[----:B------:R-:W-:Y:S01]  /*0230*/  @!P1 VIADD R7, R7, 0x1 ;  /* 0x0000000107079836 */ /* 0x000fe20000000000 */
[----:B------:R-:W-:Y:S02]  /*0240*/  ISETP.NE.AND P1, PT, R0, RZ, PT ;  /* 0x000000ff0000720c */ /* 0x000fe40003f25270 */
[----:B------:R-:W-:Y:S02]  /*0250*/  ISETP.GE.U32.AND P0, PT, R4, R9, PT ;  /* 0x000000090400720c */ /* 0x000fe40003f06070 */
[----:B------:R-:W-:-:S04]  /*0260*/  LOP3.LUT R4, R5, R0, RZ, 0x3c, !PT ;  /* 0x0000000005047212 */ /* 0x000fc800078e3cff */
[----:B------:R-:W-:Y:S01]  /*0270*/  ISETP.GE.AND P2, PT, R4, RZ, PT ;  /* 0x000000ff0400720c */ /* 0x000fe20003f46270 */
[----:B------:R-:W-:-:S06]  /*0280*/  VIADD R4, R2, 0xff ;  /* 0x000000ff02047836 */ /* 0x000fcc0000000000 */
[----:B------:R-:W-:-:S04]  /*0290*/  @P0 VIADD R7, R7, 0x1 ;  /* 0x0000000107070836 */ /* 0x000fc80000000000 */
[----:B------:R-:W-:Y:S01]  /*02a0*/  IMAD.MOV.U32 R6, RZ, RZ, R7 ;  /* 0x000000ffff067224 */ /* 0x000fe200078e0007 */
[----:B------:R-:W-:-:S03]  /*02b0*/  SHF.R.S32.HI R7, RZ, 0x1f, R4 ;  /* 0x0000001fff077819 */ /* 0x000fc60000011404 */
[----:B------:R-:W-:Y:S01]  /*02c0*/  @!P2 IMAD.MOV R6, RZ, RZ, -R6 ;  /* 0x000000ffff06a224 */ /* 0x000fe200078e0a06 */
[----:B------:R-:W-:Y:S02]  /*02d0*/  @!P1 LOP3.LUT R6, RZ, R0, RZ, 0x33, !PT ;  /* 0x00000000ff069212 */ /* 0x000fe400078e33ff */
[----:B------:R-:W-:-:S03]  /*02e0*/  LEA.HI R7, R7, R4, RZ, 0x8 ;  /* 0x0000000407077211 */ /* 0x000fc600078f40ff */
[----:B------:R-:W-:Y:S02]  /*02f0*/  IMAD.SHL.U32 R4, R6, 0x8, RZ ;  /* 0x0000000806047824 */ /* 0x000fe400078e00ff */
[----:B------:R-:W-:-:S03]  /*0300*/  IMAD.MOV R6, RZ, RZ, -R6 ;  /* 0x000000ffff067224 */ /* 0x000fc600078e0a06 */
[----:B------:R-:W-:Y:S01]  /*0310*/  LEA.HI.SX32 R7, R7, -R4, 0x18 ;  /* 0x8000000407077211 */ /* 0x000fe200078fc2ff */
[----:B------:R-:W-:Y:S02]  /*0320*/  IMAD R15, R0, R6, R5 ;  /* 0x00000006000f7224 */ /* 0x000fe400078e0205 */
[----:B------:R-:W-:Y:S01]  /*0330*/  IMAD.MOV.U32 R6, RZ, RZ, RZ ;  /* 0x000000ffff067224 */ /* 0x000fe200078e00ff */
[----:B------:R-:W-:Y:S02]  /*0340*/  VIMNMX R8, PT, PT, R7, 0x8, PT ;  /* 0x0000000807087848 */ /* 0x000fe40003fe0100 */
[----:B------:R-:W-:Y:S02]  /*0350*/  IABS R13, R15 ;  /* 0x0000000f000d7213 */ /* 0x000fe40000000000 */
[----:B------:R-:W-:-:S04]  /*0360*/  IABS R11, R8 ;  /* 0x00000008000b7213 */ /* 0x000fc80000000000 */
[----:B------:R-:W0:Y:S08]  /*0370*/  I2F.RP R9, R11 ;  /* 0x0000000b00097306 */ /* 0x000e300000209400 */
[----:B0-----:R-:W0:Y:S02]  /*0380*/  MUFU.RCP R9, R9 ;  /* 0x0000000900097308 */ /* 0x001e240000001000 */
[----:B0-----:R-:W-:-:S06]  /*0390*/  VIADD R7, R9, 0xffffffe ;  /* 0x0ffffffe09077836 */ /* 0x001fcc0000000000 */
[----:B------:R-:W0:Y:S02]  /*03a0*/  F2I.FTZ.U32.TRUNC.NTZ R7, R7 ;  /* 0x0000000700077305 */ /* 0x000e24000021f000 */
[----:B0-----:R-:W-:-:S04]  /*03b0*/  IMAD.MOV R10, RZ, RZ, -R7 ;  /* 0x000000ffff0a7224 */ /* 0x001fc800078e0a07 */
[----:B------:R-:W-:-:S04]  /*03c0*/  IMAD.MOV.U32 R0, RZ, RZ, R10 ;  /* 0x000000ffff007224 */ /* 0x000fc800078e000a */
[----:B------:R-:W-:Y:S01]  /*03d0*/  IMAD R5, R0, R11, RZ ;  /* 0x0000000b00057224 */ /* 0x000fe200078e02ff */
[----:B------:R-:W-:-:S03]  /*03e0*/  IABS R0, R8 ;  /* 0x0000000800007213 */ /* 0x000fc60000000000 */
[----:B------:R-:W-:-:S04]  /*03f0*/  IMAD.HI.U32 R6, R7, R5, R6 ;  /* 0x0000000507067227 */ /* 0x000fc800078e0006 */
[----:B------:R-:W-:Y:S02]  /*0400*/  IMAD.MOV R0, RZ, RZ, -R0 ;  /* 0x000000ffff007224 */ /* 0x000fe400078e0a00 */
        /* <DEDUP_REMOVED lines=8> */
[----:B------:R-:W-:-:S07]  /*0490*/  ISETP.GE.AND P2, PT, R0, RZ, PT ;  /* 0x000000ff0000720c */ /* 0x000fce0003f46270 */
[----:B------:R-:W-:-:S06]  /*04a0*/  @P0 VIADD R6, R6, 0x1 ;  /* 0x0000000106060836 */ /* 0x000fcc0000000000 */
[----:B------:R-:W-:Y:S01]  /*04b0*/  @!P2 IMAD.MOV R6, RZ, RZ, -R6 ;  /* 0x000000ffff06a224 */ /* 0x000fe200078e0a06 */
[----:B------:R-:W-:-:S05]  /*04c0*/  @!P1 LOP3.LUT R6, RZ, R8, RZ, 0x33, !PT ;  /* 0x00000008ff069212 */ /* 0x000fca00078e33ff */
[----:B------:R-:W-:Y:S02]  /*04d0*/  IMAD.MOV R5, RZ, RZ, -R6 ;  /* 0x000000ffff057224 */ /* 0x000fe400078e0a06 */
[----:B------:R-:W-:Y:S02]  /*04e0*/  IMAD.SHL.U32 R17, R6, 0x10, RZ ;  /* 0x0000001006117824 */ /* 0x000fe400078e00ff */
[----:B------:R-:W-:Y:S02]  /*04f0*/  IMAD R5, R8, R5, R15 ;  /* 0x0000000508057224 */ /* 0x000fe400078e020f */
[C---:B------:R-:W-:Y:S01]  /*0500*/  VIADD R8, R17.reuse, 0x1 ;  /* 0x0000000111087836 */ /* 0x040fe20000000000 */
[----:B------:R0:W-:Y:S01]  /*0510*/  STL [R1+0xda8], R17 ;  /* 0x000da81101007387 */ /* 0x0001e20000100800 */
[----:B------:R-:W-:Y:S02]  /*0520*/  IMAD.IADD R5, R4, 0x1, R5 ;  /* 0x0000000104057824 */ /* 0x000fe400078e0205 */
[----:B------:R-:W-:-:S02]  /*0530*/  VIADD R7, R17, 0x2 ;  /* 0x0000000211077836 */ /* 0x000fc40000000000 */
[----:B------:R-:W-:Y:S02]  /*0540*/  IMAD R23, R5, 0x100, R19 ;  /* 0x0000010005177824 */ /* 0x000fe400078e0213 */
[C---:B------:R-:W-:Y:S02]  /*0550*/  VIADD R6, R17.reuse, 0x3 ;  /* 0x0000000311067836 */ /* 0x040fe40000000000 */
[C---:B------:R-:W-:Y:S01]  /*0560*/  VIADD R0, R17.reuse, 0x4 ;  /* 0x0000000411007836 */ /* 0x040fe20000000000 */
[----:B------:R1:W-:Y:S01]  /*0570*/  STL [R1+0xdac], R23 ;  /* 0x000dac1701007387 */ /* 0x0003e20000100800 */
[C---:B------:R-:W-:Y:S02]  /*0580*/  VIADD R9, R17.reuse, 0x5 ;  /* 0x0000000511097836 */ /* 0x040fe40000000000 */
[C---:B------:R-:W-:Y:S02]  /*0590*/  VIADD R11, R17.reuse, 0x6 ;  /* 0x00000006110b7836 */ /* 0x040fe40000000000 */
[----:B------:R-:W-:-:S02]  /*05a0*/  VIADD R10, R17, 0x7 ;  /* 0x00000007110a7836 */ /* 0x000fc40000000000 */
[C---:B------:R-:W-:Y:S02]  /*05b0*/  VIADD R13, R17.reuse, 0x8 ;  /* 0x00000008110d7836 */ /* 0x040fe40000000000 */
[C---:B------:R-:W-:Y:S02]  /*05c0*/  VIADD R14, R17.reuse, 0x9 ;  /* 0x00000009110e7836 */ /* 0x040fe40000000000 */
[C---:B------:R-:W-:Y:S02]  /*05d0*/  VIADD R12, R17.reuse, 0xa ;  /* 0x0000000a110c7836 */ /* 0x040fe40000000000 */
[C---:B------:R-:W-:Y:S02]  /*05e0*/  VIADD R18, R17.reuse, 0xb ;  /* 0x0000000b11127836 */ /* 0x040fe40000000000 */
[C---:B------:R-:W-:Y:S02]  /*05f0*/  VIADD R15, R17.reuse, 0xc ;  /* 0x0000000c110f7836 */ /* 0x040fe40000000000 */
[----:B------:R-:W-:-:S02]  /*0600*/  VIADD R19, R17, 0xd ;  /* 0x0000000d11137836 */ /* 0x000fc40000000000 */
[C---:B------:R-:W-:Y:S02]  /*0610*/  VIADD R20, R17.reuse, 0xe ;  /* 0x0000000e11147836 */ /* 0x040fe40000000000 */
[----:B------:R-:W-:Y:S02]  /*0620*/  VIADD R4, R17, 0xf ;  /* 0x0000000f11047836 */ /* 0x000fe40000000000 */
[C---:B0-----:R-:W-:Y:S02]  /*0630*/  VIADD R17, R23.reuse, 0x40 ;  /* 0x0000004017117836 */ /* 0x041fe40000000000 */
[C---:B------:R-:W-:Y:S02]  /*0640*/  VIADD R29, R23.reuse, 0xc0 ;  /* 0x000000c0171d7836 */ /* 0x040fe40000000000 */
[----:B------:R-:W-:Y:S01]  /*0650*/  VIADD R5, R23, 0x80 ;  /* 0x0000008017057836 */ /* 0x000fe20000000000 */
[----:B------:R1:W-:Y:S04]  /*0660*/  STL [R1+0xdcc], R17 ;  /* 0x000dcc1101007387 */ /* 0x0003e80000100800 */
[----:B------:R1:W-:Y:S04]  /*0670*/  STL [R1+0xdd4], R29 ;  /* 0x000dd41d01007387 */ /* 0x0003e80000100800 */
[----:B------:R1:W-:Y:S01]  /*0680*/  STL [R1+0xdd0], R5 ;  /* 0x000dd00501007387 */ /* 0x0003e20000100800 */
[----:B----4-:R-:W-:Y:S05]  /*0690*/  BRA.U UP0, `(.L_x_0) ;  /* 0x00000005000c7547 */ /* 0x010fea000b800000 */
[----:B------:R-:W-:Y:S01]  /*06a0*/  IMAD.SHL.U32 R0, R16, 0x8, RZ ;  /* 0x0000000810007824 */ /* 0x000fe200078e00ff */
[----:B------:R0:W-:Y:S04]  /*06b0*/  STL [R1+0x180], RZ ;  /* 0x000180ff01007387 */ /* 0x0001e80000100800 */
[----:B------:R0:W-:Y:S04]  /*06c0*/  STL [R1+0xdd8], R0 ;  /* 0x000dd80001007387 */ /* 0x0001e80000100800 */
[----:B------:R0:W-:Y:S04]  /*06d0*/  STL [R1+0x184], RZ ;  /* 0x000184ff01007387 */ /* 0x0001e80000100800 */
        /* <DEDUP_REMOVED lines=61> */
[----:B------:R0:W-:Y:S01]  /*0ab0*/  STL [R1+0x1fc], RZ ;  /* 0x0001fcff01007387 */ /* 0x0001e20000100800 */
[----:B------:R-:W-:Y:S05]  /*0ac0*/  BRA `(.L_x_1) ;  /* 0x0000020000dc7947 */ /* 0x000fea0003800000 */
.L_x_0:
[----:B------:R0:W-:Y:S01]  /*0ad0*/  STL [R1+0xde0], R8 ;  /* 0x000de00801007387 */ /* 0x0001e20000100800 */
[----:B------:R-:W-:Y:S01]  /*0ae0*/  IABS R21, R2 ;  /* 0x0000000200157213 */ /* 0x000fe20000000000 */
[----:B------:R-:W2:Y:S01]  /*0af0*/  LDCU UR45, c[0x0][0x3ac] ;  /* 0x00007580ff2d77ac */ /* 0x000ea20008000800 */
[----:B-1----:R-:W-:Y:S02]  /*0b00*/  IABS R5, R3 ;  /* 0x0000000300057213 */ /* 0x002fe40000000000 */
[----:B------:R-:W-:Y:S01]  /*0b10*/  IABS R23, R23 ;  /* 0x0000001700177213 */ /* 0x000fe20000000000 */
[----:B------:R-:W1:Y:S01]  /*0b20*/  LDCU UR44, c[0x0][0x3b0] ;  /* 0x00007600ff2c77ac */ /* 0x000e620008000800 */
[----:B0-----:R-:W3:Y:S01]  /*0b30*/  LDL R8, [R1+0xdcc] ;  /* 0x000dcc0001087983 */ /* 0x001ee20000100800 */
[----:B------:R-:W0:Y:S01]  /*0b40*/  I2F.RP R22, R21 ;  /* 0x0000001500167306 */ /* 0x000e220000209400 */
[----:B------:R-:W-:Y:S01]  /*0b50*/  ISETP.GE.AND P3, PT, R4, RZ, PT ;  /* 0x000000ff0400720c */ /* 0x000fe20003f66270 */
[----:B------:R-:W4:Y:S01]  /*0b60*/  LDCU.128 UR24, c[0x0][0x380] ;  /* 0x00007000ff1877ac */ /* 0x000f220008000c00 */
[----:B------:R5:W-:Y:S01]  /*0b70*/  STL [R1+0xddc], R3 ;  /* 0x000ddc0301007387 */ /* 0x000be20000100800 */
[----:B------:R-:W-:-:S02]  /*0b80*/  ISETP.GE.AND P5, PT, R20, RZ, PT ;  /* 0x000000ff1400720c */ /* 0x000fc40003fa6270 */
[----:B------:R-:W-:Y:S01]  /*0b90*/  ISETP.GE.AND P6, PT, R19, RZ, PT ;  /* 0x000000ff1300720c */ /* 0x000fe20003fc6270 */
[----:B------:R-:W1:Y:S01]  /*0ba0*/  LDCU UR43, c[0x0][0x3a4] ;  /* 0x00007480ff2b77ac */ /* 0x000e620008000800 */
[----:B------:R-:W-:Y:S01]  /*0bb0*/  I2F.RP R24, R5 ;  /* 0x0000000500187306 */ /* 0x000fe20000209400 */
[----:B------:R-:W1:Y:S01]  /*0bc0*/  LDCU UR5, c[0x0][0x3a8] ;  /* 0x00007500ff0577ac */ /* 0x000e620008000800 */
[----:B-----5:R-:W5:Y:S01]  /*0bd0*/  LDL R3, [R1+0xdd0] ;  /* 0x000dd00001037983 */ /* 0x020f620000100800 */
[----:B------:R-:W1:Y:S05]  /*0be0*/  LDCU UR9, c[0x0][0x3a8] ;  /* 0x00007500ff0977ac */ /* 0x000e6a0008000800 */
[----:B0-----:R-:W0:Y:S01]  /*0bf0*/  MUFU.RCP R22, R22 ;  /* 0x0000001600167308 */ /* 0x001e220000001000 */
[----:B------:R-:W1:Y:S01]  /*0c00*/  LDCU UR14, c[0x0][0x3a8] ;  /* 0x00007500ff0e77ac */ /* 0x000e620008000800 */
[----:B------:R-:W1:Y:S01]  /*0c10*/  LDCU UR19, c[0x0][0x3a8] ;  /* 0x00007500ff1377ac */ /* 0x000e620008000800 */
[----:B------:R-:W1:Y:S01]  /*0c20*/  LDCU UR28, c[0x0][0x3a8] ;  /* 0x00007500ff1c77ac */ /* 0x000e620008000800 */
[----:B------:R-:W1:Y:S01]  /*0c30*/  LDCU UR34, c[0x0][0x3a8] ;  /* 0x00007500ff2277ac */ /* 0x000e620008000800 */
[----:B0-----:R-:W-:Y:S01]  /*0c40*/  VIADD R17, R22, 0xffffffe ;  /* 0x0ffffffe16117836 */ /* 0x001fe20000000000 */
[----:B------:R-:W0:Y:S05]  /*0c50*/  LDCU UR31, c[0x0][0x3a8] ;  /* 0x00007500ff1f77ac */ /* 0x000e2a0008000800 */
[----:B------:R-:W0:Y:S01]  /*0c60*/  F2I.FTZ.U32.TRUNC.NTZ R17, R17 ;  /* 0x0000001100117305 */ /* 0x000e22000021f000 */
[----:B------:R-:W1:Y:S01]  /*0c70*/  LDCU UR38, c[0x0][0x3a8] ;  /* 0x00007500ff2677ac */ /* 0x000e620008000800 */
[----:B------:R-:W1:Y:S06]  /*0c80*/  LDCU UR37, c[0x0][0x3a8] ;  /* 0x00007500ff2577ac */ /* 0x000e6c0008000800 */
[----:B------:R-:W1:Y:S01]  /*0c90*/  MUFU.RCP R24, R24 ;  /* 0x0000001800187308 */ /* 0x000e620000001000 */
[----:B------:R-:W1:Y:S01]  /*0ca0*/  LDCU UR36, c[0x0][0x3a8] ;  /* 0x00007500ff2477ac */ /* 0x000e620008000800 */
[----:B------:R-:W1:Y:S01]  /*0cb0*/  LDCU UR35, c[0x0][0x3a8] ;  /* 0x00007500ff2377ac */ /* 0x000e620008000800 */
[----:B0-----:R-:W-:Y:S01]  /*0cc0*/  IMAD.MOV R16, RZ, RZ, -R17 ;  /* 0x000000ffff107224 */ /* 0x001fe200078e0a11 */
[----:B------:R-:W0:Y:S03]  /*0cd0*/  LDCU UR33, c[0x0][0x3a8] ;  /* 0x00007500ff2177ac */ /* 0x000e260008000800 */
[----:B------:R-:W-:-:S02]  /*0ce0*/  IMAD R26, R16, R21, RZ ;  /* 0x00000015101a7224 */ /* 0x000fc400078e02ff */
[----:B------:R-:W-:Y:S01]  /*0cf0*/  IMAD.MOV.U32 R16, RZ, RZ, RZ ;  /* 0x000000ffff107224 */ /* 0x000fe200078e00ff */
[----:B------:R-:W0:Y:S03]  /*0d00*/  LDCU UR32, c[0x0][0x3a8] ;  /* 0x00007500ff2077ac */ /* 0x000e260008000800 */
[----:B------:R-:W-:Y:S01]  /*0d10*/  IMAD.HI.U32 R26, R17, R26, R16 ;  /* 0x0000001a111a7227 */ /* 0x000fe200078e0010 */
[----:B------:R-:W0:Y:S03]  /*0d20*/  LDCU UR30, c[0x0][0x3a8] ;  /* 0x00007500ff1e77ac */ /* 0x000e260008000800 */
[----:B-1----:R-:W-:Y:S01]  /*0d30*/  VIADD R17, R24, 0xffffffe ;  /* 0x0ffffffe18117836 */ /* 0x002fe20000000000 */
[----:B------:R-:W1:Y:S01]  /*0d40*/  LDCU UR29, c[0x0][0x3a8] ;  /* 0x00007500ff1d77ac */ /* 0x000e620008000800 */
[----:B------:R-:W0:Y:S01]  /*0d50*/  LDCU UR23, c[0x0][0x3a8] ;  /* 0x00007500ff1777ac */ /* 0x000e220008000800 */
        /* <DEDUP_REMOVED lines=15> */
[----:B---3--:R-:W-:-:S05]  /*0e50*/  IABS R27, R8 ;  /* 0x00000008001b7213 */ /* 0x008fca0000000000 */
[----:B------:R-:W-:-:S04]  /*0e60*/  IMAD.MOV.U32 R24, RZ, RZ, R27 ;  /* 0x000000ffff187224 */ /* 0x000fc800078e001b */
[----:B------:R-:W-:-:S04]  /*0e70*/  IMAD.HI.U32 R28, R26, R24, RZ ;  /* 0x000000181a1c7227 */ /* 0x000fc800078e00ff */
[----:B------:R-:W-:-:S04]  /*0e80*/  IMAD.MOV R28, RZ, RZ, -R28 ;  /* 0x000000ffff1c7224 */ /* 0x000fc800078e0a1c */
[----:B------:R-:W-:Y:S02]  /*0e90*/  IMAD R24, R21, R28, R24 ;  /* 0x0000001c15187224 */ /* 0x000fe400078e0218 */
[----:B------:R-:W3:Y:S01]  /*0ea0*/  LDL R28, [R1+0xdac] ;  /* 0x000dac00011c7983 */ /* 0x000ee20000100800 */
[----:B------:R-:W-:-:S04]  /*0eb0*/  IMAD.MOV.U32 R16, RZ, RZ, R23 ;  /* 0x000000ffff107224 */ /* 0x000fc800078e0017 */
[----:B------:R-:W-:-:S04]  /*0ec0*/  IMAD.HI.U32 R27, R26, R16, RZ ;  /* 0x000000101a1b7227 */ /* 0x000fc800078e00ff */
[----:B------:R-:W-:-:S04]  /*0ed0*/  IMAD.MOV R27, RZ, RZ, -R27 ;  /* 0x000000ffff1b7224 */ /* 0x000fc800078e0a1b */
[C---:B------:R-:W-:Y:S01]  /*0ee0*/  IMAD R27, R21.reuse, R27, R16 ;  /* 0x0000001b151b7224 */ /* 0x040fe200078e0210 */
[----:B------:R-:W-:-:S04]  /*0ef0*/  ISETP.GT.U32.AND P4, PT, R21, R24, PT ;  /* 0x000000181500720c */ /* 0x000fc80003f84070 */
[----:B------:R-:W-:-:S09]  /*0f00*/  ISETP.GT.U32.AND P2, PT, R21, R27, PT ;  /* 0x0000001b1500720c */ /* 0x000fd20003f44070 */
[----:B------:R-:W-:-:S04]  /*0f10*/  @!P4 IMAD.IADD R24, R24, 0x1, -R21 ;  /* 0x000000011818c824 */ /* 0x000fc800078e0a15 */
[----:B------:R-:W-:-:S05]  /*0f20*/  @!P2 IMAD.IADD R27, R27, 0x1, -R21 ;  /* 0x000000011b1ba824 */ /* 0x000fca00078e0a15 */
[C---:B------:R-:W-:Y:S02]  /*0f30*/  ISETP.GT.U32.AND P4, PT, R21.reuse, R27, PT ;  /* 0x0000001b1500720c */ /* 0x040fe40003f84070 */
[----:B------:R-:W-:-:S11]  /*0f40*/  ISETP.GT.U32.AND P2, PT, R21, R24, PT ;  /* 0x000000181500720c */ /* 0x000fd60003f44070 */
[--C-:B------:R-:W-:Y:S02]  /*0f50*/  @!P4 IMAD.IADD R27, R27, 0x1, -R21.reuse ;  /* 0x000000011b1bc824 */ /* 0x100fe400078e0a15 */
[----:B------:R-:W-:Y:S01]  /*0f60*/  @!P2 IMAD.IADD R24, R24, 0x1, -R21 ;  /* 0x000000011818a824 */ /* 0x000fe200078e0a15 */
[----:B------:R-:W-:Y:S02]  /*0f70*/  ISETP.GE.AND P2, PT, R8, RZ, PT ;  /* 0x000000ff0800720c */ /* 0x000fe40003f46270 */
[----:B------:R-:W2:Y:S01]  /*0f80*/  LDL.LU R8, [R1+0xde0] ;  /* 0x000de00001087983 */ /* 0x000ea20000300800 */
[----:B-----5:R-:W-:Y:S02]  /*0f90*/  IABS R25, R3 ;  /* 0x0000000300197213 */ /* 0x020fe40000000000 */
[----:B------:R-:W-:-:S03]  /*0fa0*/  IABS R22, R29 ;  /* 0x0000001d00167213 */ /* 0x000fc60000000000 */
[----:B------:R-:W-:Y:S01]  /*0fb0*/  IMAD.MOV.U32 R23, RZ, RZ, R25 ;  /* 0x000000ffff177224 */ /* 0x000fe200078e0019 */
[----:B------:R-:W5:Y:S03]  /*0fc0*/  F2I.FTZ.U32.TRUNC.NTZ R17, R17 ;  /* 0x0000001100117305 */ /* 0x000f66000021f000 */
[----:B------:R-:W-:-:S04]  /*0fd0*/  IMAD.HI.U32 R25, R26, R23, RZ ;  /* 0x000000171a197227 */ /* 0x000fc800078e00ff */
[----:B------:R-:W-:-:S04]  /*0fe0*/  IMAD.HI.U32 R26, R26, R22, RZ ;  /* 0x000000161a1a7227 */ /* 0x000fc800078e00ff */
[----:B------:R-:W-:Y:S02]  /*0ff0*/  IMAD.MOV R26, RZ, RZ, -R26 ;  /* 0x000000ffff1a7224 */ /* 0x000fe400078e0a1a */
[----:B------:R-:W-:Y:S02]  /*1000*/  IMAD.MOV R25, RZ, RZ, -R25 ;  /* 0x000000ffff197224 */ /* 0x000fe400078e0a19 */
[C---:B------:R-:W-:Y:S02]  /*1010*/  IMAD R22, R21.reuse, R26, R22 ;  /* 0x0000001a15167224 */ /* 0x040fe400078e0216 */
[----:B------:R-:W-:-:S03]  /*1020*/  IMAD R25, R21, R25, R23 ;  /* 0x0000001915197224 */ /* 0x000fc600078e0217 */
[C---:B------:R-:W-:Y:S02]  /*1030*/  ISETP.GT.U32.AND P0, PT, R21.reuse, R22, PT ;  /* 0x000000161500720c */ /* 0x040fe40003f04070 */
[----:B------:R-:W-:Y:S01]  /*1040*/  ISETP.GT.U32.AND P1, PT, R21, R25, PT ;  /* 0x000000191500720c */ /* 0x000fe20003f24070 */
[----:B-----5:R-:W-:Y:S01]  /*1050*/  IMAD.MOV R16, RZ, RZ, -R17 ;  /* 0x000000ffff107224 */ /* 0x020fe200078e0a11 */
[----:B------:R-:W-:-:S03]  /*1060*/  IABS R4, R4 ;  /* 0x0000000400047213 */ /* 0x000fc60000000000 */
[----:B------:R-:W-:Y:S01]  /*1070*/  IMAD R23, R16, R5, RZ ;  /* 0x0000000510177224 */ /* 0x000fe200078e02ff */
[----:B------:R-:W-:Y:S01]  /*1080*/  IABS R26, R20 ;  /* 0x00000014001a7213 */ /* 0x000fe20000000000 */
[----:B------:R-:W-:Y:S02]  /*1090*/  IMAD.MOV.U32 R16, RZ, RZ, RZ ;  /* 0x000000ffff107224 */ /* 0x000fe400078e00ff */
[----:B------:R-:W-:Y:S02]  /*10a0*/  IMAD.MOV.U32 R20, RZ, RZ, R4 ;  /* 0x000000ffff147224 */ /* 0x000fe400078e0004 */
[----:B------:R-:W-:-:S04]  /*10b0*/  IMAD.HI.U32 R23, R17, R23, R16 ;  /* 0x0000001711177227 */ /* 0x000fc800078e0010 */
[--C-:B------:R-:W-:Y:S02]  /*10c0*/  @!P0 IMAD.IADD R22, R22, 0x1, -R21.reuse ;  /* 0x0000000116168824 */ /* 0x100fe400078e0a15 */
[----:B------:R-:W-:Y:S02]  /*10d0*/  IMAD.MOV.U32 R4, RZ, RZ, R26 ;  /* 0x000000ffff047224 */ /* 0x000fe400078e001a */
[----:B------:R-:W-:Y:S01]  /*10e0*/  @!P1 IMAD.IADD R25, R25, 0x1, -R21 ;  /* 0x0000000119199824 */ /* 0x000fe200078e0a15 */
[----:B------:R-:W-:Y:S01]  /*10f0*/  IABS R16, R19 ;  /* 0x0000001300107213 */ /* 0x000fe20000000000 */
[----:B------:R-:W-:Y:S01]  /*1100*/  IMAD.HI.U32 R19, R23, R4, RZ ;  /* 0x0000000417137227 */ /* 0x000fe200078e00ff */
[C---:B------:R-:W-:Y:S02]  /*1110*/  ISETP.GT.U32.AND P1, PT, R21.reuse, R22, PT ;  /* 0x000000161500720c */ /* 0x040fe40003f24070 */
[----:B------:R-:W-:Y:S01]  /*1120*/  ISETP.GT.U32.AND P0, PT, R21, R25, PT ;  /* 0x000000191500720c */ /* 0x000fe20003f04070 */
[----:B------:R-:W-:-:S04]  /*1130*/  IMAD.HI.U32 R26, R23, R20, RZ ;  /* 0x00000014171a7227 */ /* 0x000fc800078e00ff */
[----:B------:R-:W-:Y:S02]  /*1140*/  IMAD.MOV R19, RZ, RZ, -R19 ;  /* 0x000000ffff137224 */ /* 0x000fe400078e0a13 */
[----:B------:R-:W-:Y:S02]  /*1150*/  IMAD.MOV R26, RZ, RZ, -R26 ;  /* 0x000000ffff1a7224 */ /* 0x000fe400078e0a1a */
[----:B------:R-:W-:Y:S01]  /*1160*/  IMAD R19, R5, R19, R4 ;  /* 0x0000001305137224 */ /* 0x000fe200078e0204 */
[----:B---3--:R-:W-:-:S13]  /*1170*/  ISETP.GE.AND P4, PT, R28, RZ, PT ;  /* 0x000000ff1c00720c */ /* 0x008fda0003f86270 */
[----:B------:R-:W-:Y:S01]  /*1180*/  @!P4 IMAD.MOV R27, RZ, RZ, -R27 ;  /* 0x000000ffff1bc224 */ /* 0x000fe200078e0a1b */
[----:B------:R-:W-:Y:S02]  /*1190*/  ISETP.GE.AND P4, PT, R3, RZ, PT ;  /* 0x000000ff0300720c */ /* 0x000fe40003f86270 */
[----:B------:R-:W3:Y:S01]  /*11a0*/  LDL R3, [R1+0xda8] ;  /* 0x000da80001037983 */ /* 0x000ee20000100800 */
[C---:B------:R-:W-:Y:S02]  /*11b0*/  IMAD R20, R5.reuse, R26, R20 ;  /* 0x0000001a05147224 */ /* 0x040fe400078e0214 */
[--C-:B------:R-:W-:Y:S01]  /*11c0*/  @!P1 IMAD.IADD R22, R22, 0x1, -R21.reuse ;  /* 0x0000000116169824 */ /* 0x100fe200078e0a15 */
[----:B------:R-:W-:Y:S01]  /*11d0*/  ISETP.GT.U32.AND P1, PT, R5, R19, PT ;  /* 0x000000130500720c */ /* 0x000fe20003f24070 */
[----:B------:R-:W-:Y:S01]  /*11e0*/  @!P0 IMAD.IADD R25, R25, 0x1, -R21 ;  /* 0x0000000119198824 */ /* 0x000fe200078e0a15 */
[----:B------:R-:W-:Y:S01]  /*11f0*/  ISETP.GT.U32.AND P0, PT, R5, R20, PT ;  /* 0x000000140500720c */ /* 0x000fe20003f04070 */
[----:B------:R-:W-:Y:S01]  /*1200*/  @!P2 IMAD.MOV R24, RZ, RZ, -R24 ;  /* 0x000000ffff18a224 */ /* 0x000fe200078e0a18 */
[----:B------:R-:W-:-:S02]  /*1210*/  ISETP.GE.AND P2, PT, R29, RZ, PT ;  /* 0x000000ff1d00720c */ /* 0x000fc40003f46270 */
[----:B------:R-:W-:Y:S01]  /*1220*/  IABS R17, R15 ;  /* 0x0000000f00117213 */ /* 0x000fe20000000000 */
[----:B------:R-:W-:-:S04]  /*1230*/  IMAD.HI.U32 R26, R23, R16, RZ ;  /* 0x00000010171a7227 */ /* 0x000fc800078e00ff */
[----:B------:R-:W-:-:S04]  /*1240*/  IMAD.HI.U32 R4, R23, R17, RZ ;  /* 0x0000001117047227 */ /* 0x000fc800078e00ff */
[----:B------:R-:W-:Y:S02]  /*1250*/  IMAD.MOV R21, RZ, RZ, -R26 ;  /* 0x000000ffff157224 */ /* 0x000fe400078e0a1a */
[--C-:B------:R-:W-:Y:S02]  /*1260*/  @!P1 IMAD.IADD R19, R19, 0x1, -R5.reuse ;  /* 0x0000000113139824 */ /* 0x100fe400078e0a05 */
[----:B------:R-:W-:Y:S02]  /*1270*/  IMAD.MOV R4, RZ, RZ, -R4 ;  /* 0x000000ffff047224 */ /* 0x000fe400078e0a04 */
[----:B------:R-:W-:Y:S01]  /*1280*/  @!P0 IMAD.IADD R20, R20, 0x1, -R5 ;  /* 0x0000000114148824 */ /* 0x000fe200078e0a05 */
[----:B------:R-:W-:Y:S01]  /*1290*/  ISETP.NE.AND P0, PT, R2, RZ, PT ;  /* 0x000000ff0200720c */ /* 0x000fe20003f05270 */
[C---:B------:R-:W-:Y:S01]  /*12a0*/  IMAD R16, R5.reuse, R21, R16 ;  /* 0x0000001505107224 */ /* 0x040fe200078e0210 */
[----:B------:R-:W-:Y:S01]  /*12b0*/  LOP3.LUT R2, RZ, R2, RZ, 0x33, !PT ;  /* 0x00000002ff027212 */ /* 0x000fe200078e33ff */
[----:B------:R-:W-:Y:S01]  /*12c0*/  @!P4 IMAD.MOV R25, RZ, RZ, -R25 ;  /* 0x000000ffff19c224 */ /* 0x000fe200078e0a19 */
[----:B------:R-:W-:Y:S01]  /*12d0*/  IABS R21, R18 ;  /* 0x0000001200157213 */ /* 0x000fe20000000000 */
[----:B------:R-:W-:Y:S01]  /*12e0*/  @!P2 IMAD.MOV R22, RZ, RZ, -R22 ;  /* 0x000000ffff16a224 */ /* 0x000fe200078e0a16 */
[C---:B------:R-:W-:Y:S01]  /*12f0*/  ISETP.GT.U32.AND P1, PT, R5.reuse, R19, PT ;  /* 0x000000130500720c */ /* 0x040fe20003f24070 */
[----:B------:R-:W-:Y:S01]  /*1300*/  IMAD R17, R5, R4, R17 ;  /* 0x0000000405117224 */ /* 0x000fe200078e0211 */
[----:B------:R-:W-:-:S02]  /*1310*/  SEL R29, R2, R27, !P0 ;  /* 0x0000001b021d7207 */ /* 0x000fc40004000000 */
[C---:B------:R-:W-:Y:S02]  /*1320*/  SEL R4, R2.reuse, R24, !P0 ;  /* 0x0000001802047207 */ /* 0x040fe40004000000 */
[C---:B------:R-:W-:Y:S02]  /*1330*/  SEL R27, R2.reuse, R25, !P0 ;  /* 0x00000019021b7207 */ /* 0x040fe40004000000 */
[----:B------:R-:W-:Y:S01]  /*1340*/  SEL R28, R2, R22, !P0 ;  /* 0x00000016021c7207 */ /* 0x000fe20004000000 */
[----:B------:R-:W-:Y:S01]  /*1350*/  IMAD.HI.U32 R2, R23, R21, RZ ;  /* 0x0000001517027227 */ /* 0x000fe200078e00ff */
[C---:B------:R-:W-:Y:S02]  /*1360*/  ISETP.GT.U32.AND P0, PT, R5.reuse, R17, PT ;  /* 0x000000110500720c */ /* 0x040fe40003f04070 */
[----:B------:R-:W-:Y:S01]  /*1370*/  ISETP.GT.U32.AND P2, PT, R5, R16, PT ;  /* 0x000000100500720c */ /* 0x000fe20003f44070 */
[----:B------:R-:W-:Y:S02]  /*1380*/  IMAD.MOV R2, RZ, RZ, -R2 ;  /* 0x000000ffff027224 */ /* 0x000fe400078e0a02 */
[----:B------:R-:W-:-:S02]  /*1390*/  @!P1 IMAD.IADD R19, R19, 0x1, -R5 ;  /* 0x0000000113139824 */ /* 0x000fc400078e0a05 */
[C---:B------:R-:W-:Y:S01]  /*13a0*/  IMAD R2, R5.reuse, R2, R21 ;  /* 0x0000000205027224 */ /* 0x040fe200078e0215 */
[----:B------:R-:W-:Y:S01]  /*13b0*/  ISETP.GT.U32.AND P4, PT, R5, R20, PT ;  /* 0x000000140500720c */ /* 0x000fe20003f84070 */
[----:B------:R-:W-:-:S03]  /*13c0*/  @!P5 IMAD.MOV R19, RZ, RZ, -R19 ;  /* 0x000000ffff13d224 */ /* 0x000fc600078e0a13 */
[----:B------:R-:W-:Y:S01]  /*13d0*/  ISETP.GT.U32.AND P5, PT, R5, R2, PT ;  /* 0x000000020500720c */ /* 0x000fe20003fa4070 */
[--C-:B------:R-:W-:Y:S02]  /*13e0*/  @!P0 IMAD.IADD R17, R17, 0x1, -R5.reuse ;  /* 0x0000000111118824 */ /* 0x100fe400078e0a05 */
[----:B------:R-:W-:-:S03]  /*13f0*/  @!P2 IMAD.IADD R16, R16, 0x1, -R5 ;  /* 0x000000011010a824 */ /* 0x000fc600078e0a05 */
[C---:B------:R-:W-:Y:S02]  /*1400*/  ISETP.GT.U32.AND P0, PT, R5.reuse, R17, PT ;  /* 0x000000110500720c */ /* 0x040fe40003f04070 */
[----:B------:R-:W-:Y:S01]  /*1410*/  ISETP.GT.U32.AND P2, PT, R5, R16, PT ;  /* 0x000000100500720c */ /* 0x000fe20003f44070 */
[--C-:B------:R-:W-:Y:S01]  /*1420*/  @!P4 IMAD.IADD R20, R20, 0x1, -R5.reuse ;  /* 0x000000011414c824 */ /* 0x100fe200078e0a05 */
[----:B------:R-:W-:Y:S02]  /*1430*/  ISETP.GE.AND P4, PT, R15, RZ, PT ;  /* 0x000000ff0f00720c */ /* 0x000fe40003f86270 */
[----:B------:R-:W-:Y:S01]  /*1440*/  IABS R15, R12 ;  /* 0x0000000c000f7213 */ /* 0x000fe20000000000 */
[----:B------:R-:W-:Y:S02]  /*1450*/  @!P5 IMAD.IADD R2, R2, 0x1, -R5 ;  /* 0x000000010202d824 */ /* 0x000fe400078e0a05 */
[----:B------:R-:W-:Y:S01]  /*1460*/  @!P3 IMAD.MOV R20, RZ, RZ, -R20 ;  /* 0x000000ffff14b224 */ /* 0x000fe200078e0a14 */
[----:B------:R-:W-:Y:S01]  /*1470*/  ISETP.GE.AND P3, PT, R12, RZ, PT ;  /* 0x000000ff0c00720c */ /* 0x000fe20003f66270 */
[----:B------:R-:W-:Y:S01]  /*1480*/  IMAD.HI.U32 R12, R23, R15, RZ ;  /* 0x0000000f170c7227 */ /* 0x000fe200078e00ff */
[----:B------:R-:W-:-:S03]  /*1490*/  ISETP.GT.U32.AND P5, PT, R5, R2, PT ;  /* 0x000000020500720c */ /* 0x000fc60003fa4070 */
[--C-:B------:R-:W-:Y:S01]  /*14a0*/  @!P0 IMAD.IADD R17, R17, 0x1, -R5.reuse ;  /* 0x0000000111118824 */ /* 0x100fe200078e0a05 */
[----:B------:R-:W-:Y:S01]  /*14b0*/  ISETP.GE.AND P0, PT, R13, RZ, PT ;  /* 0x000000ff0d00720c */ /* 0x000fe20003f06270 */
[----:B------:R-:W-:Y:S01]  /*14c0*/  @!P2 IMAD.IADD R16, R16, 0x1, -R5 ;  /* 0x000000011010a824 */ /* 0x000fe200078e0a05 */
[----:B------:R-:W-:Y:S01]  /*14d0*/  ISETP.GE.AND P2, PT, R14, RZ, PT ;  /* 0x000000ff0e00720c */ /* 0x000fe20003f46270 */
[----:B------:R-:W-:Y:S01]  /*14e0*/  IMAD.MOV R12, RZ, RZ, -R12 ;  /* 0x000000ffff0c7224 */ /* 0x000fe200078e0a0c */
[----:B------:R-:W-:Y:S02]  /*14f0*/  IABS R13, R13 ;  /* 0x0000000d000d7213 */ /* 0x000fe40000000000 */
[----:B------:R-:W-:Y:S01]  /*1500*/  IABS R14, R14 ;  /* 0x0000000e000e7213 */ /* 0x000fe20000000000 */
[----:B------:R-:W-:Y:S01]  /*1510*/  IMAD R15, R5, R12, R15 ;  /* 0x0000000c050f7224 */ /* 0x000fe200078e020f */
[----:B------:R-:W-:Y:S01]  /*1520*/  ISETP.GE.AND P1, PT, R18, RZ, PT ;  /* 0x000000ff1200720c */ /* 0x000fe20003f26270 */
[----:B------:R-:W-:-:S02]  /*1530*/  IMAD.MOV.U32 R18, RZ, RZ, R16 ;  /* 0x000000ffff127224 */ /* 0x000fc400078e0010 */
[----:B------:R-:W-:-:S04]  /*1540*/  IMAD.HI.U32 R16, R23, R13, RZ ;  /* 0x0000000d17107227 */ /* 0x000fc800078e00ff */
[----:B------:R-:W-:-:S04]  /*1550*/  IMAD.HI.U32 R12, R23, R14, RZ ;  /* 0x0000000e170c7227 */ /* 0x000fc800078e00ff */
[----:B------:R-:W-:Y:S01]  /*1560*/  @!P6 IMAD.MOV R18, RZ, RZ, -R18 ;  /* 0x000000ffff12e224 */ /* 0x000fe200078e0a12 */
[C---:B------:R-:W-:Y:S01]  /*1570*/  ISETP.GT.U32.AND P6, PT, R5.reuse, R15, PT ;  /* 0x0000000f0500720c */ /* 0x040fe20003fc4070 */
[----:B------:R-:W-:Y:S02]  /*1580*/  IMAD.MOV R16, RZ, RZ, -R16 ;  /* 0x000000ffff107224 */ /* 0x000fe400078e0a10 */
[----:B------:R-:W-:Y:S01]  /*1590*/  @!P4 IMAD.MOV R17, RZ, RZ, -R17 ;  /* 0x000000ffff11c224 */ /* 0x000fe200078e0a11 */
[----:B------:R-:W-:Y:S01]  /*15a0*/  ISETP.GE.AND P4, PT, R10, RZ, PT ;  /* 0x000000ff0a00720c */ /* 0x000fe20003f86270 */
[----:B------:R-:W-:Y:S01]  /*15b0*/  IMAD.MOV R12, RZ, RZ, -R12 ;  /* 0x000000ffff0c7224 */ /* 0x000fe200078e0a0c */
[----:B------:R-:W-:Y:S01]  /*15c0*/  IABS R10, R10 ;  /* 0x0000000a000a7213 */ /* 0x000fe20000000000 */
[----:B------:R-:W-:Y:S02]  /*15d0*/  @!P5 IMAD.IADD R2, R2, 0x1, -R5 ;  /* 0x000000010202d824 */ /* 0x000fe400078e0a05 */
[----:B------:R-:W-:-:S02]  /*15e0*/  IMAD R13, R5, R16, R13 ;  /* 0x00000010050d7224 */ /* 0x000fc400078e020d */
[----:B------:R-:W-:Y:S02]  /*15f0*/  IMAD R14, R5, R12, R14 ;  /* 0x0000000c050e7224 */ /* 0x000fe400078e020e */
[----:B------:R-:W-:Y:S02]  /*1600*/  IMAD.MOV.U32 R16, RZ, RZ, R2 ;  /* 0x000000ffff107224 */ /* 0x000fe400078e0002 */
[----:B------:R-:W-:Y:S01]  /*1610*/  IMAD.MOV.U32 R12, RZ, RZ, R10 ;  /* 0x000000ffff0c7224 */ /* 0x000fe200078e000a */
[----:B------:R-:W-:Y:S01]  /*1620*/  ISETP.GE.AND P5, PT, R11, RZ, PT ;  /* 0x000000ff0b00720c */ /* 0x000fe20003fa6270 */
[----:B------:R-:W-:Y:S01]  /*1630*/  @!P1 IMAD.MOV R16, RZ, RZ, -R16 ;  /* 0x000000ffff109224 */ /* 0x000fe200078e0a10 */
[----:B------:R-:W-:Y:S01]  /*1640*/  IABS R10, R11 ;  /* 0x0000000b000a7213 */ /* 0x000fe20000000000 */
[----:B------:R-:W-:Y:S01]  /*1650*/  IMAD.HI.U32 R11, R23, R12, RZ ;  /* 0x0000000c170b7227 */ /* 0x000fe200078e00ff */
[----:B------:R-:W-:-:S03]  /*1660*/  ISETP.GT.U32.AND P1, PT, R5, R14, PT ;  /* 0x0000000e0500720c */ /* 0x000fc60003f24070 */
[----:B------:R-:W-:Y:S02]  /*1670*/  @!P6 IMAD.IADD R15, R15, 0x1, -R5 ;  /* 0x000000010f0fe824 */ /* 0x000fe400078e0a05 */
[----:B------:R-:W-:-:S03]  /*1680*/  IMAD.MOV R11, RZ, RZ, -R11 ;  /* 0x000000ffff0b7224 */ /* 0x000fc600078e0a0b */
[C---:B------:R-:W-:Y:S01]  /*1690*/  ISETP.GT.U32.AND P6, PT, R5.reuse, R15, PT ;  /* 0x0000000f0500720c */ /* 0x040fe20003fc4070 */
[----:B------:R-:W-:-:S04]  /*16a0*/  IMAD R12, R5, R11, R12 ;  /* 0x0000000b050c7224 */ /* 0x000fc800078e020c */
[----:B------:R-:W-:Y:S01]  /*16b0*/  @!P1 IMAD.IADD R14, R14, 0x1, -R5 ;  /* 0x000000010e0e9824 */ /* 0x000fe200078e0a05 */
[----:B------:R-:W-:Y:S01]  /*16c0*/  ISETP.GT.U32.AND P1, PT, R5, R12, PT ;  /* 0x0000000c0500720c */ /* 0x000fe20003f24070 */
[----:B------:R-:W-:Y:S01]  /*16d0*/  IMAD.HI.U32 R21, R23, R10, RZ ;  /* 0x0000000a17157227 */ /* 0x000fe200078e00ff */
[----:B------:R-:W-:-:S05]  /*16e0*/  IABS R2, R9 ;  /* 0x0000000900027213 */ /* 0x000fca0000000000 */
[----:B------:R-:W-:Y:S01]  /*16f0*/  @!P6 IMAD.IADD R15, R15, 0x1, -R5 ;  /* 0x000000010f0fe824 */ /* 0x000fe200078e0a05 */
[----:B------:R-:W-:Y:S01]  /*1700*/  ISETP.GT.U32.AND P6, PT, R5, R13, PT ;  /* 0x0000000d0500720c */ /* 0x000fe20003fc4070 */
[----:B------:R-:W-:Y:S01]  /*1710*/  IMAD.MOV R21, RZ, RZ, -R21 ;  /* 0x000000ffff157224 */ /* 0x000fe200078e0a15 */
[----:B------:R-:W-:-:S03]  /*1720*/  IABS R25, R0 ;  /* 0x0000000000197213 */ /* 0x000fc60000000000 */
[----:B------:R-:W-:Y:S02]  /*1730*/  @!P1 IMAD.IADD R12, R12, 0x1, -R5 ;  /* 0x000000010c0c9824 */ /* 0x000fe400078e0a05 */
[----:B------:R-:W-:-:S03]  /*1740*/  IMAD.HI.U32 R11, R23, R2, RZ ;  /* 0x00000002170b7227 */ /* 0x000fc600078e00ff */
[C---:B------:R-:W-:Y:S01]  /*1750*/  ISETP.GT.U32.AND P1, PT, R5.reuse, R12, PT ;  /* 0x0000000c0500720c */ /* 0x040fe20003f24070 */
[----:B------:R-:W-:Y:S02]  /*1760*/  IMAD R10, R5, R21, R10 ;  /* 0x00000015050a7224 */ /* 0x000fe400078e020a */
[----:B------:R-:W-:Y:S01]  /*1770*/  IMAD.HI.U32 R21, R23, R25, RZ ;  /* 0x0000001917157227 */ /* 0x000fe200078e00ff */
[----:B------:R-:W-:-:S03]  /*1780*/  IABS R24, R6 ;  /* 0x0000000600187213 */ /* 0x000fc60000000000 */
[----:B------:R-:W-:Y:S02]  /*1790*/  IMAD.MOV R11, RZ, RZ, -R11 ;  /* 0x000000ffff0b7224 */ /* 0x000fe400078e0a0b */
[----:B------:R-:W-:Y:S01]  /*17a0*/  @!P6 IMAD.IADD R13, R13, 0x1, -R5 ;  /* 0x000000010d0de824 */ /* 0x000fe200078e0a05 */
[C---:B------:R-:W-:Y:S01]  /*17b0*/  ISETP.GT.U32.AND P6, PT, R5.reuse, R14, PT ;  /* 0x0000000e0500720c */ /* 0x040fe20003fc4070 */
[----:B------:R-:W-:Y:S01]  /*17c0*/  IMAD.MOV R21, RZ, RZ, -R21 ;  /* 0x000000ffff157224 */ /* 0x000fe200078e0a15 */
[----:B------:R-:W-:Y:S01]  /*17d0*/  IABS R22, R7 ;  /* 0x0000000700167213 */ /* 0x000fe20000000000 */
[----:B------:R-:W-:Y:S02]  /*17e0*/  IMAD R2, R5, R11, R2 ;  /* 0x0000000b05027224 */ /* 0x000fe400078e0202 */
[----:B------:R-:W-:-:S04]  /*17f0*/  IMAD.HI.U32 R11, R23, R24, RZ ;  /* 0x00000018170b7227 */ /* 0x000fc800078e00ff */
[----:B------:R-:W-:Y:S02]  /*1800*/  IMAD R25, R5, R21, R25 ;  /* 0x0000001505197224 */ /* 0x000fe400078e0219 */
[----:B------:R-:W-:Y:S02]  /*1810*/  IMAD.MOV R11, RZ, RZ, -R11 ;  /* 0x000000ffff0b7224 */ /* 0x000fe400078e0a0b */
[----:B------:R-:W-:-:S04]  /*1820*/  IMAD.HI.U32 R26, R23, R22, RZ ;  /* 0x00000016171a7227 */ /* 0x000fc800078e00ff */
[----:B------:R-:W-:Y:S01]  /*1830*/  @!P1 IMAD.IADD R12, R12, 0x1, -R5 ;  /* 0x000000010c0c9824 */ /* 0x000fe200078e0a05 */
[C---:B------:R-:W-:Y:S01]  /*1840*/  ISETP.GT.U32.AND P1, PT, R5.reuse, R25, PT ;  /* 0x000000190500720c */ /* 0x040fe20003f24070 */
[----:B------:R-:W-:Y:S01]  /*1850*/  @!P3 IMAD.MOV R15, RZ, RZ, -R15 ;  /* 0x000000ffff0fb224 */ /* 0x000fe200078e0a0f */
[C---:B------:R-:W-:Y:S01]  /*1860*/  ISETP.GT.U32.AND P3, PT, R5.reuse, R13, PT ;  /* 0x0000000d0500720c */ /* 0x040fe20003f64070 */
[C---:B------:R-:W-:Y:S01]  /*1870*/  IMAD R24, R5.reuse, R11, R24 ;  /* 0x0000000b05187224 */ /* 0x040fe200078e0218 */
[----:B--2---:R-:W-:Y:S01]  /*1880*/  IABS R11, R8 ;  /* 0x00000008000b7213 */ /* 0x004fe20000000000 */
[----:B------:R-:W-:Y:S01]  /*1890*/  @!P6 IMAD.IADD R14, R14, 0x1, -R5 ;  /* 0x000000010e0ee824 */ /* 0x000fe200078e0a05 */
[----:B------:R-:W-:Y:S01]  /*18a0*/  ISETP.GT.U32.AND P6, PT, R5, R10, PT ;  /* 0x0000000a0500720c */ /* 0x000fe20003fc4070 */
[----:B------:R-:W-:-:S04]  /*18b0*/  IMAD.MOV R26, RZ, RZ, -R26 ;  /* 0x000000ffff1a7224 */ /* 0x000fc800078e0a1a */
[----:B------:R-:W-:Y:S02]  /*18c0*/  IMAD R22, R5, R26, R22 ;  /* 0x0000001a05167224 */ /* 0x000fe400078e0216 */
[----:B------:R-:W-:-:S04]  /*18d0*/  IMAD.HI.U32 R26, R23, R11, RZ ;  /* 0x0000000b171a7227 */ /* 0x000fc800078e00ff */
[----:B------:R-:W-:Y:S02]  /*18e0*/  IMAD.MOV R26, RZ, RZ, -R26 ;  /* 0x000000ffff1a7224 */ /* 0x000fe400078e0a1a */
[--C-:B------:R-:W-:Y:S01]  /*18f0*/  @!P1 IMAD.IADD R25, R25, 0x1, -R5.reuse ;  /* 0x0000000119199824 */ /* 0x100fe200078e0a05 */
[----:B------:R-:W-:Y:S01]  /*1900*/  ISETP.GE.AND P1, PT, R9, RZ, PT ;  /* 0x000000ff0900720c */ /* 0x000fe20003f26270 */
[--C-:B------:R-:W-:Y:S01]  /*1910*/  @!P3 IMAD.IADD R13, R13, 0x1, -R5.reuse ;  /* 0x000000010d0db824 */ /* 0x100fe200078e0a05 */
[C---:B------:R-:W-:Y:S01]  /*1920*/  ISETP.GT.U32.AND P3, PT, R5.reuse, R2, PT ;  /* 0x000000020500720c */ /* 0x040fe20003f64070 */
[----:B------:R-:W-:Y:S01]  /*1930*/  @!P6 IMAD.IADD R10, R10, 0x1, -R5 ;  /* 0x000000010a0ae824 */ /* 0x000fe200078e0a05 */
[----:B------:R-:W-:Y:S01]  /*1940*/  ISETP.GT.U32.AND P6, PT, R5, R24, PT ;  /* 0x000000180500720c */ /* 0x000fe20003fc4070 */
[----:B------:R-:W-:-:S10]  /*1950*/  @!P4 IMAD.MOV R12, RZ, RZ, -R12 ;  /* 0x000000ffff0cc224 */ /* 0x000fd400078e0a0c */
[--C-:B------:R-:W-:Y:S02]  /*1960*/  @!P3 IMAD.IADD R2, R2, 0x1, -R5.reuse ;  /* 0x000000010202b824 */ /* 0x100fe400078e0a05 */
[----:B------:R-:W-:-:S03]  /*1970*/  @!P6 IMAD.IADD R24, R24, 0x1, -R5 ;  /* 0x000000011818e824 */ /* 0x000fc600078e0a05 */
[C---:B------:R-:W-:Y:S02]  /*1980*/  ISETP.GT.U32.AND P6, PT, R5.reuse, R2, PT ;  /* 0x000000020500720c */ /* 0x040fe40003fc4070 */
[----:B------:R-:W-:-:S11]  /*1990*/  ISETP.GT.U32.AND P4, PT, R5, R24, PT ;  /* 0x000000180500720c */ /* 0x000fd60003f84070 */
[--C-:B------:R-:W-:Y:S01]  /*19a0*/  @!P6 IMAD.IADD R2, R2, 0x1, -R5.reuse ;  /* 0x000000010202e824 */ /* 0x100fe200078e0a05 */
[----:B------:R-:W-:Y:S01]  /*19b0*/  ISETP.GE.AND P6, PT, R0, RZ, PT ;  /* 0x000000ff0000720c */ /* 0x000fe20003fc6270 */
[----:B------:R-:W-:Y:S01]  /*19c0*/  @!P4 IMAD.IADD R24, R24, 0x1, -R5 ;  /* 0x000000011818c824 */ /* 0x000fe200078e0a05 */
[----:B------:R-:W-:Y:S02]  /*19d0*/  ISETP.GE.AND P4, PT, R6, RZ, PT ;  /* 0x000000ff0600720c */ /* 0x000fe40003f86270 */
[----:B---3--:R-:W-:-:S05]  /*19e0*/  IABS R21, R3 ;  /* 0x0000000300157213 */ /* 0x008fca0000000000 */
[----:B------:R-:W-:-:S04]  /*19f0*/  IMAD.HI.U32 R23, R23, R21, RZ ;  /* 0x0000001517177227 */ /* 0x000fc800078e00ff */
[----:B------:R-:W-:Y:S02]  /*1a00*/  IMAD.MOV R9, RZ, RZ, -R23 ;  /* 0x000000ffff097224 */ /* 0x000fe400078e0a17 */
[----:B------:R-:W-:Y:S02]  /*1a10*/  IMAD R23, R5, R26, R11 ;  /* 0x0000001a05177224 */ /* 0x000fe400078e020b */
[----:B------:R-:W2:Y:S01]  /*1a20*/  S2R R11, SR_TID.X ;  /* 0x00000000000b7919 */ /* 0x000ea20000002100 */
[----:B------:R-:W3:Y:S01]  /*1a30*/  LDL R26, [R1+0xda8] ;  /* 0x000da800011a7983 */ /* 0x000ee20000100800 */
[----:B--2---:R-:W-:Y:S02]  /*1a40*/  LOP3.LUT R0, R11, 0x3, RZ, 0xc0, !PT ;  /* 0x000000030b007812 */ /* 0x004fe400078ec0ff */
[----:B------:R-:W-:-:S03]  /*1a50*/  SHF.R.U32.HI R6, RZ, 0x2, R11 ;  /* 0x00000002ff067819 */ /* 0x000fc6000001160b */
[----:B------:R-:W-:Y:S01]  /*1a60*/  IMAD R0, R0, 0x420, RZ ;  /* 0x0000042000007824 */ /* 0x000fe200078e02ff */
[----:B------:R-:W-:-:S04]  /*1a70*/  SGXT.U32 R6, R6, 0x3 ;  /* 0x000000030606781a */ /* 0x000fc80000000000 */
[----:B------:R-:W-:Y:S01]  /*1a80*/  LOP3.LUT R0, R0, R6, RZ, 0xfc, !PT ;  /* 0x0000000600007212 */ /* 0x000fe200078efcff */
[C---:B------:R-:W-:Y:S02]  /*1a90*/  IMAD.SHL.U32 R6, R11.reuse, 0x40, RZ ;  /* 0x000000400b067824 */ /* 0x040fe400078e00ff */
[----:B------:R-:W-:-:S03]  /*1aa0*/  IMAD.SHL.U32 R3, R11, 0x8, RZ ;  /* 0x000000080b037824 */ /* 0x000fc600078e00ff */
[----:B------:R-:W-:Y:S02]  /*1ab0*/  LOP3.LUT R6, R6, 0x1c0, RZ, 0xc0, !PT ;  /* 0x000001c006067812 */ /* 0x000fe400078ec0ff */
[----:B------:R2:W-:Y:S02]  /*1ac0*/  STL [R1+0xdd8], R3 ;  /* 0x000dd80301007387 */ /* 0x0005e40000100800 */
[----:B------:R-:W-:Y:S02]  /*1ad0*/  LOP3.LUT R6, R6, 0x30, R3, 0xf8, !PT ;  /* 0x0000003006067812 */ /* 0x000fe400078ef803 */
[----:B--2---:R-:W2:Y:S01]  /*1ae0*/  LDL.LU R3, [R1+0xddc] ;  /* 0x000ddc0001037983 */ /* 0x004ea20000300800 */
[----:B------:R-:W-:Y:S01]  /*1af0*/  @!P2 IMAD.MOV R14, RZ, RZ, -R14 ;  /* 0x000000ffff0ea224 */ /* 0x000fe200078e0a0e */
[C---:B------:R-:W-:Y:S01]  /*1b00*/  ISETP.GT.U32.AND P2, PT, R5.reuse, R10, PT ;  /* 0x0000000a0500720c */ /* 0x040fe20003f44070 */
[----:B------:R-:W-:Y:S01]  /*1b10*/  @!P0 IMAD.MOV R13, RZ, RZ, -R13 ;  /* 0x000000ffff0d8224 */ /* 0x000fe200078e0a0d */
[C---:B------:R-:W-:Y:S01]  /*1b20*/  ISETP.GT.U32.AND P0, PT, R5.reuse, R25, PT ;  /* 0x000000190500720c */ /* 0x040fe20003f04070 */
[C---:B------:R-:W-:Y:S01]  /*1b30*/  IMAD R21, R5.reuse, R9, R21 ;  /* 0x0000000905157224 */ /* 0x040fe200078e0215 */
[----:B------:R-:W-:-:S09]  /*1b40*/  ISETP.GT.U32.AND P3, PT, R5, R22, PT ;  /* 0x000000160500720c */ /* 0x000fd20003f64070 */
[--C-:B------:R-:W-:Y:S01]  /*1b50*/  @!P2 IMAD.IADD R10, R10, 0x1, -R5.reuse ;  /* 0x000000010a0aa824 */ /* 0x100fe200078e0a05 */
[----:B------:R-:W-:Y:S01]  /*1b60*/  ISETP.GT.U32.AND P2, PT, R5, R23, PT ;  /* 0x000000170500720c */ /* 0x000fe20003f44070 */
[--C-:B------:R-:W-:Y:S01]  /*1b70*/  @!P0 IMAD.IADD R25, R25, 0x1, -R5.reuse ;  /* 0x0000000119198824 */ /* 0x100fe200078e0a05 */
[----:B------:R-:W-:Y:S01]  /*1b80*/  ISETP.GT.U32.AND P0, PT, R5, R21, PT ;  /* 0x000000150500720c */ /* 0x000fe20003f04070 */
[----:B------:R-:W-:-:S05]  /*1b90*/  @!P3 IMAD.IADD R22, R22, 0x1, -R5 ;  /* 0x000000011616b824 */ /* 0x000fca00078e0a05 */
[----:B------:R-:W-:-:S05]  /*1ba0*/  ISETP.GT.U32.AND P3, PT, R5, R22, PT ;  /* 0x000000160500720c */ /* 0x000fca0003f64070 */
[--C-:B------:R-:W-:Y:S02]  /*1bb0*/  @!P2 IMAD.IADD R23, R23, 0x1, -R5.reuse ;  /* 0x000000011717a824 */ /* 0x100fe400078e0a05 */
[----:B------:R-:W-:-:S03]  /*1bc0*/  @!P0 IMAD.IADD R21, R21, 0x1, -R5 ;  /* 0x0000000115158824 */ /* 0x000fc600078e0a05 */
[C---:B------:R-:W-:Y:S02]  /*1bd0*/  ISETP.GT.U32.AND P2, PT, R5.reuse, R23, PT ;  /* 0x000000170500720c */ /* 0x040fe40003f44070 */
[----:B------:R-:W-:Y:S01]  /*1be0*/  ISETP.GT.U32.AND P0, PT, R5, R21, PT ;  /* 0x000000150500720c */ /* 0x000fe20003f04070 */
[----:B------:R-:W-:Y:S02]  /*1bf0*/  IMAD.SHL.U32 R9, R11, 0x2, RZ ;  /* 0x000000020b097824 */ /* 0x000fe400078e00ff */
[----:B------:R-:W-:Y:S01]  /*1c00*/  @!P3 IMAD.IADD R22, R22, 0x1, -R5 ;  /* 0x000000011616b824 */ /* 0x000fe200078e0a05 */
[----:B------:R-:W-:Y:S02]  /*1c10*/  ISETP.GE.AND P3, PT, R7, RZ, PT ;  /* 0x000000ff0700720c */ /* 0x000fe40003f66270 */
[----:B------:R-:W-:Y:S01]  /*1c20*/  LOP3.LUT R6, R6, 0x30, R9, 0x78, !PT ;  /* 0x0000003006067812 */ /* 0x000fe200078e7809 */
[----:B------:R-:W-:-:S04]  /*1c30*/  IMAD.MOV.U32 R9, RZ, RZ, R2 ;  /* 0x000000ffff097224 */ /* 0x000fc800078e0002 */
[--C-:B------:R-:W-:Y:S01]  /*1c40*/  @!P2 IMAD.IADD R23, R23, 0x1, -R5.reuse ;  /* 0x000000011717a824 */ /* 0x100fe200078e0a05 */
[----:B------:R-:W-:Y:S01]  /*1c50*/  ISETP.GE.AND P2, PT, R8, RZ, PT ;  /* 0x000000ff0800720c */ /* 0x000fe20003f46270 */
[----:B------:R-:W-:Y:S01]  /*1c60*/  @!P0 IMAD.IADD R21, R21, 0x1, -R5 ;  /* 0x0000000115158824 */ /* 0x000fe200078e0a05 */
[----:B------:R-:W-:Y:S01]  /*1c70*/  SHF.R.U32.HI R7, RZ, 0x1, R11 ;  /* 0x00000001ff077819 */ /* 0x000fe2000001160b */
[----:B------:R-:W-:Y:S01]  /*1c80*/  @!P1 IMAD.MOV R9, RZ, RZ, -R9 ;  /* 0x000000ffff099224 */ /* 0x000fe200078e0a09 */
[----:B------:R-:W-:Y:S01]  /*1c90*/  LOP3.LUT R11, R11, 0x3f, RZ, 0xc0, !PT ;  /* 0x0000003f0b0b7812 */ /* 0x000fe200078ec0ff */
[----:B------:R5:W-:Y:S01]  /*1ca0*/  STL [R1+0xda4], R6 ;  /* 0x000da40601007387 */ /* 0x000be20000100800 */
[----:B------:R-:W-:Y:S01]  /*1cb0*/  LOP3.LUT R0, R0, 0x10, R7, 0xf8, !PT ;  /* 0x0000001000007812 */ /* 0x000fe200078ef807 */
[----:B------:R-:W-:Y:S02]  /*1cc0*/  IMAD.MOV.U32 R8, RZ, RZ, R25 ;  /* 0x000000ffff087224 */ /* 0x000fe400078e0019 */
[----:B------:R-:W-:-:S02]  /*1cd0*/  IMAD.MOV.U32 R7, RZ, RZ, R24 ;  /* 0x000000ffff077224 */ /* 0x000fc400078e0018 */
[----:B------:R-:W-:Y:S02]  /*1ce0*/  IMAD.MOV.U32 R5, RZ, RZ, R23 ;  /* 0x000000ffff057224 */ /* 0x000fe400078e0017 */
[----:B------:R-:W-:Y:S02]  /*1cf0*/  IMAD R2, R11, UR45, RZ ;  /* 0x0000002d0b027c24 */ /* 0x000fe4000f8e02ff */
[----:B-----5:R-:W-:Y:S02]  /*1d00*/  IMAD.MOV.U32 R6, RZ, RZ, R22 ;  /* 0x000000ffff067224 */ /* 0x020fe400078e0016 */
[----:B------:R-:W-:Y:S02]  /*1d10*/  @!P5 IMAD.MOV R10, RZ, RZ, -R10 ;  /* 0x000000ffff0ad224 */ /* 0x000fe400078e0a0a */
[----:B------:R-:W-:Y:S02]  /*1d20*/  @!P6 IMAD.MOV R8, RZ, RZ, -R8 ;  /* 0x000000ffff08e224 */ /* 0x000fe400078e0a08 */
[----:B------:R-:W-:-:S02]  /*1d30*/  @!P4 IMAD.MOV R7, RZ, RZ, -R7 ;  /* 0x000000ffff07c224 */ /* 0x000fc400078e0a07 */
[----:B------:R-:W-:Y:S02]  /*1d40*/  @!P3 IMAD.MOV R6, RZ, RZ, -R6 ;  /* 0x000000ffff06b224 */ /* 0x000fe400078e0a06 */
[----:B------:R-:W-:Y:S01]  /*1d50*/  @!P2 IMAD.MOV R5, RZ, RZ, -R5 ;  /* 0x000000ffff05a224 */ /* 0x000fe200078e0a05 */
[----:B----4-:R-:W-:-:S04]  /*1d60*/  IADD3 R11, P5, PT, R2, UR26, RZ ;  /* 0x0000001a020b7c10 */ /* 0x010fc8000ffbe0ff */
[----:B------:R-:W-:Y:S01]  /*1d70*/  LEA.HI.X.SX32 R2, R2, UR27, 0x1, P5 ;  /* 0x0000001b02027c11 */ /* 0x000fe2000a8f0eff */
[----:B------:R-:W-:Y:S01]  /*1d80*/  IMAD R4, R4, UR43, RZ ;  /* 0x0000002b04047c24 */ /* 0x000fe2000f8e02ff */
[----:B------:R-:W-:Y:S01]  /*1d90*/  UIMAD UR26, UR5, 0x3e, URZ ;  /* 0x0000003e051a78a4 */ /* 0x000fe2000f8e02ff */
[----:B---3--:R-:W-:-:S13]  /*1da0*/  ISETP.GE.AND P0, PT, R26, RZ, PT ;  /* 0x000000ff1a00720c */ /* 0x008fda0003f06270 */
[----:B------:R-:W-:Y:S01]  /*1db0*/  @!P0 IMAD.MOV R21, RZ, RZ, -R21 ;  /* 0x000000ffff158224 */ /* 0x000fe200078e0a15 */
[----:B--2---:R-:W-:Y:S02]  /*1dc0*/  ISETP.NE.AND P1, PT, R3, RZ, PT ;  /* 0x000000ff0300720c */ /* 0x004fe40003f25270 */
[----:B------:R-:W-:-:S04]  /*1dd0*/  LOP3.LUT R3, RZ, R3, RZ, 0x33, !PT ;  /* 0x00000003ff037212 */ /* 0x000fc800078e33ff */
[C---:B------:R-:W-:Y:S02]  /*1de0*/  SEL R20, R3.reuse, R20, !P1 ;  /* 0x0000001403147207 */ /* 0x040fe40004800000 */
[C---:B------:R-:W-:Y:S02]  /*1df0*/  SEL R19, R3.reuse, R19, !P1 ;  /* 0x0000001303137207 */ /* 0x040fe40004800000 */
[C---:B------:R-:W-:Y:S01]  /*1e00*/  SEL R18, R3.reuse, R18, !P1 ;  /* 0x0000001203127207 */ /* 0x040fe20004800000 */
[----:B------:R-:W-:Y:S01]  /*1e10*/  IMAD R20, R20, UR44, RZ ;  /* 0x0000002c14147c24 */ /* 0x000fe2000f8e02ff */
[----:B------:R-:W-:Y:S01]  /*1e20*/  SEL R17, R3, R17, !P1 ;  /* 0x0000001103117207 */ /* 0x000fe20004800000 */
[----:B------:R-:W-:Y:S01]  /*1e30*/  IMAD R19, R19, UR44, RZ ;  /* 0x0000002c13137c24 */ /* 0x000fe2000f8e02ff */
[C---:B------:R-:W-:Y:S01]  /*1e40*/  SEL R16, R3.reuse, R16, !P1 ;  /* 0x0000001003107207 */ /* 0x040fe20004800000 */
[----:B------:R-:W-:Y:S01]  /*1e50*/  IMAD R18, R18, UR44, RZ ;  /* 0x0000002c12127c24 */ /* 0x000fe2000f8e02ff */
[----:B------:R-:W-:-:S02]  /*1e60*/  SEL R15, R3, R15, !P1 ;  /* 0x0000000f030f7207 */ /* 0x000fc40004800000 */
[C---:B------:R-:W-:Y:S02]  /*1e70*/  SEL R14, R3.reuse, R14, !P1 ;  /* 0x0000000e030e7207 */ /* 0x040fe40004800000 */
[C---:B------:R-:W-:Y:S02]  /*1e80*/  SEL R13, R3.reuse, R13, !P1 ;  /* 0x0000000d030d7207 */ /* 0x040fe40004800000 */
[C---:B------:R-:W-:Y:S02]  /*1e90*/  SEL R12, R3.reuse, R12, !P1 ;  /* 0x0000000c030c7207 */ /* 0x040fe40004800000 */
[C---:B------:R-:W-:Y:S02]  /*1ea0*/  SEL R10, R3.reuse, R10, !P1 ;  /* 0x0000000a030a7207 */ /* 0x040fe40004800000 */
[C---:B------:R-:W-:Y:S02]  /*1eb0*/  SEL R9, R3.reuse, R9, !P1 ;  /* 0x0000000903097207 */ /* 0x040fe40004800000 */
[----:B------:R-:W-:-:S02]  /*1ec0*/  SEL R8, R3, R8, !P1 ;  /* 0x0000000803087207 */ /* 0x000fc40004800000 */
[C---:B------:R-:W-:Y:S02]  /*1ed0*/  SEL R7, R3.reuse, R7, !P1 ;  /* 0x0000000703077207 */ /* 0x040fe40004800000 */
[C---:B------:R-:W-:Y:S02]  /*1ee0*/  SEL R6, R3.reuse, R6, !P1 ;  /* 0x0000000603067207 */ /* 0x040fe40004800000 */
[----:B------:R-:W-:Y:S01]  /*1ef0*/  SEL R5, R3, R5, !P1 ;  /* 0x0000000503057207 */ /* 0x000fe20004800000 */
[----:B------:R-:W-:Y:S01]  /*1f00*/  IMAD R17, R17, UR44, RZ ;  /* 0x0000002c11117c24 */ /* 0x000fe2000f8e02ff */
[----:B------:R-:W-:Y:S02]  /*1f10*/  SEL R3, R3, R21, !P1 ;  /* 0x0000001503037207 */ /* 0x000fe40004800000 */
[-C--:B------:R-:W-:Y:S01]  /*1f20*/  IADD3 R23, P2, PT, R20, R11.reuse, RZ ;  /* 0x0000000b14177210 */ /* 0x080fe20007f5e0ff */
[----:B------:R-:W-:Y:S01]  /*1f30*/  IMAD R16, R16, UR44, RZ ;  /* 0x0000002c10107c24 */ /* 0x000fe2000f8e02ff */
[-C--:B------:R-:W-:Y:S01]  /*1f40*/  IADD3 R22, P1, PT, R19, R11.reuse, RZ ;  /* 0x0000000b13167210 */ /* 0x080fe20007f3e0ff */
[----:B------:R-:W-:Y:S01]  /*1f50*/  IMAD R15, R15, UR44, RZ ;  /* 0x0000002c0f0f7c24 */ /* 0x000fe2000f8e02ff */
[----:B------:R-:W-:Y:S01]  /*1f60*/  IADD3 R21, P0, PT, R18, R11, RZ ;  /* 0x0000000b12157210 */ /* 0x000fe20007f1e0ff */
[----:B------:R2:W-:Y:S01]  /*1f70*/  STL [R1+0x544], R23 ;  /* 0x0005441701007387 */ /* 0x0005e20000100800 */
[----:B------:R-:W-:-:S03]  /*1f80*/  IMAD R14, R14, UR44, RZ ;  /* 0x0000002c0e0e7c24 */ /* 0x000fc6000f8e02ff */
[----:B------:R3:W-:Y:S01]  /*1f90*/  STL [R1+0x54c], R22 ;  /* 0x00054c1601007387 */ /* 0x0007e20000100800 */
[----:B------:R-:W-:-:S03]  /*1fa0*/  IMAD R13, R13, UR44, RZ ;  /* 0x0000002c0d0d7c24 */ /* 0x000fc6000f8e02ff */
[----:B------:R4:W-:Y:S01]  /*1fb0*/  STL [R1+0x554], R21 ;  /* 0x0005541501007387 */ /* 0x0009e20000100800 */
[-C--:B--2---:R-:W-:Y:S02]  /*1fc0*/  IADD3 R23, P4, PT, R17, R11.reuse, RZ ;  /* 0x0000000b11177210 */ /* 0x084fe40007f9e0ff */
[-C--:B---3--:R-:W-:Y:S01]  /*1fd0*/  IADD3 R22, P6, PT, R16, R11.reuse, RZ ;  /* 0x0000000b10167210 */ /* 0x088fe20007fde0ff */
[----:B------:R-:W-:Y:S01]  /*1fe0*/  IMAD R12, R12, UR44, RZ ;  /* 0x0000002c0c0c7c24 */ /* 0x000fe2000f8e02ff */
[----:B----4-:R-:W-:Y:S01]  /*1ff0*/  IADD3 R21, P5, PT, R15, R11, RZ ;  /* 0x0000000b0f157210 */ /* 0x010fe20007fbe0ff */
[----:B------:R2:W-:Y:S04]  /*2000*/  STL [R1+0x55c], R23 ;  /* 0x00055c1701007387 */ /* 0x0005e80000100800 */
[----:B------:R3:W-:Y:S01]  /*2010*/  STL [R1+0x564], R22 ;  /* 0x0005641601007387 */ /* 0x0007e20000100800 */
[----:B------:R-:W-:-:S03]  /*2020*/  IMAD R10, R10, UR44, RZ ;  /* 0x0000002c0a0a7c24 */ /* 0x000fc6000f8e02ff */
[----:B------:R4:W-:Y:S01]  /*2030*/  STL [R1+0x56c], R21 ;  /* 0x00056c1501007387 */ /* 0x0009e20000100800 */
[-C--:B--2---:R-:W-:Y:S02]  /*2040*/  IADD3 R23, P3, PT, R14, R11.reuse, RZ ;  /* 0x0000000b0e177210 */ /* 0x084fe40007f7e0ff */
[-C--:B---3--:R-:W-:Y:S02]  /*2050*/  LEA.HI.X.SX32 R22, R20, R2.reuse, 0x1, P2 ;  /* 0x0000000214167211 */ /* 0x088fe400010f0eff */
[-C--:B------:R-:W-:Y:S02]  /*2060*/  LEA.HI.X.SX32 R20, R19, R2.reuse, 0x1, P1 ;  /* 0x0000000213147211 */ /* 0x080fe400008f0eff */
[-C--:B----4-:R-:W-:Y:S01]  /*2070*/  IADD3 R21, P2, PT, R13, R11.reuse, RZ ;  /* 0x0000000b0d157210 */ /* 0x090fe20007f5e0ff */
[----:B------:R-:W-:Y:S01]  /*2080*/  STL [R1+0x574], R23 ;  /* 0x0005741701007387 */ /* 0x000fe20000100800 */
[----:B------:R-:W-:Y:S01]  /*2090*/  IADD3 R19, P1, PT, R12, R11, RZ ;  /* 0x0000000b0c137210 */ /* 0x000fe20007f3e0ff */
[----:B------:R-:W-:Y:S01]  /*20a0*/  IMAD R9, R9, UR44, RZ ;  /* 0x0000002c09097c24 */ /* 0x000fe2000f8e02ff */
[----:B------:R-:W-:Y:S01]  /*20b0*/  LEA.HI.X.SX32 R18, R18, R2, 0x1, P0 ;  /* 0x0000000212127211 */ /* 0x000fe200000f0eff */
[----:B------:R-:W-:Y:S01]  /*20c0*/  STL [R1+0x540], R22 ;  /* 0x0005401601007387 */ /* 0x000fe20000100800 */
[----:B------:R-:W-:-:S03]  /*20d0*/  IMAD R8, R8, UR44, RZ ;  /* 0x0000002c08087c24 */ /* 0x000fc6000f8e02ff */
[----:B------:R-:W-:Y:S04]  /*20e0*/  STL [R1+0x57c], R21 ;  /* 0x00057c1501007387 */ /* 0x000fe80000100800 */
        /* <DEDUP_REMOVED lines=14> */
[----:B------:R-:W-:Y:S01]  /*21d0*/  STL [R1+0xd98], R18 ;  /* 0x000d981201007387 */ /* 0x000fe20000100800 */
[----:B------:R-:W-:Y:S01]  /*21e0*/  IMAD R3, R3, UR44, RZ ;  /* 0x0000002c03037c24 */ /* 0x000fe2000f8e02ff */
[-C--:B------:R-:W-:Y:S01]  /*21f0*/  LEA.HI.X.SX32 R12, R12, R2.reuse, 0x1, P1 ;  /* 0x000000020c0c7211 */ /* 0x080fe200008f0eff */
[----:B------:R-:W-:Y:S01]  /*2200*/  UIMAD UR61, UR5, 0x3d, URZ ;  /* 0x0000003d053d78a4 */ /* 0x000fe2000f8e02ff */
[----:B------:R2:W-:Y:S01]  /*2210*/  STL [R1+0x560], R17 ;  /* 0x0005601101007387 */ /* 0x0005e20000100800 */
[-C--:B------:R-:W-:Y:S01]  /*2220*/  LEA.HI.X.SX32 R10, R10, R2.reuse, 0x1, P0 ;  /* 0x000000020a0a7211 */ /* 0x080fe200000f0eff */
[----:B------:R-:W-:Y:S02]  /*2230*/  UIMAD UR69, UR5, 0x3c, URZ ;  /* 0x0000003c054578a4 */ /* 0x000fe4000f8e02ff */
[----:B------:R3:W-:Y:S01]  /*2240*/  STL [R1+0xd94], R16 ;  /* 0x000d941001007387 */ /* 0x0007e20000100800 */
[----:B------:R-:W-:Y:S01]  /*2250*/  LEA.HI.X.SX32 R9, R9, R2, 0x1, P4 ;  /* 0x0000000209097211 */ /* 0x000fe200020f0eff */
[----:B------:R-:W-:-:S02]  /*2260*/  USHF.R.S32.HI UR27, URZ, 0x1f, UR6 ;  /* 0x0000001fff1b7899 */ /* 0x000fc40008011406 */
[----:B------:R4:W-:Y:S01]  /*2270*/  STL [R1+0x568], R15 ;  /* 0x0005680f01007387 */ /* 0x0009e20000100800 */
[-C--:B------:R-:W-:Y:S01]  /*2280*/  LEA.HI.X.SX32 R8, R8, R2.reuse, 0x1, P6 ;  /* 0x0000000208087211 */ /* 0x080fe200030f0eff */
[----:B------:R-:W-:Y:S01]  /*2290*/  UIMAD UR53, UR5, 0x3b, URZ ;  /* 0x0000003b053578a4 */ /* 0x000fe2000f8e02ff */
[-C--:B--2---:R-:W-:Y:S01]  /*22a0*/  IADD3 R17, P5, PT, R7, R11.reuse, RZ ;  /* 0x0000000b07117210 */ /* 0x084fe20007fbe0ff */
[----:B------:R-:W-:Y:S01]  /*22b0*/  UIMAD UR73, UR5, 0x3a, URZ ;  /* 0x0000003a054978a4 */ /* 0x000fe2000f8e02ff */
[-C--:B---3--:R-:W-:Y:S01]  /*22c0*/  LEA.HI.X.SX32 R16, R14, R2.reuse, 0x1, P3 ;  /* 0x000000020e107211 */ /* 0x088fe200018f0eff */
[----:B------:R-:W-:Y:S01]  /*22d0*/  UIMAD UR65, UR5, 0x39, URZ ;  /* 0x00000039054178a4 */ /* 0x000fe2000f8e02ff */
[-C--:B------:R-:W-:Y:S01]  /*22e0*/  LEA.HI.X.SX32 R14, R13, R2.reuse, 0x1, P2 ;  /* 0x000000020d0e7211 */ /* 0x080fe200010f0eff */
[----:B------:R-:W-:Y:S01]  /*22f0*/  UIMAD UR57, UR5, 0x38, URZ ;  /* 0x00000038053978a4 */ /* 0x000fe2000f8e02ff */
[-C--:B----4-:R-:W-:Y:S01]  /*2300*/  IADD3 R15, P3, PT, R6, R11.reuse, RZ ;  /* 0x0000000b060f7210 */ /* 0x090fe20007f7e0ff */
[----:B------:R-:W-:Y:S01]  /*2310*/  STL [R1+0xd90], R17 ;  /* 0x000d901101007387 */ /* 0x000fe20000100800 */
[-C--:B------:R-:W-:Y:S01]  /*2320*/  IADD3 R13, P2, PT, R5, R11.reuse, RZ ;  /* 0x0000000b050d7210 */ /* 0x080fe20007f5e0ff */
[----:B------:R-:W-:Y:S01]  /*2330*/  UIMAD UR49, UR5, 0x37, URZ ;  /* 0x00000037053178a4 */ /* 0x000fe2000f8e02ff */
[----:B------:R-:W-:Y:S01]  /*2340*/  IADD3 R11, P1, PT, R3, R11, RZ ;  /* 0x0000000b030b7210 */ /* 0x000fe20007f3e0ff */
[----:B------:R-:W-:Y:S01]  /*2350*/  STL [R1+0x570], R16 ;  /* 0x0005701001007387 */ /* 0x000fe20000100800 */
[----:B------:R-:W-:Y:S01]  /*2360*/  LEA.HI.X.SX32 R7, R7, R2, 0x1, P5 ;  /* 0x0000000207077211 */ /* 0x000fe200028f0eff */
[----:B------:R-:W-:-:S02]  /*2370*/  UIMAD UR75, UR5, 0x36, URZ ;  /* 0x00000036054b78a4 */ /* 0x000fc4000f8e02ff */
[----:B------:R-:W-:Y:S01]  /*2380*/  STL [R1+0xd8c], R15 ;  /* 0x000d8c0f01007387 */ /* 0x000fe20000100800 */
[-C--:B------:R-:W-:Y:S01]  /*2390*/  LEA.HI.X.SX32 R6, R6, R2.reuse, 0x1, P3 ;  /* 0x0000000206067211 */ /* 0x080fe200018f0eff */
[----:B------:R-:W-:Y:S02]  /*23a0*/  UIMAD UR71, UR5, 0x35, URZ ;  /* 0x00000035054778a4 */ /* 0x000fe4000f8e02ff */
[----:B------:R-:W-:Y:S01]  /*23b0*/  STL [R1+0x578], R14 ;  /* 0x0005780e01007387 */ /* 0x000fe20000100800 */
[----:B------:R-:W-:Y:S01]  /*23c0*/  LEA.HI.X.SX32 R5, R5, R2, 0x1, P2 ;  /* 0x0000000205057211 */ /* 0x000fe200010f0eff */
[----:B------:R-:W-:Y:S02]  /*23d0*/  UIMAD UR67, UR5, 0x34, URZ ;  /* 0x00000034054378a4 */ /* 0x000fe4000f8e02ff */
[----:B------:R-:W-:Y:S01]  /*23e0*/  STL [R1+0xd88], R13 ;  /* 0x000d880d01007387 */ /* 0x000fe20000100800 */
[----:B------:R-:W-:Y:S02]  /*23f0*/  UIMAD UR63, UR5, 0x33, URZ ;  /* 0x00000033053f78a4 */ /* 0x000fe4000f8e02ff */
[----:B------:R-:W-:Y:S01]  /*2400*/  UIMAD UR59, UR5, 0x32, URZ ;  /* 0x00000032053b78a4 */ /* 0x000fe2000f8e02ff */
[----:B------:R-:W-:Y:S01]  /*2410*/  STL [R1+0x580], R12 ;  /* 0x0005800c01007387 */ /* 0x000fe20000100800 */
[----:B------:R-:W-:-:S02]  /*2420*/  UIMAD UR55, UR5, 0x31, URZ ;  /* 0x00000031053778a4 */ /* 0x000fc4000f8e02ff */
[----:B------:R-:W-:Y:S01]  /*2430*/  UIMAD UR51, UR5, 0x30, URZ ;  /* 0x00000030053378a4 */ /* 0x000fe2000f8e02ff */
        /* <DEDUP_REMOVED lines=10> */
[----:B------:R-:W-:Y:S02]  /*24e0*/  UIMAD UR68, UR5, 0x2a, URZ ;  /* 0x0000002a054478a4 */ /* 0x000fe4000f8e02ff */
[----:B------:R-:W-:Y:S01]  /*24f0*/  UIMAD UR66, UR5, 0x29, URZ ;  /* 0x00000029054278a4 */ /* 0x000fe2000f8e02ff */
[----:B------:R-:W-:Y:S01]  /*2500*/  STL [R1+0xd74], R7 ;  /* 0x000d740701007387 */ /* 0x000fe20000100800 */
[----:B------:R-:W-:Y:S02]  /*2510*/  UIMAD UR64, UR5, 0x28, URZ ;  /* 0x00000028054078a4 */ /* 0x000fe4000f8e02ff */
[----:B------:R-:W-:Y:S01]  /*2520*/  UIMAD UR62, UR5, 0x27, URZ ;  /* 0x00000027053e78a4 */ /* 0x000fe2000f8e02ff */
[----:B------:R-:W-:Y:S01]  /*2530*/  STL [R1+0xd78], R6 ;  /* 0x000d780601007387 */ /* 0x000fe20000100800 */
[----:B------:R-:W-:Y:S01]  /*2540*/  IMAD R3, R27, UR43, RZ ;  /* 0x0000002b1b037c24 */ /* 0x000fe2000f8e02ff */
[----:B------:R-:W-:-:S02]  /*2550*/  UIMAD UR60, UR5, 0x26, URZ ;  /* 0x00000026053c78a4 */ /* 0x000fc4000f8e02ff */
[----:B------:R2:W-:Y:S01]  /*2560*/  STL [R1+0xd7c], R5 ;  /* 0x000d7c0501007387 */ /* 0x0005e20000100800 */
[----:B------:R-:W-:Y:S02]  /*2570*/  UIMAD UR58, UR5, 0x25, URZ ;  /* 0x00000025053a78a4 */ /* 0x000fe4000f8e02ff */
[----:B------:R-:W-:Y:S01]  /*2580*/  UIMAD UR56, UR5, 0x24, URZ ;  /* 0x00000024053878a4 */ /* 0x000fe2000f8e02ff */
[----:B------:R3:W-:Y:S01]  /*2590*/  STL [R1+0xd80], R2 ;  /* 0x000d800201007387 */ /* 0x0007e20000100800 */
[----:B------:R-:W-:Y:S02]  /*25a0*/  UIMAD UR54, UR5, 0x23, URZ ;  /* 0x00000023053678a4 */ /* 0x000fe4000f8e02ff */
[----:B------:R-:W-:Y:S02]  /*25b0*/  UIMAD UR52, UR5, 0x22, URZ ;  /* 0x00000022053478a4 */ /* 0x000fe4000f8e02ff */
[----:B------:R-:W-:Y:S01]  /*25c0*/  UIMAD UR50, UR5, 0x21, URZ ;  /* 0x00000021053278a4 */ /* 0x000fe2000f8e02ff */
[----:B--2---:R-:W-:Y:S01]  /*25d0*/  IMAD R5, R29, UR43, RZ ;  /* 0x0000002b1d057c24 */ /* 0x004fe2000f8e02ff */
[----:B------:R-:W-:Y:S01]  /*25e0*/  IADD3 R11, P1, PT, R4, UR24, RZ ;  /* 0x00000018040b7c10 */ /* 0x000fe2000ff3e0ff */
[----:B------:R-:W-:Y:S01]  /*25f0*/  USHF.L.U32 UR47, UR5, 0x5, URZ ;  /* 0x00000005052f7899 */ /* 0x000fe200080006ff */
[----:B---3--:R-:W-:-:S02]  /*2600*/  IMAD R2, R28, UR43, RZ ;  /* 0x0000002b1c027c24 */ /* 0x008fc4000f8e02ff */
[----:B------:R-:W-:Y:S01]  /*2610*/  IADD3 R10, P0, PT, R5, UR24, RZ ;  /* 0x00000018050a7c10 */ /* 0x000fe2000ff1e0ff */
[----:B------:R-:W-:Y:S01]  /*2620*/  ULEA.HI UR27, UR27, UR6, URZ, 0x6 ;  /* 0x000000061b1b7291 */ /* 0x000fe2000f8f30ff */
[----:B------:R-:W-:Y:S01]  /*2630*/  IADD3 R12, P2, PT, R3, UR24, RZ ;  /* 0x00000018030c7c10 */ /* 0x000fe2000ff5e0ff */
[----:B------:R-:W-:Y:S01]  /*2640*/  UIMAD UR48, UR5, 0x1f, URZ ;  /* 0x0000001f053078a4 */ /* 0x000fe2000f8e02ff */
[----:B------:R-:W-:Y:S01]  /*2650*/  IADD3 R13, P3, PT, R2, UR24, RZ ;  /* 0x00000018020d7c10 */ /* 0x000fe2000ff7e0ff */
[----:B------:R-:W-:Y:S01]  /*2660*/  STL [R1+0x34c], R10 ;  /* 0x00034c0a01007387 */ /* 0x000fe20000100800 */
[----:B------:R-:W-:Y:S01]  /*2670*/  LEA.HI.X.SX32 R6, R5, UR25, 0x1, P0 ;  /* 0x0000001905067c11 */ /* 0x000fe200080f0eff */
[----:B------:R-:W-:Y:S01]  /*2680*/  UIMAD UR77, UR5, 0x1e, URZ ;  /* 0x0000001e054d78a4 */ /* 0x000fe2000f8e02ff */
[----:B------:R-:W-:Y:S01]  /*2690*/  LEA.HI.X.SX32 R7, R4, UR25, 0x1, P1 ;  /* 0x0000001904077c11 */ /* 0x000fe200088f0eff */
[----:B------:R-:W-:Y:S01]  /*26a0*/  STL [R1+0x354], R11 ;  /* 0x0003540b01007387 */ /* 0x000fe20000100800 */
[----:B------:R-:W-:Y:S01]  /*26b0*/  LEA.HI.X.SX32 R8, R3, UR25, 0x1, P2 ;  /* 0x0000001903087c11 */ /* 0x000fe200090f0eff */
[----:B------:R-:W-:Y:S01]  /*26c0*/  UIMAD UR9, UR9, 0x1c, URZ ;  /* 0x0000001c090978a4 */ /* 0x000fe2000f8e02ff */
[----:B------:R-:W-:Y:S01]  /*26d0*/  LEA.HI.X.SX32 R9, R2, UR25, 0x1, P3 ;  /* 0x0000001902097c11 */ /* 0x000fe200098f0eff */
        /* <DEDUP_REMOVED lines=14> */
[----:B0-----:R-:W-:Y:S01]  /*27c0*/  UIMAD UR33, UR33, 0x12, URZ ;  /* 0x00000012212178a4 */ /* 0x001fe2000f8e02ff */
[----:B------:R-:W-:Y:S01]  /*27d0*/  STL [R1+0x360], R9 ;  /* 0x0003600901007387 */ /* 0x000fe20000100800 */
[----:B------:R-:W-:Y:S02]  /*27e0*/  UIMAD UR32, UR32, 0x11, URZ ;  /* 0x00000011202078a4 */ /* 0x000fe4000f8e02ff */
[----:B------:R-:W-:Y:S01]  /*27f0*/  USHF.L.U32 UR30, UR30, 0x4, URZ ;  /* 0x000000041e1e7899 */ /* 0x000fe200080006ff */
[----:B------:R-:W-:Y:S01]  /*2800*/  STL [R1+0x4cc], RZ ;  /* 0x0004ccff01007387 */ /* 0x000fe20000100800 */
[----:B-1----:R-:W-:-:S02]  /*2810*/  UIMAD UR29, UR29, 0xf, URZ ;  /* 0x0000000f1d1d78a4 */ /* 0x002fc4000f8e02ff */
[----:B------:R-:W-:Y:S01]  /*2820*/  UIMAD UR23, UR23, 0xe, URZ ;  /* 0x0000000e171778a4 */ /* 0x000fe2000f8e02ff */
[----:B------:R-:W-:Y:S01]  /*2830*/  STL [R1+0x180], RZ ;  /* 0x000180ff01007387 */ /* 0x000fe20000100800 */
[----:B------:R-:W-:Y:S02]  /*2840*/  UIMAD UR22, UR22, 0xd, URZ ;  /* 0x0000000d161678a4 */ /* 0x000fe4000f8e02ff */
[----:B------:R-:W-:Y:S01]  /*2850*/  UIMAD UR21, UR21, 0xc, URZ ;  /* 0x0000000c151578a4 */ /* 0x000fe2000f8e02ff */
[----:B------:R-:W-:Y:S01]  /*2860*/  STL [R1+0x184], RZ ;  /* 0x000184ff01007387 */ /* 0x000fe20000100800 */
[----:B------:R-:W-:Y:S02]  /*2870*/  UIMAD UR20, UR20, 0xb, URZ ;  /* 0x0000000b141478a4 */ /* 0x000fe4000f8e02ff */
[----:B------:R-:W-:Y:S01]  /*2880*/  UIMAD UR18, UR18, 0xa, URZ ;  /* 0x0000000a121278a4 */ /* 0x000fe2000f8e02ff */
[----:B------:R-:W-:Y:S01]  /*2890*/  STL [R1+0x188], RZ ;  /* 0x000188ff01007387 */ /* 0x000fe20000100800 */
[----:B------:R-:W-:-:S02]  /*28a0*/  UIMAD UR17, UR17, 0x9, URZ ;  /* 0x00000009111178a4 */ /* 0x000fc4000f8e02ff */
[----:B------:R-:W-:Y:S01]  /*28b0*/  USHF.L.U32 UR16, UR16, 0x3, URZ ;  /* 0x0000000310107899 */ /* 0x000fe200080006ff */
[----:B------:R-:W-:Y:S01]  /*28c0*/  STL [R1+0x18c], RZ ;  /* 0x00018cff01007387 */ /* 0x000fe20000100800 */
[----:B------:R-:W-:Y:S02]  /*28d0*/  UIMAD UR15, UR15, 0x7, URZ ;  /* 0x000000070f0f78a4 */ /* 0x000fe4000f8e02ff */
[----:B------:R-:W-:Y:S01]  /*28e0*/  UIMAD UR13, UR13, 0x6, URZ ;  /* 0x000000060d0d78a4 */ /* 0x000fe2000f8e02ff */
[----:B------:R-:W-:Y:S01]  /*28f0*/  STL [R1+0x170], RZ ;  /* 0x000170ff01007387 */ /* 0x000fe20000100800 */
[----:B------:R-:W-:Y:S02]  /*2900*/  UIMAD UR12, UR12, 0x5, URZ ;  /* 0x000000050c0c78a4 */ /* 0x000fe4000f8e02ff */
[----:B------:R-:W-:Y:S01]  /*2910*/  USHF.L.U32 UR11, UR11, 0x2, URZ ;  /* 0x000000020b0b7899 */ /* 0x000fe200080006ff */
[----:B------:R-:W-:Y:S01]  /*2920*/  STL [R1+0x174], RZ ;  /* 0x000174ff01007387 */ /* 0x000fe20000100800 */
[----:B------:R-:W-:-:S02]  /*2930*/  UIMAD UR10, UR10, 0x3, URZ ;  /* 0x000000030a0a78a4 */ /* 0x000fc4000f8e02ff */
[----:B------:R-:W-:Y:S01]  /*2940*/  USHF.L.U32 UR8, UR8, 0x1, URZ ;  /* 0x0000000108087899 */ /* 0x000fe200080006ff */
[----:B------:R-:W-:Y:S01]  /*2950*/  STL [R1+0x178], RZ ;  /* 0x000178ff01007387 */ /* 0x000fe20000100800 */
[----:B------:R-:W0:Y:S03]  /*2960*/  LDCU UR44, c[0x0][0x3a8] ;  /* 0x00007500ff2c77ac */ /* 0x000e260008000800 */
[----:B------:R-:W-:Y:S01]  /*2970*/  STL [R1+0x17c], RZ ;  /* 0x00017cff01007387 */ /* 0x000fe20000100800 */
[----:B------:R-:W1:Y:S03]  /*2980*/  LDCU UR43, c[0x0][0x3a8] ;  /* 0x00007500ff2b77ac */ /* 0x000e660008000800 */
[----:B------:R-:W-:Y:S04]  /*2990*/  STL [R1+0x1e0], RZ ;  /* 0x0001e0ff01007387 */ /* 0x000fe80000100800 */
        /* <DEDUP_REMOVED lines=37> */
[----:B------:R-:W-:Y:S01]  /*2bf0*/  STL [R1+0x218], RZ ;  /* 0x000218ff01007387 */ /* 0x000fe20000100800 */
[----:B------:R-:W-:-:S03]  /*2c00*/  UIMAD UR25, UR5, 0x3f, URZ ;  /* 0x0000003f051978a4 */ /* 0x000fc6000f8e02ff */
[----:B------:R-:W-:Y:S04]  /*2c10*/  STL [R1+0x21c], RZ ;  /* 0x00021cff01007387 */ /* 0x000fe80000100800 */
[----:B------:R-:W-:Y:S04]  /*2c20*/  STL [R1+0x190], RZ ;  /* 0x000190ff01007387 */ /* 0x000fe80000100800 */
[----:B------:R-:W-:Y:S04]  /*2c30*/  STL [R1+0x194], RZ ;  /* 0x000194ff01007387 */ /* 0x000fe80000100800 */
[----:B------:R-:W-:Y:S04]  /*2c40*/  STL [R1+0x198], RZ ;  /* 0x000198ff01007387 */ /* 0x000fe80000100800 */
[----:B------:R-:W-:Y:S04]  /*2c50*/  STL [R1+0x19c], RZ ;  /* 0x00019cff01007387 */ /* 0x000fe80000100800 */
[----:B------:R-:W-:Y:S01]  /*2c60*/  STL [R1+0x200], RZ ;  /* 0x000200ff01007387 */ /* 0x000fe20000100800 */
[----:B------:R-:W-:-:S03]  /*2c70*/  IADD3 R2, P4, PT, R13, UR25, RZ ;  /* 0x000000190d027c10 */ /* 0x000fc6000ff9e0ff */
[----:B------:R-:W-:Y:S04]  /*2c80*/  STL [R1+0x204], RZ ;  /* 0x000204ff01007387 */ /* 0x000fe80000100800 */
[----:B------:R-:W-:Y:S04]  /*2c90*/  STL [R1+0x208], RZ ;  /* 0x000208ff01007387 */ /* 0x000fe80000100800 */
[----:B------:R-:W-:Y:S04]  /*2ca0*/  STL [R1+0x20c], RZ ;  /* 0x00020cff01007387 */ /* 0x000fe80000100800 */
[----:B------:R-:W-:Y:S01]  /*2cb0*/  STL [R1+0x40], RZ ;  /* 0x000040ff01007387 */ /* 0x000fe20000100800 */
[----:B------:R-:W-:-:S03]  /*2cc0*/  IADD3 R4, P1, PT, R12, UR25, RZ ;  /* 0x000000190c047c10 */ /* 0x000fc6000ff3e0ff */
[----:B------:R-:W-:Y:S01]  /*2cd0*/  STL [R1+0x44], RZ ;  /* 0x000044ff01007387 */ /* 0x000fe20000100800 */
[----:B------:R-:W-:-:S03]  /*2ce0*/  IADD3 R3, P3, PT, R11, UR25, RZ ;  /* 0x000000190b037c10 */ /* 0x000fc6000ff7e0ff */
[----:B------:R-:W-:Y:S04]  /*2cf0*/  STL [R1+0x48], RZ ;  /* 0x000048ff01007387 */ /* 0x000fe80000100800 */
[----:B------:R-:W-:Y:S04]  /*2d00*/  STL [R1+0x4c], RZ ;  /* 0x00004cff01007387 */ /* 0x000fe80000100800 */
[----:B------:R-:W-:Y:S04]  /*2d10*/  STL [R1+0x1f0], RZ ;  /* 0x0001f0ff01007387 */ /* 0x000fe80000100800 */
[----:B------:R2:W-:Y:S04]  /*2d20*/  STL [R1+0x594], R2 ;  /* 0x0005940201007387 */ /* 0x0005e80000100800 */
[----:B------:R3:W-:Y:S01]  /*2d30*/  STL [R1+0x59c], R4 ;  /* 0x00059c0401007387 */ /* 0x0007e20000100800 */
[----:B--2---:R-:W-:-:S03]  /*2d40*/  IADD3 R2, P5, PT, R10, UR25, RZ ;  /* 0x000000190a027c10 */ /* 0x004fc6000ffbe0ff */
[----:B------:R2:W-:Y:S01]  /*2d50*/  STL [R1+0x5a4], R3 ;  /* 0x0005a40301007387 */ /* 0x0005e20000100800 */
[----:B------:R-:W-:-:S03]  /*2d60*/  USHF.R.S32.HI UR25, URZ, 0x1f, UR25 ;  /* 0x0000001fff197899 */ /* 0x000fc60008011419 */
[----:B------:R4:W-:Y:S01]  /*2d70*/  STL [R1+0x5ac], R2 ;  /* 0x0005ac0201007387 */ /* 0x0009e20000100800 */
[----:B---3--:R-:W-:Y:S02]  /*2d80*/  IADD3 R4, P2, PT, R11, UR26, RZ ;  /* 0x0000001a0b047c10 */ /* 0x008fe4000ff5e0ff */
[----:B--2---:R-:W-:Y:S01]  /*2d90*/  IADD3 R3, P6, PT, R13, UR26, RZ ;  /* 0x0000001a0d037c10 */ /* 0x004fe2000ffde0ff */
[----:B------:R-:W-:Y:S01]  /*2da0*/  STL [R1+0x1f4], RZ ;  /* 0x0001f4ff01007387 */ /* 0x000fe20000100800 */
[----:B----4-:R-:W-:-:S03]  /*2db0*/  IADD3 R2, P0, PT, R12, UR26, RZ ;  /* 0x0000001a0c027c10 */ /* 0x010fc6000ff1e0ff */
[----:B------:R2:W-:Y:S04]  /*2dc0*/  STL [R1+0x5b4], R3 ;  /* 0x0005b40301007387 */ /* 0x0005e80000100800 */
[----:B------:R3:W-:Y:S01]  /*2dd0*/  STL [R1+0x5bc], R2 ;  /* 0x0005bc0201007387 */ /* 0x0007e20000100800 */
[----:B--2---:R-:W-:-:S03]  /*2de0*/  IADD3.X R3, PT, PT, R9, UR25, RZ, P4, !PT ;  /* 0x0000001909037c10 */ /* 0x004fc6000a7fe4ff */
[----:B------:R2:W-:Y:S01]  /*2df0*/  STL [R1+0x5c4], R4 ;  /* 0x0005c40401007387 */ /* 0x0005e20000100800 */
[----:B---3--:R-:W-:-:S03]  /*2e00*/  IADD3 R2, P4, PT, R10, UR26, RZ ;  /* 0x0000001a0a027c10 */ /* 0x008fc6000ff9e0ff */
[----:B------:R3:W-:Y:S04]  /*2e10*/  STL [R1+0x590], R3 ;  /* 0x0005900301007387 */ /* 0x0007e80000100800 */
[----:B------:R4:W-:Y:S01]  /*2e20*/  STL [R1+0x5cc], R2 ;  /* 0x0005cc0201007387 */ /* 0x0009e20000100800 */
[----:B--2---:R-:W-:Y:S02]  /*2e30*/  IADD3.X R4, PT, PT, R8, UR25, RZ, P1, !PT ;  /* 0x0000001908047c10 */ /* 0x004fe40008ffe4ff */
[----:B---3--:R-:W-:-:S03]  /*2e40*/  IADD3.X R3, PT, PT, R7, UR25, RZ, P3, !PT ;  /* 0x0000001907037c10 */ /* 0x008fc60009ffe4ff */
[----:B------:R-:W-:Y:S01]  /*2e50*/  STL [R1+0x598], R4 ;  /* 0x0005980401007387 */ /* 0x000fe20000100800 */
[----:B----4-:R-:W-:-:S03]  /*2e60*/  IADD3.X R2, PT, PT, R6, UR25, RZ, P5, !PT ;  /* 0x0000001906027c10 */ /* 0x010fc6000affe4ff */
[----:B------:R2:W-:Y:S01]  /*2e70*/  STL [R1+0x5a0], R3 ;  /* 0x0005a00301007387 */ /* 0x0005e20000100800 */
[----:B------:R-:W-:-:S03]  /*2e80*/  USHF.R.S32.HI UR26, URZ, 0x1f, UR26 ;  /* 0x0000001fff1a7899 */ /* 0x000fc6000801141a */
[----:B------:R3:W-:Y:S01]  /*2e90*/  STL [R1+0x5a8], R2 ;  /* 0x0005a80201007387 */ /* 0x0007e20000100800 */
[----:B--2---:R-:W-:Y:S02]  /*2ea0*/  IADD3 R3, P5, PT, R13, UR61, RZ ;  /* 0x0000003d0d037c10 */ /* 0x004fe4000ffbe0ff */
[----:B---3--:R-:W-:-:S03]  /*2eb0*/  IADD3 R2, P1, PT, R12, UR61, RZ ;  /* 0x0000003d0c027c10 */ /* 0x008fc6000ff3e0ff */
[----:B------:R2:W-:Y:S01]  /*2ec0*/  STL [R1+0x5d4], R3 ;  /* 0x0005d40301007387 */ /* 0x0005e20000100800 */
[----:B------:R-:W-:-:S03]  /*2ed0*/  IADD3 R4, P3, PT, R11, UR61, RZ ;  /* 0x0000003d0b047c10 */ /* 0x000fc6000ff7e0ff */
        /* <DEDUP_REMOVED lines=480> */
[----:B------:R3:W-:Y:S01]  /*4ce0*/  STL [R1+0x930], R3 ;  /* 0x0009300301007387 */ /* 0x0007e20000100800 */
[----:B------:R-:W-:-:S03]  /*4cf0*/  USHF.R.S32.HI UR6, URZ, 0x1f, UR50 ;  /* 0x0000001fff067899 */ /* 0x000fc60008011432 */
[----:B------:R4:W-:Y:S01]  /*4d00*/  STL [R1+0x96c], R2 ;  /* 0x00096c0201007387 */ /* 0x0009e20000100800 */
[----:B--2---:R-:W-:Y:S02]  /*4d10*/  IADD3.X R4, PT, PT, R8, UR51, RZ, P3, !PT ;  /* 0x0000003308047c10 */ /* 0x004fe40009ffe4ff */
[----:B---3--:R-:W-:-:S03]  /*4d20*/  IADD3.X R3, PT, PT, R7, UR51, RZ, P6, !PT ;  /* 0x0000003307037c10 */ /* 0x008fc6000b7fe4ff */
[----:B------:R2:W-:Y:S01]  /*4d30*/  STL [R1+0x938], R4 ;  /* 0x0009380401007387 */ /* 0x0005e20000100800 */
[----:B----4-:R-:W-:-:S03]  /*4d40*/  IADD3.X R2, PT, PT, R6, UR51, RZ, P2, !PT ;  /* 0x0000003306027c10 */ /* 0x010fc600097fe4ff */
[----:B------:R3:W-:Y:S04]  /*4d50*/  STL [R1+0x940], R3 ;  /* 0x0009400301007387 */ /* 0x0007e80000100800 */
[----:B------:R4:W-:Y:S01]  /*4d60*/  STL [R1+0x948], R2 ;  /* 0x0009480201007387 */ /* 0x0009e20000100800 */
[----:B--2---:R-:W-:-:S03]  /*4d70*/  IADD3.X R4, PT, PT, R8, UR6, RZ, P1, !PT ;  /* 0x0000000608047c10 */ /* 0x004fc60008ffe4ff */
[----:B------:R-:W-:Y:S01]  /*4d80*/  STL [R1+0x1f8], RZ ;  /* 0x0001f8ff01007387 */ /* 0x000fe20000100800 */
[----:B---3--:R-:W-:Y:S02]  /*4d90*/  IADD3.X R3, PT, PT, R7, UR6, RZ, P0, !PT ;  /* 0x0000000607037c10 */ /* 0x008fe400087fe4ff */
[----:B----4-:R-:W-:Y:S01]  /*4da0*/  IADD3.X R2, PT, PT, R9, UR6, RZ, P4, !PT ;  /* 0x0000000609027c10 */ /* 0x010fe2000a7fe4ff */
[----:B------:R-:W-:Y:S04]  /*4db0*/  STL [R1+0x1fc], RZ ;  /* 0x0001fcff01007387 */ /* 0x000fe80000100800 */
[----:B------:R2:W-:Y:S04]  /*4dc0*/  STL [R1+0x950], R2 ;  /* 0x0009500201007387 */ /* 0x0005e80000100800 */
[----:B------:R3:W-:Y:S04]  /*4dd0*/  STL [R1+0x958], R4 ;  /* 0x0009580401007387 */ /* 0x0007e80000100800 */
[----:B------:R4:W-:Y:S01]  /*4de0*/  STL [R1+0x960], R3 ;  /* 0x0009600301007387 */ /* 0x0009e20000100800 */
[----:B--2---:R-:W-:-:S02]  /*4df0*/  IADD3.X R2, PT, PT, R6, UR6, RZ, P5, !PT ;  /* 0x0000000606027c10 */ /* 0x004fc4000affe4ff */
[----:B---3--:R-:W-:Y:S02]  /*4e00*/  IADD3 R4, P2, PT, R12, UR47, RZ ;  /* 0x0000002f0c047c10 */ /* 0x008fe4000ff5e0ff */
[----:B----4-:R-:W-:Y:S01]  /*4e10*/  IADD3 R3, P3, PT, R13, UR47, RZ ;  /* 0x0000002f0d037c10 */ /* 0x010fe2000ff7e0ff */
[----:B------:R2:W-:Y:S04]  /*4e20*/  STL [R1+0x968], R2 ;  /* 0x0009680201007387 */ /* 0x0005e80000100800 */
[----:B------:R3:W-:Y:S01]  /*4e30*/  STL [R1+0x974], R3 ;  /* 0x0009740301007387 */ /* 0x0007e20000100800 */
[----:B--2---:R-:W-:-:S03]  /*4e40*/  IADD3 R2, P1, PT, R11, UR47, RZ ;  /* 0x0000002f0b027c10 */ /* 0x004fc6000ff3e0ff */
[----:B------:R2:W-:Y:S01]  /*4e50*/  STL [R1+0x97c], R4 ;  /* 0x00097c0401007387 */ /* 0x0005e20000100800 */
[----:B---3--:R-:W-:-:S03]  /*4e60*/  IADD3 R3, P0, PT, R10, UR47, RZ ;  /* 0x0000002f0a037c10 */ /* 0x008fc6000ff1e0ff */
[----:B------:R3:W-:Y:S04]  /*4e70*/  STL [R1+0x984], R2 ;  /* 0x0009840201007387 */ /* 0x0007e80000100800 */
[----:B------:R4:W-:Y:S01]  /*4e80*/  STL [R1+0x98c], R3 ;  /* 0x00098c0301007387 */ /* 0x0009e20000100800 */
[C---:B--2---:R-:W-:Y:S02]  /*4e90*/  LOP3.LUT R4, R0.reuse, 0x20, RZ, 0x3c, !PT ;  /* 0x0000002000047812 */ /* 0x044fe400078e3cff */
[C---:B---3--:R-:W-:Y:S02]  /*4ea0*/  LOP3.LUT R2, R0.reuse, 0x210, RZ, 0x3c, !PT ;  /* 0x0000021000027812 */ /* 0x048fe400078e3cff */
[C---:B------:R-:W-:Y:S02]  /*4eb0*/  LOP3.LUT R2, R0.reuse, 0x40, RZ, 0x3c, !PT ;  /* 0x0000004000027812 */ /* 0x040fe400078e3cff */
[C---:B----4-:R-:W-:Y:S01]  /*4ec0*/  LOP3.LUT R3, R0.reuse, 0x230, RZ, 0x3c, !PT ;  /* 0x0000023000037812 */ /* 0x050fe200078e3cff */
[----:B------:R2:W-:Y:S04]  /*4ed0*/  STL [R1+0xdc4], R4 ;  /* 0x000dc40401007387 */ /* 0x0005e80000100800 */
[----:B------:R3:W-:Y:S04]  /*4ee0*/  STL [R1+0xdc0], R3 ;  /* 0x000dc00301007387 */ /* 0x0007e80000100800 */
[----:B------:R4:W-:Y:S01]  /*4ef0*/  STL [R1+0xdbc], R2 ;  /* 0x000dbc0201007387 */ /* 0x0009e20000100800 */
[----:B--2---:R-:W-:-:S02]  /*4f00*/  LOP3.LUT R4, R0, 0x250, RZ, 0x3c, !PT ;  /* 0x0000025000047812 */ /* 0x004fc400078e3cff */
[----:B---3--:R-:W-:-:S03]  /*4f10*/  LOP3.LUT R3, R0, 0x60, RZ, 0x3c, !PT ;  /* 0x0000006000037812 */ /* 0x008fc600078e3cff */
[----:B------:R2:W-:Y:S01]  /*4f20*/  STL [R1+0xdb8], R4 ;  /* 0x000db80401007387 */ /* 0x0005e20000100800 */
[----:B----4-:R-:W-:Y:S01]  /*4f30*/  LOP3.LUT R2, R0, 0x270, RZ, 0x3c, !PT ;  /* 0x0000027000027812 */ /* 0x010fe200078e3cff */
[----:B------:R-:W-:Y:S02]  /*4f40*/  USHF.R.S32.HI UR46, URZ, 0x1f, UR47 ;  /* 0x0000001fff2e7899 */ /* 0x000fe4000801142f */
[----:B------:R3:W-:Y:S04]  /*4f50*/  STL [R1+0xdb4], R3 ;  /* 0x000db40301007387 */ /* 0x0007e80000100800 */
[----:B------:R4:W-:Y:S01]  /*4f60*/  STL [R1+0xdb0], R2 ;  /* 0x000db00201007387 */ /* 0x0009e20000100800 */
[----:B--2---:R-:W-:Y:S02]  /*4f70*/  IADD3 R4, P6, PT, R13, UR48, RZ ;  /* 0x000000300d047c10 */ /* 0x004fe4000ffde0ff */
[----:B---3--:R-:W-:-:S03]  /*4f80*/  IADD3 R3, P5, PT, R12, UR48, RZ ;  /* 0x000000300c037c10 */ /* 0x008fc6000ffbe0ff */
[----:B------:R2:W-:Y:S01]  /*4f90*/  STL [R1+0x994], R4 ;  /* 0x0009940401007387 */ /* 0x0005e20000100800 */
[----:B----4-:R-:W-:-:S03]  /*4fa0*/  IADD3 R2, P4, PT, R11, UR48, RZ ;  /* 0x000000300b027c10 */ /* 0x010fc6000ff9e0ff */
[----:B------:R3:W-:Y:S04]  /*4fb0*/  STL [R1+0x99c], R3 ;  /* 0x00099c0301007387 */ /* 0x0007e80000100800 */
[----:B------:R4:W-:Y:S01]  /*4fc0*/  STL [R1+0x9a4], R2 ;  /* 0x0009a40201007387 */ /* 0x0009e20000100800 */
[----:B--2---:R-:W-:Y:S02]  /*4fd0*/  IADD3.X R4, PT, PT, R9, UR46, RZ, P3, !PT ;  /* 0x0000002e09047c10 */ /* 0x004fe40009ffe4ff */
[----:B---3--:R-:W-:-:S03]  /*4fe0*/  IADD3 R3, P3, PT, R10, UR48, RZ ;  /* 0x000000300a037c10 */ /* 0x008fc6000ff7e0ff */
[----:B------:R2:W-:Y:S01]  /*4ff0*/  STL [R1+0x970], R4 ;  /* 0x0009700401007387 */ /* 0x0005e20000100800 */
[----:B----4-:R-:W-:-:S03]  /*5000*/  IADD3.X R2, PT, PT, R8, UR46, RZ, P2, !PT ;  /* 0x0000002e08027c10 */ /* 0x010fc600097fe4ff */
[----:B------:R3:W-:Y:S01]  /*5010*/  STL [R1+0x9ac], R3 ;  /* 0x0009ac0301007387 */ /* 0x0007e20000100800 */
[----:B------:R-:W-:-:S03]  /*5020*/  USHF.R.S32.HI UR49, URZ, 0x1f, UR48 ;  /* 0x0000001fff317899 */ /* 0x000fc60008011430 */
[----:B------:R4:W-:Y:S01]  /*5030*/  STL [R1+0x978], R2 ;  /* 0x0009780201007387 */ /* 0x0009e20000100800 */
[----:B--2---:R-:W-:Y:S02]  /*5040*/  IADD3 R4, P2, PT, R13, UR77, RZ ;  /* 0x0000004d0d047c10 */ /* 0x004fe4000ff5e0ff */
[----:B---3--:R-:W-:-:S03]  /*5050*/  IADD3.X R3, PT, PT, R7, UR46, RZ, P1, !PT ;  /* 0x0000002e07037c10 */ /* 0x008fc60008ffe4ff */
[----:B------:R2:W-:Y:S01]  /*5060*/  STL [R1+0x9b4], R4 ;  /* 0x0009b40401007387 */ /* 0x0005e20000100800 */
[----:B----4-:R-:W-:Y:S01]  /*5070*/  IADD3 R2, P1, PT, R12, UR77, RZ ;  /* 0x0000004d0c027c10 */ /* 0x010fe2000ff3e0ff */
[----:B------:R-:W-:Y:S02]  /*5080*/  USHF.L.U32 UR24, UR45, 0x6, URZ ;  /* 0x000000062d187899 */ /* 0x000fe400080006ff */
[----:B------:R3:W-:Y:S01]  /*5090*/  STL [R1+0x980], R3 ;  /* 0x0009800301007387 */ /* 0x0007e20000100800 */
[----:B------:R-:W-:Y:S02]  /*50a0*/  USHF.L.U32 UR45, UR5, 0x6, URZ ;  /* 0x00000006052d7899 */ /* 0x000fe400080006ff */
[----:B------:R-:W-:Y:S01]  /*50b0*/  UIMAD UR5, UR5, 0x1d, URZ ;  /* 0x0000001d050578a4 */ /* 0x000fe2000f8e02ff */
[----:B------:R4:W-:Y:S01]  /*50c0*/  STL [R1+0x9bc], R2 ;  /* 0x0009bc0201007387 */ /* 0x0009e20000100800 */
[----:B--2---:R-:W-:Y:S02]  /*50d0*/  IADD3.X R4, PT, PT, R6, UR46, RZ, P0, !PT ;  /* 0x0000002e06047c10 */ /* 0x004fe400087fe4ff */
[----:B---3--:R-:W-:-:S03]  /*50e0*/  IADD3 R3, P0, PT, R11, UR77, RZ ;  /* 0x0000004d0b037c10 */ /* 0x008fc6000ff1e0ff */
[----:B------:R2:W-:Y:S01]  /*50f0*/  STL [R1+0x988], R4 ;  /* 0x0009880401007387 */ /* 0x0005e20000100800 */
[----:B----4-:R-:W-:-:S03]  /*5100*/  IADD3.X R2, PT, PT, R9, UR49, RZ, P6, !PT ;  /* 0x0000003109027c10 */ /* 0x010fc6000b7fe4ff */
[----:B------:R3:W-:Y:S04]  /*5110*/  STL [R1+0x9c4], R3 ;  /* 0x0009c40301007387 */ /* 0x0007e80000100800 */
[----:B------:R4:W-:Y:S01]  /*5120*/  STL [R1+0x990], R2 ;  /* 0x0009900201007387 */ /* 0x0009e20000100800 */
[----:B--2---:R-:W-:Y:S02]  /*5130*/  IADD3 R4, P6, PT, R10, UR77, RZ ;  /* 0x0000004d0a047c10 */ /* 0x004fe4000ffde0ff */
[----:B---3--:R-:W-:-:S03]  /*5140*/  IADD3.X R3, PT, PT, R8, UR49, RZ, P5, !PT ;  /* 0x0000003108037c10 */ /* 0x008fc6000affe4ff */
[----:B------:R2:W-:Y:S01]  /*5150*/  STL [R1+0x9cc], R4 ;  /* 0x0009cc0401007387 */ /* 0x0005e20000100800 */
[----:B----4-:R-:W-:-:S03]  /*5160*/  IADD3 R2, P5, PT, R13, UR5, RZ ;  /* 0x000000050d027c10 */ /* 0x010fc6000ffbe0ff */
[----:B------:R3:W-:Y:S01]  /*5170*/  STL [R1+0x998], R3 ;  /* 0x0009980301007387 */ /* 0x0007e20000100800 */
[----:B------:R-:W-:-:S03]  /*5180*/  USHF.R.S32.HI UR75, URZ, 0x1f, UR77 ;  /* 0x0000001fff4b7899 */ /* 0x000fc6000801144d */
        /* <DEDUP_REMOVED lines=11> */
[----:B------:R3:W-:Y:S04]  /*5240*/  STL [R1+0x9b0], R3 ;  /* 0x0009b00301007387 */ /* 0x0007e80000100800 */
[----:B------:R4:W-:Y:S01]  /*5250*/  STL [R1+0x9ec], R2 ;  /* 0x0009ec0201007387 */ /* 0x0009e20000100800 */
[----:B--2---:R-:W-:Y:S02]  /*5260*/  IADD3.X R4, PT, PT, R8, UR75, RZ, P1, !PT ;  /* 0x0000004b08047c10 */ /* 0x004fe40008ffe4ff */
[----:B---3--:R-:W-:-:S03]  /*5270*/  IADD3 R3, P1, PT, R13, UR9, RZ ;  /* 0x000000090d037c10 */ /* 0x008fc6000ff3e0ff */
[----:B------:R2:W-:Y:S01]  /*5280*/  STL [R1+0x9b8], R4 ;  /* 0x0009b80401007387 */ /* 0x0005e20000100800 */
[----:B----4-:R-:W-:Y:S01]  /*5290*/  IADD3.X R2, PT, PT, R7, UR75, RZ, P0, !PT ;  /* 0x0000004b07027c10 */ /* 0x010fe200087fe4ff */
[----:B------:R-:W-:Y:S02]  /*52a0*/  USHF.R.S32.HI UR53, URZ, 0x1f, UR5 ;  /* 0x0000001fff357899 */ /* 0x000fe40008011405 */
        /* <DEDUP_REMOVED lines=464> */
[----:B0-----:R-:W-:-:S03]  /*6fb0*/  IADD3 R2, P3, PT, R11, UR44, RZ ;  /* 0x0000002c0b027c10 */ /* 0x001fc6000ff7e0ff */
[----:B------:R1:W-:Y:S01]  /*6fc0*/  STL [R1+0xd28], R3 ;  /* 0x000d280301007387 */ /* 0x0003e20000100800 */
[----:B------:R-:W-:-:S03]  /*6fd0*/  USHF.R.S32.HI UR7, URZ, 0x1f, UR7 ;  /* 0x0000001fff077899 */ /* 0x000fc60008011407 */
[----:B------:R0:W-:Y:S01]  /*6fe0*/  STL [R1+0xd64], R2 ;  /* 0x000d640201007387 */ /* 0x0001e20000100800 */
[----:B--2---:R-:W-:Y:S02]  /*6ff0*/  IADD3.X R4, PT, PT, R9, UR76, RZ, P2, !PT ;  /* 0x0000004c09047c10 */ /* 0x004fe400097fe4ff */
[----:B-1----:R-:W-:-:S03]  /*7000*/  IADD3 R3, P2, PT, R10, UR43, RZ ;  /* 0x0000002b0a037c10 */ /* 0x002fc6000ff5e0ff */
[----:B------:R1:W-:Y:S01]  /*7010*/  STL [R1+0xd30], R4 ;  /* 0x000d300401007387 */ /* 0x0003e20000100800 */
[----:B0-----:R-:W-:-:S03]  /*7020*/  IADD3.X R2, PT, PT, R8, UR76, RZ, P1, !PT ;  /* 0x0000004c08027c10 */ /* 0x001fc60008ffe4ff */
[----:B------:R0:W-:Y:S04]  /*7030*/  STL [R1+0xd6c], R3 ;  /* 0x000d6c0301007387 */ /* 0x0001e80000100800 */
[----:B------:R2:W-:Y:S01]  /*7040*/  STL [R1+0xd38], R2 ;  /* 0x000d380201007387 */ /* 0x0005e20000100800 */
[----:B-1----:R-:W-:Y:S02]  /*7050*/  IADD3.X R4, PT, PT, R7, UR76, RZ, P0, !PT ;  /* 0x0000004c07047c10 */ /* 0x002fe400087fe4ff */
[----:B0-----:R-:W-:-:S03]  /*7060*/  IADD3.X R3, PT, PT, R6, UR76, RZ, P6, !PT ;  /* 0x0000004c06037c10 */ /* 0x001fc6000b7fe4ff */
[----:B------:R0:W-:Y:S01]  /*7070*/  STL [R1+0xd40], R4 ;  /* 0x000d400401007387 */ /* 0x0001e20000100800 */
[----:B--2---:R-:W-:-:S03]  /*7080*/  IADD3.X R2, PT, PT, R9, UR7, RZ, P5, !PT ;  /* 0x0000000709027c10 */ /* 0x004fc6000affe4ff */
[----:B------:R1:W-:Y:S04]  /*7090*/  STL [R1+0xd48], R3 ;  /* 0x000d480301007387 */ /* 0x0003e80000100800 */
[----:B------:R2:W-:Y:S01]  /*70a0*/  STL [R1+0xd50], R2 ;  /* 0x000d500201007387 */ /* 0x0005e20000100800 */
[----:B0-----:R-:W-:Y:S02]  /*70b0*/  IADD3.X R4, PT, PT, R8, UR7, RZ, P4, !PT ;  /* 0x0000000708047c10 */ /* 0x001fe4000a7fe4ff */
[----:B-1----:R-:W-:Y:S02]  /*70c0*/  IADD3.X R3, PT, PT, R7, UR7, RZ, P3, !PT ;  /* 0x0000000707037c10 */ /* 0x002fe40009ffe4ff */
[----:B--2---:R-:W-:Y:S01]  /*70d0*/  IADD3.X R2, PT, PT, R6, UR7, RZ, P2, !PT ;  /* 0x0000000706027c10 */ /* 0x004fe200097fe4ff */
[----:B------:R0:W-:Y:S04]  /*70e0*/  STL [R1+0xd58], R4 ;  /* 0x000d580401007387 */ /* 0x0001e80000100800 */
[----:B------:R0:W-:Y:S04]  /*70f0*/  STL [R1+0xd68], R2 ;  /* 0x000d680201007387 */ /* 0x0001e80000100800 */
[----:B------:R0:W-:Y:S01]  /*7100*/  STL [R1+0xd60], R3 ;  /* 0x000d600301007387 */ /* 0x0001e20000100800 */
[----:B------:R-:W-:-:S02]  /*7110*/  USHF.R.S32.HI UR27, URZ, 0x6, UR27 ;  /* 0x00000006ff1b7899 */ /* 0x000fc4000801141b */
[----:B------:R-:W-:Y:S02]  /*7120*/  USHF.R.S32.HI UR6, URZ, 0x1f, UR45 ;  /* 0x0000001fff067899 */ /* 0x000fe4000801142d */
[----:B------:R-:W-:-:S12]  /*7130*/  USHF.R.S32.HI UR47, URZ, 0x1f, UR24 ;  /* 0x0000001fff2f7899 */ /* 0x000fd80008011418 */
.L_x_2:
[----:B-1----:R-:W2:Y:S01]  /*7140*/  LDL R5, [R1+0x348] ;  /* 0x0003480001057983 */ /* 0x002ea20000100800 */
[----:B0-----:R-:W0:Y:S03]  /*7150*/  LDC R2, c[0x0][0x3a0] ;  /* 0x0000e800ff027b82 */ /* 0x001e260000000800 */
[----:B--2---:R1:W-:Y:S04]  /*7160*/  STL [R1+0x15b0], R5 ;  /* 0x0015b00501007387 */ /* 0x0043e80000100800 */
[----:B------:R-:W2:Y:S04]  /*7170*/  LDL R4, [R1+0x34c] ;  /* 0x00034c0001047983 */ /* 0x000ea80000100800 */
[----:B-1----:R-:W0:Y:S04]  /*7180*/  LDL R5, [R1+0x4cc] ;  /* 0x0004cc0001057983 */ /* 0x002e280000100800 */
[----:B------:R-:W-:Y:S04]  /*7190*/  STL [R1+0x12a0], R7 ;  /* 0x0012a00701007387 */ /* 0x000fe80000100800 */
        /* <DEDUP_REMOVED lines=195> */
[----:B------:R1:W-:Y:S04]  /*7dd0*/  STL [R1+0x15ac], R9 ;  /* 0x0015ac0901007387 */ /* 0x0003e80000100800 */
        /* <DEDUP_REMOVED lines=19> */
[----:B------:R-:W-:Y:S01]  /*7f10*/  STL [R1+0x124c], R23 ;  /* 0x00124c1701007387 */ /* 0x000fe20000100800 */
[----:B0-----:R-:W-:-:S03]  /*7f20*/  IMAD R2, R5, -0x40, R2 ;  /* 0xffffffc005027824 */ /* 0x001fc600078e0202 */
[----:B------:R-:W-:Y:S04]  /*7f30*/  STL [R1+0x1248], R25 ;  /* 0x0012481901007387 */ /* 0x000fe80000100800 */
[----:B------:R-:W-:Y:S04]  /*7f40*/  STL [R1+0x1244], R27 ;  /* 0x0012441b01007387 */ /* 0x000fe80000100800 */
[----:B------:R-:W-:Y:S04]  /*7f50*/  STL [R1+0x1240], R29 ;  /* 0x0012401d01007387 */ /* 0x000fe80000100800 */
[----:B-----5:R-:W-:Y:S04]  /*7f60*/  STL [R1+0x1178], R0 ;  /* 0x0011780001007387 */ /* 0x020fe80000100800 */
[----:B------:R-:W2:Y:S01]  /*7f70*/  LDL.LU R5, [R1+0x15b0] ;  /* 0x0015b00001057983 */ /* 0x000ea20000300800 */
[----:B------:R-:W-:-:S02]  /*7f80*/  ISETP.GT.AND P0, PT, R2, RZ, PT ;  /* 0x000000ff0200720c */ /* 0x000fc40003f04270 */
[----:B-1----:R-:W-:-:S11]  /*7f90*/  PRMT R9, RZ, 0x7610, R9 ;  /* 0x00007610ff097816 */ /* 0x002fd60000000009 */
[----:B--2---:R-:W2:Y:S04]  /*7fa0*/  @P0 LDG.E.U8 R9, desc[UR40][R4.64] ;  /* 0x0000002804090981 */ /* 0x004ea8000c1e1100 */
[----:B--2---:R0:W-:Y:S04]  /*7fb0*/  STL [R1+0x4b8], R9 ;  /* 0x0004b80901007387 */ /* 0x0041e80000100800 */
[----:B0-----:R-:W2:Y:S04]  /*7fc0*/  LDL.LU R9, [R1+0x15ac] ;  /* 0x0015ac0001097983 */ /* 0x001ea80000300800 */
[----:B------:R-:W3:Y:S04]  /*7fd0*/  LDL R4, [R1+0x350] ;  /* 0x0003500001047983 */ /* 0x000ee80000100800 */
[----:B------:R-:W3:Y:S01]  /*7fe0*/  LDL R5, [R1+0x354] ;  /* 0x0003540001057983 */ /* 0x000ee20000100800 */
[----:B------:R-:W-:-:S02]  /*7ff0*/  PRMT R7, RZ, 0x7610, R7 ;  /* 0x00007610ff077816 */ /* 0x000fc40000000007 */
[----:B---3--:R-:W-:-:S04]  /*8000*/  @P0 LOP3.LUT R5, R5, R4, RZ, 0x3c, !PT ;  /* 0x0000000405050212 */ /* 0x008fc800078e3cff */
[----:B------:R-:W-:-:S04]  /*8010*/  @P0 LOP3.LUT R4, R5, R4, RZ, 0x3c, !PT ;  /* 0x0000000405040212 */ /* 0x000fc800078e3cff */
[----:B------:R-:W-:-:S05]  /*8020*/  @P0 LOP3.LUT R5, R5, R4, RZ, 0x3c, !PT ;  /* 0x0000000405050212 */ /* 0x000fca00078e3cff */
[----:B------:R-:W3:Y:S04]  /*8030*/  @P0 LDG.E.U8 R7, desc[UR40][R4.64] ;  /* 0x0000002804070981 */ /* 0x000ee8000c1e1100 */
[----:B---3--:R0:W-:Y:S04]  /*8040*/  STL [R1+0x4b4], R7 ;  /* 0x0004b40701007387 */ /* 0x0081e80000100800 */
[----:B0-----:R-:W3:Y:S04]  /*8050*/  LDL.LU R7, [R1+0x15a8] ;  /* 0x0015a80001077983 */ /* 0x001ee80000300800 */
[----:B------:R-:W4:Y:S04]  /*8060*/  LDL R4, [R1+0x358] ;  /* 0x0003580001047983 */ /* 0x000f280000100800 */
[----:B------:R-:W4:Y:S01]  /*8070*/  LDL R5, [R1+0x35c] ;  /* 0x00035c0001057983 */ /* 0x000f220000100800 */
[----:B--2---:R-:W-:-:S02]  /*8080*/  PRMT R9, RZ, 0x7610, R9 ;  /* 0x00007610ff097816 */ /* 0x004fc40000000009 */
[----:B----4-:R-:W-:-:S04]  /*8090*/  @P0 LOP3.LUT R5, R5, R4, RZ, 0x3c, !PT ;  /* 0x0000000405050212 */ /* 0x010fc800078e3cff */
[----:B------:R-:W-:-:S04]  /*80a0*/  @P0 LOP3.LUT R4, R5, R4, RZ, 0x3c, !PT ;  /* 0x0000000405040212 */ /* 0x000fc800078e3cff */
[----:B------:R-:W-:-:S05]  /*80b0*/  @P0 LOP3.LUT R5, R5, R4, RZ, 0x3c, !PT ;  /* 0x0000000405050212 */ /* 0x000fca00078e3cff */
[----:B------:R-:W2:Y:S04]  /*80c0*/  @P0 LDG.E.U8 R9, desc[UR40][R4.64] ;  /* 0x0000002804090981 */ /* 0x000ea8000c1e1100 */
[----:B--2---:R0:W-:Y:S04]  /*80d0*/  STL [R1+0x4b0], R9 ;  /* 0x0004b00901007387 */ /* 0x0041e80000100800 */
[----:B0-----:R-:W2:Y:S04]  /*80e0*/  LDL.LU R9, [R1+0x15a4] ;  /* 0x0015a40001097983 */ /* 0x001ea80000300800 */
[----:B------:R-:W4:Y:S04]  /*80f0*/  LDL R4, [R1+0x360] ;  /* 0x0003600001047983 */ /* 0x000f280000100800 */
[----:B------:R-:W4:Y:S01]  /*8100*/  LDL R5, [R1+0x364] ;  /* 0x0003640001057983 */ /* 0x000f220000100800 */
[----:B---3--:R-:W-:-:S02]  /*8110*/  PRMT R7, RZ, 0x7610, R7 ;  /* 0x00007610ff077816 */ /* 0x008fc40000000007 */
[----:B----4-:R-:W-:-:S04]  /*8120*/  @P0 LOP3.LUT R5, R5, R4, RZ, 0x3c, !PT ;  /* 0x0000000405050212 */ /* 0x010fc800078e3cff */
[----:B------:R-:W-:-:S04]  /*8130*/  @P0 LOP3.LUT R4, R5, R4, RZ, 0x3c, !PT ;  /* 0x0000000405040212 */ /* 0x000fc800078e3cff */
[----:B------:R-:W-:-:S05]  /*8140*/  @P0 LOP3.LUT R5, R5, R4, RZ, 0x3c, !PT ;  /* 0x0000000405050212 */ /* 0x000fca00078e3cff */
[----:B------:R-:W3:Y:S01]  /*8150*/  @P0 LDG.E.U8 R7, desc[UR40][R4.64] ;  /* 0x0000002804070981 */ /* 0x000ee2000c1e1100 */
[----:B------:R-:W-:-:S03]  /*8160*/  ISETP.GT.AND P1, PT, R2, 0x1, PT ;  /* 0x000000010200780c */ /* 0x000fc60003f24270 */
        /* <DEDUP_REMOVED lines=1789> */
[----:B------:R-:W-:-:S02]  /*f140*/  PRMT R6, RZ, 0x7610, R6 ;  /* 0x00007610ff067816 */ /* 0x000fc40000000006 */
[----:B----4-:R-:W-:-:S04]  /*f150*/  @P1 LOP3.LUT R5, R5, R4, RZ, 0x3c, !PT ;  /* 0x0000000405051212 */ /* 0x010fc800078e3cff */
[----:B------:R-:W-:-:S04]  /*f160*/  @P1 LOP3.LUT R4, R5, R4, RZ, 0x3c, !PT ;  /* 0x0000000405041212 */ /* 0x000fc800078e3cff */
[----:B------:R-:W-:-:S05]  /*f170*/  @P1 LOP3.LUT R5, R5, R4, RZ, 0x3c, !PT ;  /* 0x0000000405051212 */ /* 0x000fca00078e3cff */
[----:B------:R-:W4:Y:S04]  /*f180*/  @P1 LDG.E.U8 R6, desc[UR40][R4.64] ;  /* 0x0000002804061981 */ /* 0x000f28000c1e1100 */
[----:B----4-:R0:W-:Y:S04]  /*f190*/  STL [R1+0xd4], R6 ;  /* 0x0000d40601007387 */ /* 0x0101e80000100800 */
[----:B0-----:R-:W4:Y:S04]  /*f1a0*/  LDL.LU R6, [R1+0x1298] ;  /* 0x0012980001067983 */ /* 0x001f280000300800 */
[----:B------:R-:W2:Y:S04]  /*f1b0*/  LDL R4, [R1+0x758] ;  /* 0x0007580001047983 */ /* 0x000ea80000100800 */
[----:B------:R-:W2:Y:S01]  /*f1c0*/  LDL R5, [R1+0x75c] ;  /* 0x00075c0001057983 */ /* 0x000ea20000100800 */
[----:B------:R-:W-:-:S02]  /*f1d0*/  PRMT R8, RZ, 0x7610, R8 ;  /* 0x00007610ff087816 */ /* 0x000fc40000000008 */
[----:B--2---:R-:W-:-:S04]  /*f1e0*/  @P1 LOP3.LUT R5, R5, R4, RZ, 0x3c, !PT ;  /* 0x0000000405051212 */ /* 0x004fc800078e3cff */
[----:B------:R-:W-:-:S04]  /*f1f0*/  @P1 LOP3.LUT R4, R5, R4, RZ, 0x3c, !PT ;  /* 0x0000000405041212 */ /* 0x000fc800078e3cff */
[----:B------:R-:W-:-:S05]  /*f200*/  @P1 LOP3.LUT R5, R5, R4, RZ, 0x3c, !PT ;  /* 0x0000000405051212 */ /* 0x000fca00078e3cff */
[----:B------:R-:W2:Y:S04]  /*f210*/  @P1 LDG.E.U8 R8, desc[UR40][R4.64] ;  /* 0x0000002804081981 */ /* 0x000ea8000c1e1100 */
[----:B--2---:R0:W-:Y:S04]  /*f220*/  STL [R1+0xd0], R8 ;  /* 0x0000d00801007387 */ /* 0x0041e80000100800 */
[----:B0-----:R-:W2:Y:S04]  /*f230*/  LDL.LU R8, [R1+0x1294] ;  /* 0x0012940001087983 */ /* 0x001ea80000300800 */
[----:B------:R-:W2:Y:S04]  /*f240*/  LDL R4, [R1+0x750] ;  /* 0x0007500001047983 */ /* 0x000ea80000100800 */
[----:B------:R-:W2:Y:S01]  /*f250*/  LDL R5, [R1+0x754] ;  /* 0x0007540001057983 */ /* 0x000ea20000100800 */
[----:B------:R-:W-:-:S02]  /*f260*/  PRMT R11, RZ, 0x7610, R11 ;  /* 0x00007610ff0b7816 */ /* 0x000fc4000000000b */
[----:B--2---:R-:W-:-:S04]  /*f270*/  @P1 LOP3.LUT R5, R5, R4, RZ, 0x3c, !PT ;  /* 0x0000000405051212 */ /* 0x004fc800078e3cff */
[----:B------:R-:W-:-:S04]  /*f280*/  @P1 LOP3.LUT R4, R5, R4, RZ, 0x3c, !PT ;  /* 0x0000000405041212 */ /* 0x000fc800078e3cff */
[----:B------:R-:W-:-:S05]  /*f290*/  @P1 LOP3.LUT R5, R5, R4, RZ, 0x3c, !PT ;  /* 0x0000000405051212 */ /* 0x000fca00078e3cff */
[----:B------:R-:W2:Y:S01]  /*f2a0*/  @P1 LDG.E.U8 R11, desc[UR40][R4.64] ;  /* 0x00000028040b1981 */ /* 0x000ea2000c1e1100 */
[----:B------:R-:W-:-:S03]  /*f2b0*/  ISETP.GT.AND P0, PT, R2, 0x32, PT ;  /* 0x000000320200780c */ /* 0x000fc60003f04270 */
        /* <DEDUP_REMOVED lines=115> */
[----:B---3--:R-:W-:-:S02]  /*f9f0*/  PRMT R7, RZ, 0x7610, R7 ;  /* 0x00007610ff077816 */ /* 0x008fc40000000007 */
[----:B--2---:R-:W-:-:S04]  /*fa00*/  @P1 LOP3.LUT R5, R5, R4, RZ, 0x3c, !PT ;  /* 0x0000000405051212 */ /* 0x004fc800078e3cff */
[----:B------:R-:W-:-:S04]  /*fa10*/  @P1 LOP3.LUT R4, R5, R4, RZ, 0x3c, !PT ;  /* 0x0000000405041212 */ /* 0x000fc800078e3cff */
[----:B------:R-:W-:-:S05]  /*fa20*/  @P1 LOP3.LUT R5, R5, R4, RZ, 0x3c, !PT ;  /* 0x0000000405051212 */ /* 0x000fca00078e3cff */
[----:B------:R0:W2:Y:S04]  /*fa30*/  @P1 LDG.E.U8 R7, desc[UR40][R4.64] ;  /* 0x0000002804071981 */ /* 0x0000a8000c1e1100 */
[----:B------:R-:W0:Y:S04]  /*fa40*/  LDL R4, [R1+0x6e0] ;  /* 0x0006e00001047983 */ /* 0x000e280000100800 */
[----:B------:R-:W0:Y:S01]  /*fa50*/  LDL R5, [R1+0x6e4] ;  /* 0x0006e40001057983 */ /* 0x000e220000100800 */
[----:B------:R-:W-:Y:S02]  /*fa60*/  PRMT R9, RZ, 0x7610, R9 ;  /* 0x00007610ff097816 */ /* 0x000fe40000000009 */
[----:B0-----:R-:W-:-:S04]  /*fa70*/  @P1 LOP3.LUT R5, R5, R4, RZ, 0x3c, !PT ;  /* 0x0000000405051212 */ /* 0x001fc800078e3cff */
[----:B------:R-:W-:-:S04]  /*fa80*/  @P1 LOP3.LUT R4, R5, R4, RZ, 0x3c, !PT ;  /* 0x0000000405041212 */ /* 0x000fc800078e3cff */
[----:B------:R-:W-:Y:S01]  /*fa90*/  @P1 LOP3.LUT R5, R5, R4, RZ, 0x3c, !PT ;  /* 0x0000000405051212 */ /* 0x000fe200078e3cff */
[----:B--2---:R0:W-:Y:S04]  /*faa0*/  STL [R1+0x88], R7 ;  /* 0x0000880701007387 */ /* 0x0041e80000100800 */
[----:B------:R1:W2:Y:S01]  /*fab0*/  @P1 LDG.E.U8 R9, desc[UR40][R4.64] ;  /* 0x0000002804091981 */ /* 0x0002a2000c1e1100 */
[----:B------:R-:W-:-:S03]  /*fac0*/  PRMT R20, RZ, 0x7610, R20 ;  /* 0x00007610ff147816 */ /* 0x000fc60000000014 */
[----:B0-----:R-:W3:Y:S04]  /*fad0*/  LDL R7, [R1+0x684] ;  /* 0x0006840001077983 */ /* 0x001ee80000100800 */
[----:B------:R-:W1:Y:S04]  /*fae0*/  LDL R4, [R1+0x6d8] ;  /* 0x0006d80001047983 */ /* 0x000e680000100800 */
[----:B------:R-:W1:Y:S02]  /*faf0*/  LDL R5, [R1+0x6dc] ;  /* 0x0006dc0001057983 */ /* 0x000e640000100800 */
[----:B-1----:R-:W-:-:S04]  /*fb00*/  @P1 LOP3.LUT R5, R5, R4, RZ, 0x3c, !PT ;  /* 0x0000000405051212 */ /* 0x002fc800078e3cff */
[----:B------:R-:W-:-:S04]  /*fb10*/  @P1 LOP3.LUT R4, R5, R4, RZ, 0x3c, !PT ;  /* 0x0000000405041212 */ /* 0x000fc800078e3cff */
[----:B------:R-:W-:-:S05]  /*fb20*/  @P1 LOP3.LUT R5, R5, R4, RZ, 0x3c, !PT ;  /* 0x0000000405051212 */ /* 0x000fca00078e3cff */
[----:B------:R-:W3:Y:S04]  /*fb30*/  @P1 LDG.E.U8 R20, desc[UR40][R4.64] ;  /* 0x0000002804141981 */ /* 0x000ee8000c1e1100 */
[----:B--2---:R0:W-:Y:S04]  /*fb40*/  STL [R1+0x84], R9 ;  /* 0x0000840901007387 */ /* 0x0041e80000100800 */
[----:B0-----:R-:W2:Y:S04]  /*fb50*/  LDL R9, [R1+0x67c] ;  /* 0x00067c0001097983 */ /* 0x001ea80000100800 */
[----:B---3--:R0:W-:Y:S04]  /*fb60*/  STL [R1+0x80], R20 ;  /* 0x0000801401007387 */ /* 0x0081e80000100800 */
[----:B0-----:R-:W3:Y:S04]  /*fb70*/  LDL.LU R20, [R1+0x125c] ;  /* 0x00125c0001147983 */ /* 0x001ee80000300800 */
        /* <DEDUP_REMOVED lines=27> */
[----:B----4-:R-:W-:-:S03]  /*fd30*/  PRMT R6, RZ, 0x7610, R6 ;  /* 0x00007610ff067816 */ /* 0x010fc60000000006 */
[----:B--2---:R0:W-:Y:S04]  /*fd40*/  STL [R1+0x34], R21 ;  /* 0x0000341501007387 */ /* 0x0041e80000100800 */
[----:B0-----:R-:W2:Y:S04]  /*fd50*/  LDL.LU R21, [R1+0x1250] ;  /* 0x0012500001157983 */ /* 0x001ea80000300800 */
[----:B------:R-:W4:Y:S01]  /*fd60*/  LDL R5, [R1+0x680] ;  /* 0x0006800001057983 */ /* 0x000f220000100800 */
[----:B------:R-:W-:Y:S01]  /*fd70*/  @P2 IMAD.MOV.U32 R4, RZ, RZ, R7 ;  /* 0x000000ffff042224 */ /* 0x000fe200078e0007 */
[----:B------:R-:W-:-:S02]  /*fd80*/  PRMT R8, RZ, 0x7610, R8 ;  /* 0x00007610ff087816 */ /* 0x000fc40000000008 */
[----:B------:R-:W2:Y:S04]  /*fd90*/  LDL R7, [R1+0x660] ;  /* 0x0006600001077983 */ /* 0x000ea80000100800 */
[----:B----4-:R0:W4:Y:S04]  /*fda0*/  @P2 LDG.E.U8 R6, desc[UR40][R4.64] ;  /* 0x0000002804062981 */ /* 0x010128000c1e1100 */
[----:B------:R-:W2:Y:S01]  /*fdb0*/  LDL R5, [R1+0x678] ;  /* 0x0006780001057983 */ /* 0x000ea20000100800 */
[----:B0-----:R-:W-:-:S03]  /*fdc0*/  @P2 IMAD.MOV.U32 R4, RZ, RZ, R9 ;  /* 0x000000ffff042224 */ /* 0x001fc600078e0009 */
[----:B----4-:R0:W-:Y:S01]  /*fdd0*/  STL [R1+0x30], R6 ;  /* 0x0000300601007387 */ /* 0x0101e20000100800 */
[----:B------:R-:W-:-:S03]  /*fde0*/  PRMT R11, RZ, 0x7610, R11 ;  /* 0x00007610ff0b7816 */ /* 0x000fc6000000000b */
[----:B------:R-:W4:Y:S04]  /*fdf0*/  LDL R9, [R1+0x658] ;  /* 0x0006580001097983 */ /* 0x000f280000100800 */
[----:B--2---:R1:W2:Y:S04]  /*fe00*/  @P2 LDG.E.U8 R8, desc[UR40][R4.64] ;  /* 0x0000002804082981 */ /* 0x0042a8000c1e1100 */
[----:B0-----:R-:W2:Y:S04]  /*fe10*/  LDL R6, [R1+0x664] ;  /* 0x0006640001067983 */ /* 0x001ea80000100800 */
[----:B------:R-:W1:Y:S04]  /*fe20*/  LDL R4, [R1+0x670] ;  /* 0x0006700001047983 */ /* 0x000e680000100800 */
[----:B------:R-:W1:Y:S02]  /*fe30*/  LDL R5, [R1+0x674] ;  /* 0x0006740001057983 */ /* 0x000e640000100800 */
[----:B-1----:R-:W-:-:S04]  /*fe40*/  @P2 LOP3.LUT R5, R5, R4, RZ, 0x3c, !PT ;  /* 0x0000000405052212 */ /* 0x002fc800078e3cff */
[----:B------:R-:W-:-:S04]  /*fe50*/  @P2 LOP3.LUT R4, R5, R4, RZ, 0x3c, !PT ;  /* 0x0000000405042212 */ /* 0x000fc800078e3cff */
[----:B------:R-:W-:Y:S01]  /*fe60*/  @P2 LOP3.LUT R5, R5, R4, RZ, 0x3c, !PT ;  /* 0x0000000405052212 */ /* 0x000fe200078e3cff */
[----:B--2---:R0:W-:Y:S04]  /*fe70*/  STL [R1+0x2c], R8 ;  /* 0x00002c0801007387 */ /* 0x0041e80000100800 */
[----:B------:R1:W2:Y:S01]  /*fe80*/  @P2 LDG.E.U8 R11, desc[UR40][R4.64] ;  /* 0x00000028040b2981 */ /* 0x0002a2000c1e1100 */
[----:B------:R-:W-:-:S03]  /*fe90*/  PRMT R23, RZ, 0x7610, R23 ;  /* 0x00007610ff177816 */ /* 0x000fc60000000017 */
[----:B0-----:R-:W2:Y:S04]  /*fea0*/  LDL R8, [R1+0x65c] ;  /* 0x00065c0001087983 */ /* 0x001ea80000100800 */
        /* <DEDUP_REMOVED lines=12> */
[----:B------:R-:W-:-:S02]  /*ff70*/  ISETP.GT.AND P1, PT, R2, 0x39, PT ;  /* 0x000000390200780c */ /* 0x000fc40003f24270 */
[----:B------:R-:W-:Y:S02]  /*ff80*/  PRMT R25, RZ, 0x7610, R25 ;  /* 0x00007610ff197816 */ /* 0x000fe40000000019 */
[----:B------:R-:W-:Y:S02]  /*ff90*/  PRMT R27, RZ, 0x7610, R27 ;  /* 0x00007610ff1b7816 */ /* 0x000fe4000000001b */
[----:B------:R-:W-:-:S07]  /*ffa0*/  PRMT R29, RZ, 0x7610, R29 ;  /* 0x00007610ff1d7816 */ /* 0x000fce000000001d */
[----:B--2---:R-:W-:-:S04]  /*ffb0*/  @P1 LOP3.LUT R5, R5, R4, RZ, 0x3c, !PT ;  /* 0x0000000405051212 */ /* 0x004fc800078e3cff */
[----:B------:R-:W-:-:S04]  /*ffc0*/  @P1 LOP3.LUT R4, R5, R4, RZ, 0x3c, !PT ;  /* 0x0000000405041212 */ /* 0x000fc800078e3cff */
[----:B------:R-:W-:-:S05]  /*ffd0*/  @P1 LOP3.LUT R5, R5, R4, RZ, 0x3c, !PT ;  /* 0x0000000405051212 */ /* 0x000fca00078e3cff */
[----:B------:R0:W2:Y:S02]  /*ffe0*/  @P1 LDG.E.U8 R25, desc[UR40][R4.64] ;  /* 0x0000002804191981 */ /* 0x0000a4000c1e1100 */
[----:B0-----:R-:W-:Y:S02]  /*fff0*/  @P1 IMAD.MOV.U32 R4, RZ, RZ, R6 ;  /* 0x000000ffff041224 */ /* 0x001fe400078e0006 */
[----:B------:R-:W-:-:S05]  /*10000*/  @P1 IMAD.MOV.U32 R5, RZ, RZ, R7 ;  /* 0x000000ffff051224 */ /* 0x000fca00078e0007 */
[----:B------:R0:W3:Y:S02]  /*10010*/  @P1 LDG.E.U8 R27, desc[UR40][R4.64] ;  /* 0x00000028041b1981 */ /* 0x0000e4000c1e1100 */
[----:B0-----:R-:W-:Y:S02]  /*10020*/  @P1 IMAD.MOV.U32 R4, RZ, RZ, R8 ;  /* 0x000000ffff041224 */ /* 0x001fe400078e0008 */
[----:B----4-:R-:W-:-:S05]  /*10030*/  @P1 IMAD.MOV.U32 R5, RZ, RZ, R9 ;  /* 0x000000ffff051224 */ /* 0x010fca00078e0009 */
[----:B------:R-:W4:Y:S04]  /*10040*/  @P1 LDG.E.U8 R29, desc[UR40][R4.64] ;  /* 0x00000028041d1981 */ /* 0x000f28000c1e1100 */
[----:B--2---:R0:W-:Y:S04]  /*10050*/  STL [R1+0x18], R25 ;  /* 0x0000181901007387 */ /* 0x0041e80000100800 */
[----:B0-----:R-:W2:Y:S04]  /*10060*/  LDL.LU R25, [R1+0x1248] ;  /* 0x0012480001197983 */ /* 0x001ea80000300800 */
[----:B------:R-:W2:Y:S04]  /*10070*/  LDL R7, [R1+0x648] ;  /* 0x0006480001077983 */ /* 0x000ea80000100800 */
[----:B------:R-:W2:Y:S04]  /*10080*/  LDL R6, [R1+0x64c] ;  /* 0x00064c0001067983 */ /* 0x000ea80000100800 */
[----:B---3--:R0:W-:Y:S04]  /*10090*/  STL [R1+0x10], R27 ;  /* 0x0000101b01007387 */ /* 0x0081e80000100800 */
[----:B0-----:R-:W3:Y:S04]  /*100a0*/  LDL.LU R27, [R1+0x1244] ;  /* 0x00124400011b7983 */ /* 0x001ee80000300800 */
[----:B------:R-:W2:Y:S04]  /*100b0*/  LDL R9, [R1+0x640] ;  /* 0x0006400001097983 */ /* 0x000ea80000100800 */
[----:B------:R-:W2:Y:S04]  /*100c0*/  LDL R8, [R1+0x644] ;  /* 0x0006440001087983 */ /* 0x000ea80000100800 */
[----:B----4-:R0:W-:Y:S04]  /*100d0*/  STL [R1+0xc], R29 ;  /* 0x00000c1d01007387 */ /* 0x0101e80000100800 */
[----:B0-----:R-:W4:Y:S04]  /*100e0*/  LDL.LU R29, [R1+0x1240] ;  /* 0x00124000011d7983 */ /* 0x001f280000300800 */
[----:B------:R-:W2:Y:S01]  /*100f0*/  LDL R5, [R1+0x650] ;  /* 0x0006500001057983 */ /* 0x000ea20000100800 */
[----:B------:R-:W-:Y:S01]  /*10100*/  PRMT R10, RZ, 0x7610, R10 ;  /* 0x00007610ff0a7816 */ /* 0x000fe2000000000a */
[----:B------:R-:W-:Y:S01]  /*10110*/  @P1 IMAD.MOV.U32 R4, RZ, RZ, R11 ;  /* 0x000000ffff041224 */ /* 0x000fe200078e000b */
[----:B------:R-:W-:-:S02]  /*10120*/  PRMT R15, RZ, 0x7610, R15 ;  /* 0x00007610ff0f7816 */ /* 0x000fc4000000000f */
[----:B------:R-:W-:Y:S01]  /*10130*/  PRMT R14, RZ, 0x7610, R14 ;  /* 0x00007610ff0e7816 */ /* 0x000fe2000000000e */
[----:B------:R-:W3:Y:S04]  /*10140*/  LDL R11, [R1+0x638] ;  /* 0x00063800010b7983 */ /* 0x000ee80000100800 */
[----:B--2---:R0:W2:Y:S04]  /*10150*/  @P1 LDG.E.U8 R10, desc[UR40][R4.64] ;  /* 0x00000028040a1981 */ /* 0x0040a8000c1e1100 */
[----:B------:R-:W0:Y:S04]  /*10160*/  LDL R4, [R1+0x6b8] ;  /* 0x0006b80001047983 */ /* 0x000e280000100800 */
[----:B------:R-:W0:Y:S01]  /*10170*/  LDL R5, [R1+0x6bc] ;  /* 0x0006bc0001057983 */ /* 0x000e220000100800 */
[----:B------:R-:W-:-:S02]  /*10180*/  ISETP.GT.AND P1, PT, R2, 0x3a, PT ;  /* 0x0000003a0200780c */ /* 0x000fc40003f24270 */
[----:B------:R-:W-:Y:S02]  /*10190*/  PRMT R28, RZ, 0x7610, R28 ;  /* 0x00007610ff1c7816 */ /* 0x000fe4000000001c */
[----:B0-----:R-:W-:-:S04]  /*101a0*/  @P0 LOP3.LUT R5, R5, R4, RZ, 0x3c, !PT ;  /* 0x0000000405050212 */ /* 0x001fc800078e3cff */
[----:B------:R-:W-:-:S04]  /*101b0*/  @P0 LOP3.LUT R4, R5, R4, RZ, 0x3c, !PT ;  /* 0x0000000405040212 */ /* 0x000fc800078e3cff */
[----:B------:R-:W-:Y:S01]  /*101c0*/  @P0 LOP3.LUT R5, R5, R4, RZ, 0x3c, !PT ;  /* 0x0000000405050212 */ /* 0x000fe200078e3cff */
[----:B--2---:R0:W-:Y:S04]  /*101d0*/  STL [R1+0x8], R10 ;  /* 0x0000080a01007387 */ /* 0x0041e80000100800 */
[----:B------:R1:W2:Y:S04]  /*101e0*/  @P0 LDG.E.U8 R15, desc[UR40][R4.64] ;  /* 0x00000028040f0981 */ /* 0x0002a8000c1e1100 */
[----:B0-----:R-:W4:Y:S01]  /*101f0*/  LDL R10, [R1+0x63c] ;  /* 0x00063c00010a7983 */ /* 0x001f220000100800 */
[----:B-1----:R-:W-:-:S02]  /*10200*/  @P1 IMAD.MOV.U32 R4, RZ, RZ, R6 ;  /* 0x000000ffff041224 */ /* 0x002fc400078e0006 */
[----:B------:R-:W-:Y:S01]  /*10210*/  @P1 IMAD.MOV.U32 R5, RZ, RZ, R7 ;  /* 0x000000ffff051224 */ /* 0x000fe200078e0007 */
[----:B------:R-:W4:Y:S04]  /*10220*/  LDL R6, [R1+0x634] ;  /* 0x0006340001067983 */ /* 0x000f280000100800 */
[----:B------:R-:W4:Y:S04]  /*10230*/  LDL R7, [R1+0x630] ;  /* 0x0006300001077983 */ /* 0x000f280000100800 */
[----:B------:R0:W4:Y:S02]  /*10240*/  @P1 LDG.E.U8 R14, desc[UR40][R4.64] ;  /* 0x00000028040e1981 */ /* 0x000124000c1e1100 */
[----:B0-----:R-:W-:-:S02]  /*10250*/  @P1 IMAD.MOV.U32 R4, RZ, RZ, R8 ;  /* 0x000000ffff041224 */ /* 0x001fc400078e0008 */
[----:B------:R-:W-:-:S05]  /*10260*/  @P1 IMAD.MOV.U32 R5, RZ, RZ, R9 ;  /* 0x000000ffff051224 */ /* 0x000fca00078e0009 */
[----:B------:R3:W4:Y:S01]  /*10270*/  @P1 LDG.E.U8 R28, desc[UR40][R4.64] ;  /* 0x00000028041c1981 */ /* 0x000722000c1e1100 */
[----:B------:R-:W-:Y:S01]  /*10280*/  PRMT R26, RZ, 0x7610, R26 ;  /* 0x00007610ff1a7816 */ /* 0x000fe2000000001a */
[----:B---3--:R-:W-:Y:S02]  /*10290*/  @P1 IMAD.MOV.U32 R5, RZ, RZ, R11 ;  /* 0x000000ffff051224 */ /* 0x008fe400078e000b */
[----:B--2---:R0:W-:Y:S01]  /*102a0*/  STL [R1+0x24], R15 ;  /* 0x0000240f01007387 */ /* 0x0041e20000100800 */
[----:B----4-:R-:W-:-:S03]  /*102b0*/  @P1 IMAD.MOV.U32 R4, RZ, RZ, R10 ;  /* 0x000000ffff041224 */ /* 0x010fc600078e000a */
[----:B0-----:R-:W2:Y:S04]  /*102c0*/  LDL R15, [R1+0x6b0] ;  /* 0x0006b000010f7983 */ /* 0x001ea80000100800 */
[----:B------:R0:W3:Y:S04]  /*102d0*/  @P1 LDG.E.U8 R26, desc[UR40][R4.64] ;  /* 0x00000028041a1981 */ /* 0x0000e8000c1e1100 */
[----:B------:R1:W-:Y:S04]  /*102e0*/  STL [R1+0x4], R14 ;  /* 0x0000040e01007387 */ /* 0x0003e80000100800 */
[----:B------:R-:W4:Y:S04]  /*102f0*/  LDL R9, [R1+0x628] ;  /* 0x0006280001097983 */ /* 0x000f280000100800 */
[----:B------:R-:W4:Y:S04]  /*10300*/  LDL R8, [R1+0x62c] ;  /* 0x00062c0001087983 */ /* 0x000f280000100800 */
[----:B-1----:R-:W4:Y:S04]  /*10310*/  LDL R14, [R1+0x6b4] ;  /* 0x0006b400010e7983 */ /* 0x002f280000100800 */
[----:B------:R-:W-:Y:S04]  /*10320*/  STL [R1+0x1214], R28 ;  /* 0x0012141c01007387 */ /* 0x000fe80000100800 */
[----:B------:R-:W4:Y:S04]  /*10330*/  LDL R11, [R1+0x620] ;  /* 0x00062000010b7983 */ /* 0x000f280000100800 */
[----:B------:R-:W4:Y:S01]  /*10340*/  LDL R10, [R1+0x624] ;  /* 0x00062400010a7983 */ /* 0x000f220000100800 */
[----:B------:R-:W-:Y:S01]  /*10350*/  PRMT R24, RZ, 0x7610, R24 ;  /* 0x00007610ff187816 */ /* 0x000fe20000000018 */
[----:B0-----:R-:W-:-:S02]  /*10360*/  @P1 IMAD.MOV.U32 R4, RZ, RZ, R6 ;  /* 0x000000ffff041224 */ /* 0x001fc400078e0006 */
[----:B------:R-:W-:-:S05]  /*10370*/  @P1 IMAD.MOV.U32 R5, RZ, RZ, R7 ;  /* 0x000000ffff051224 */ /* 0x000fca00078e0007 */
[----:B------:R2:W4:Y:S01]  /*10380*/  @P1 LDG.E.U8 R24, desc[UR40][R4.64] ;  /* 0x0000002804181981 */ /* 0x000522000c1e1100 */
[----:B------:R-:W-:Y:S02]  /*10390*/  ISETP.GT.AND P1, PT, R2, 0x3b, PT ;  /* 0x0000003b0200780c */ /* 0x000fe40003f24270 */
[----:B------:R-:W-:Y:S02]  /*103a0*/  PRMT R12, RZ, 0x7610, R12 ;  /* 0x00007610ff0c7816 */ /* 0x000fe4000000000c */
[----:B------:R-:W-:Y:S02]  /*103b0*/  PRMT R22, RZ, 0x7610, R22 ;  /* 0x00007610ff167816 */ /* 0x000fe40000000016 */
[----:B------:R-:W-:Y:S01]  /*103c0*/  PRMT R18, RZ, 0x7610, R18 ;  /* 0x00007610ff127816 */ /* 0x000fe20000000012 */
[----:B--2---:R-:W-:Y:S01]  /*103d0*/  @P0 IMAD.MOV.U32 R5, RZ, RZ, R15 ;  /* 0x000000ffff050224 */ /* 0x004fe200078e000f */
[----:B---3--:R-:W-:Y:S04]  /*103e0*/  STL [R1+0x1218], R26 ;  /* 0x0012181a01007387 */ /* 0x008fe80000100800 */
[----:B------:R-:W2:Y:S04]  /*103f0*/  LDL R7, [R1+0x618] ;  /* 0x0006180001077983 */ /* 0x000ea80000100800 */
[----:B------:R-:W3:Y:S01]  /*10400*/  LDL R6, [R1+0x61c] ;  /* 0x00061c0001067983 */ /* 0x000ee20000100800 */
[----:B----4-:R-:W-:-:S05]  /*10410*/  @P0 IMAD.MOV.U32 R4, RZ, RZ, R14 ;  /* 0x000000ffff040224 */ /* 0x010fca00078e000e */
[----:B------:R0:W4:Y:S02]  /*10420*/  @P0 LDG.E.U8 R12, desc[UR40][R4.64] ;  /* 0x00000028040c0981 */ /* 0x000124000c1e1100 */
[----:B0-----:R-:W-:Y:S02]  /*10430*/  @P1 IMAD.MOV.U32 R4, RZ, RZ, R8 ;  /* 0x000000ffff041224 */ /* 0x001fe400078e0008 */
[----:B------:R-:W-:-:S05]  /*10440*/  @P1 IMAD.MOV.U32 R5, RZ, RZ, R9 ;  /* 0x000000ffff051224 */ /* 0x000fca00078e0009 */
[----:B------:R0:W4:Y:S02]  /*10450*/  @P1 LDG.E.U8 R22, desc[UR40][R4.64] ;  /* 0x0000002804161981 */ /* 0x000124000c1e1100 */
[----:B0-----:R-:W-:Y:S02]  /*10460*/  @P1 IMAD.MOV.U32 R4, RZ, RZ, R10 ;  /* 0x000000ffff041224 */ /* 0x001fe400078e000a */
[----:B------:R-:W-:-:S05]  /*10470*/  @P1 IMAD.MOV.U32 R5, RZ, RZ, R11 ;  /* 0x000000ffff051224 */ /* 0x000fca00078e000b */
[----:B------:R2:W4:Y:S01]  /*10480*/  @P1 LDG.E.U8 R18, desc[UR40][R4.64] ;  /* 0x0000002804121981 */ /* 0x000522000c1e1100 */
[----:B------:R-:W-:-:S03]  /*10490*/  PRMT R16, RZ, 0x7610, R16 ;  /* 0x00007610ff107816 */ /* 0x000fc60000000010 */
[----:B------:R-:W-:Y:S04]  /*104a0*/  STL [R1+0x121c], R24 ;  /* 0x00121c1801007387 */ /* 0x000fe80000100800 */
[----:B------:R-:W4:Y:S04]  /*104b0*/  LDL R9, [R1+0x610] ;  /* 0x0006100001097983 */ /* 0x000f280000100800 */
[----:B------:R-:W4:Y:S01]  /*104c0*/  LDL R8, [R1+0x614] ;  /* 0x0006140001087983 */ /* 0x000f220000100800 */
[----:B--2---:R-:W-:Y:S02]  /*104d0*/  @P1 IMAD.MOV.U32 R5, RZ, RZ, R7 ;  /* 0x000000ffff051224 */ /* 0x004fe400078e0007 */
[----:B---3--:R-:W-:-:S05]  /*104e0*/  @P1 IMAD.MOV.U32 R4, RZ, RZ, R6 ;  /* 0x000000ffff041224 */ /* 0x008fca00078e0006 */
[----:B------:R0:W2:Y:S04]  /*104f0*/  @P1 LDG.E.U8 R16, desc[UR40][R4.64] ;  /* 0x0000002804101981 */ /* 0x0000a8000c1e1100 */
[----:B----4-:R-:W-:Y:S04]  /*10500*/  STL [R1+0x1200], R22 ;  /* 0x0012001601007387 */ /* 0x010fe80000100800 */
[----:B------:R-:W3:Y:S04]  /*10510*/  LDL R14, [R1+0x6a8] ;  /* 0x0006a800010e7983 */ /* 0x000ee80000100800 */
[----:B------:R1:W-:Y:S04]  /*10520*/  STL [R1+0x20], R12 ;  /* 0x0000200c01007387 */ /* 0x0003e80000100800 */
[----:B-1----:R-:W4:Y:S04]  /*10530*/  LDL R12, [R1+0x6ac] ;  /* 0x0006ac00010c7983 */ /* 0x002f280000100800 */
[----:B------:R-:W-:Y:S04]  /*10540*/  STL [R1+0x1204], R18 ;  /* 0x0012041201007387 */ /* 0x000fe80000100800 */
[----:B------:R-:W4:Y:S04]  /*10550*/  LDL R7, [R1+0x608] ;  /* 0x0006080001077983 */ /* 0x000f280000100800 */
[----:B------:R-:W4:Y:S04]  /*10560*/  LDL R6, [R1+0x60c] ;  /* 0x00060c0001067983 */ /* 0x000f280000100800 */
[----:B------:R-:W4:Y:S04]  /*10570*/  LDL R11, [R1+0x600] ;  /* 0x00060000010b7983 */ /* 0x000f280000100800 */
[----:B------:R-:W4:Y:S01]  /*10580*/  LDL R10, [R1+0x604] ;  /* 0x00060400010a7983 */ /* 0x000f220000100800 */
[----:B------:R-:W-:-:S02]  /*10590*/  ISETP.GT.AND P0, PT, R2, 0x37, PT ;  /* 0x000000370200780c */ /* 0x000fc40003f04270 */
[----:B------:R-:W-:Y:S01]  /*105a0*/  PRMT R3, RZ, 0x7610, R3 ;  /* 0x00007610ff037816 */ /* 0x000fe20000000003 */
[----:B0-----:R-:W-:Y:S02]  /*105b0*/  @P1 IMAD.MOV.U32 R4, RZ, RZ, R8 ;  /* 0x000000ffff041224 */ /* 0x001fe400078e0008 */
[----:B------:R-:W-:-:S05]  /*105c0*/  @P1 IMAD.MOV.U32 R5, RZ, RZ, R9 ;  /* 0x000000ffff051224 */ /* 0x000fca00078e0009 */
[----:B------:R3:W4:Y:S01]  /*105d0*/  @P1 LDG.E.U8 R3, desc[UR40][R4.64] ;  /* 0x0000002804031981 */ /* 0x000722000c1e1100 */
[----:B------:R-:W-:Y:S02]  /*105e0*/  ISETP.GT.AND P1, PT, R2, 0x3c, PT ;  /* 0x0000003c0200780c */ /* 0x000fe40003f24270 */
[----:B------:R-:W-:Y:S01]  /*105f0*/  PRMT R13, RZ, 0x7610, R13 ;  /* 0x00007610ff0d7816 */ /* 0x000fe2000000000d */
[----:B--2---:R-:W-:Y:S04]  /*10600*/  STL [R1+0x1208], R16 ;  /* 0x0012081001007387 */ /* 0x004fe80000100800 */
[----:B------:R-:W2:Y:S04]  /*10610*/  LDL R9, [R1+0x5f8] ;  /* 0x0005f80001097983 */ /* 0x000ea80000100800 */
[----:B------:R-:W2:Y:S01]  /*10620*/  LDL R8, [R1+0x5fc] ;  /* 0x0005fc0001087983 */ /* 0x000ea20000100800 */
[----:B---3--:R-:W-:-:S02]  /*10630*/  @P0 IMAD.MOV.U32 R5, RZ, RZ, R14 ;  /* 0x000000ffff050224 */ /* 0x008fc400078e000e */
[----:B----4-:R-:W-:-:S05]  /*10640*/  @P0 IMAD.MOV.U32 R4, RZ, RZ, R12 ;  /* 0x000000ffff040224 */ /* 0x010fca00078e000c */
[----:B------:R0:W3:Y:S02]  /*10650*/  @P0 LDG.E.U8 R13, desc[UR40][R4.64] ;  /* 0x00000028040d0981 */ /* 0x0000e4000c1e1100 */
[----:B0-----:R-:W-:-:S06]  /*10660*/  PRMT R4, RZ, 0x7610, R4 ;  /* 0x00007610ff047816 */ /* 0x001fcc0000000004 */
[----:B------:R0:W4:Y:S01]  /*10670*/  @P1 LDG.E.U8 R4, desc[UR40][R6.64] ;  /* 0x0000002806041981 */ /* 0x000122000c1e1100 */
[----:B------:R-:W-:Y:S01]  /*10680*/  PRMT R5, RZ, 0x7610, R5 ;  /* 0x00007610ff057816 */ /* 0x000fe20000000005 */
[----:B0-----:R-:W-:Y:S02]  /*10690*/  @P1 IMAD.MOV.U32 R6, RZ, RZ, R10 ;  /* 0x000000ffff061224 */ /* 0x001fe400078e000a */
[----:B------:R-:W-:-:S05]  /*106a0*/  @P1 IMAD.MOV.U32 R7, RZ, RZ, R11 ;  /* 0x000000ffff071224 */ /* 0x000fca00078e000b */
[----:B------:R0:W3:Y:S04]  /*106b0*/  @P1 LDG.E.U8 R5, desc[UR40][R6.64] ;  /* 0x0000002806051981 */ /* 0x0000e8000c1e1100 */
[----:B------:R1:W-:Y:S04]  /*106c0*/  STL [R1+0x120c], R3 ;  /* 0x00120c0301007387 */ /* 0x0003e80000100800 */
[----:B------:R-:W3:Y:S01]  /*106d0*/  LDL R12, [R1+0x5f0] ;  /* 0x0005f000010c7983 */ /* 0x000ee20000100800 */
[----:B0-----:R-:W-:-:S03]  /*106e0*/  PRMT R6, RZ, 0x7610, R6 ;  /* 0x00007610ff067816 */ /* 0x001fc60000000006 */
[----:B-1----:R-:W3:Y:S04]  /*106f0*/  LDL R3, [R1+0x5f4] ;  /* 0x0005f40001037983 */ /* 0x002ee80000100800 */
[----:B--2---:R0:W2:Y:S04]  /*10700*/  @P1 LDG.E.U8 R6, desc[UR40][R8.64] ;  /* 0x0000002808061981 */ /* 0x0040a8000c1e1100 */
[----:B----4-:R1:W-:Y:S04]  /*10710*/  STL [R1+0x11e8], R4 ;  /* 0x0011e80401007387 */ /* 0x0103e80000100800 */
[----:B------:R-:W4:Y:S04]  /*10720*/  LDL R14, [R1+0x6a0] ;  /* 0x0006a000010e7983 */ /* 0x000f280000100800 */
[----:B-1----:R-:W4:Y:S04]  /*10730*/  LDL R4, [R1+0x6a4] ;  /* 0x0006a40001047983 */ /* 0x002f280000100800 */
[----:B---3--:R-:W-:Y:S04]  /*10740*/  STL [R1+0x11ec], R5 ;  /* 0x0011ec0501007387 */ /* 0x008fe80000100800 */
[----:B------:R-:W3:Y:S04]  /*10750*/  LDL R11, [R1+0x5e8] ;  /* 0x0005e800010b7983 */ /* 0x000ee80000100800 */
[----:B------:R-:W3:Y:S01]  /*10760*/  LDL R10, [R1+0x5ec] ;  /* 0x0005ec00010a7983 */ /* 0x000ee20000100800 */
[----:B0-----:R-:W-:Y:S01]  /*10770*/  @P1 IMAD.MOV.U32 R9, RZ, RZ, R12 ;  /* 0x000000ffff091224 */ /* 0x001fe200078e000c */
[----:B------:R-:W-:Y:S01]  /*10780*/  PRMT R7, RZ, 0x7610, R7 ;  /* 0x00007610ff077816 */ /* 0x000fe20000000007 */
[----:B------:R-:W-:Y:S01]  /*10790*/  @P1 IMAD.MOV.U32 R8, RZ, RZ, R3 ;  /* 0x000000ffff081224 */ /* 0x000fe200078e0003 */
[----:B------:R-:W-:-:S04]  /*107a0*/  PRMT R0, RZ, 0x7610, R0 ;  /* 0x00007610ff007816 */ /* 0x000fc80000000000 */
[----:B------:R4:W3:Y:S01]  /*107b0*/  @P1 LDG.E.U8 R7, desc[UR40][R8.64] ;  /* 0x0000002808071981 */ /* 0x0008e2000c1e1100 */
[----:B------:R-:W-:-:S03]  /*107c0*/  ISETP.GT.AND P1, PT, R2, 0x3d, PT ;  /* 0x0000003d0200780c */ /* 0x000fc60003f24270 */
[----:B--2---:R0:W-:Y:S04]  /*107d0*/  STL [R1+0x11f0], R6 ;  /* 0x0011f00601007387 */ /* 0x0041e80000100800 */
[----:B------:R1:W-:Y:S04]  /*107e0*/  STL [R1+0x14], R13 ;  /* 0x0000140d01007387 */ /* 0x0003e80000100800 */
[----:B------:R-:W2:Y:S04]  /*107f0*/  LDL R12, [R1+0x5e4] ;  /* 0x0005e400010c7983 */ /* 0x000ea80000100800 */
[----:B------:R-:W2:Y:S04]  /*10800*/  LDL R3, [R1+0x5dc] ;  /* 0x0005dc0001037983 */ /* 0x000ea80000100800 */
[----:B0-----:R-:W2:Y:S04]  /*10810*/  LDL R6, [R1+0x5d8] ;  /* 0x0005d80001067983 */ /* 0x001ea80000100800 */
[----:B-1----:R-:W2:Y:S01]  /*10820*/  LDL R13, [R1+0x5e0] ;  /* 0x0005e000010d7983 */ /* 0x002ea20000100800 */
[----:B----4-:R-:W-:-:S02]  /*10830*/  @P0 IMAD.MOV.U32 R9, RZ, RZ, R14 ;  /* 0x000000ffff090224 */ /* 0x010fc400078e000e */
[----:B------:R-:W-:-:S05]  /*10840*/  @P0 IMAD.MOV.U32 R8, RZ, RZ, R4 ;  /* 0x000000ffff080224 */ /* 0x000fca00078e0004 */
[----:B------:R0:W4:Y:S02]  /*10850*/  @P0 LDG.E.U8 R0, desc[UR40][R8.64] ;  /* 0x0000002808000981 */ /* 0x000124000c1e1100 */
[----:B0-----:R-:W-:-:S06]  /*10860*/  PRMT R8, RZ, 0x7610, R8 ;  /* 0x00007610ff087816 */ /* 0x001fcc0000000008 */
[----:B---3--:R2:W3:Y:S01]  /*10870*/  @P1 LDG.E.U8 R8, desc[UR40][R10.64] ;  /* 0x000000280a081981 */ /* 0x0084e2000c1e1100 */
[----:B------:R-:W-:-:S03]  /*10880*/  PRMT R9, RZ, 0x7610, R9 ;  /* 0x00007610ff097816 */ /* 0x000fc60000000009 */
[----:B------:R-:W-:Y:S04]  /*10890*/  STL [R1+0x11f4], R7 ;  /* 0x0011f40701007387 */ /* 0x000fe80000100800 */
[----:B------:R-:W3:Y:S04]  /*108a0*/  LDL R5, [R1+0x5d0] ;  /* 0x0005d00001057983 */ /* 0x000ee80000100800 */
[----:B------:R-:W3:Y:S01]  /*108b0*/  LDL R4, [R1+0x5d4] ;  /* 0x0005d40001047983 */ /* 0x000ee20000100800 */
[----:B--2---:R-:W-:Y:S02]  /*108c0*/  @P1 IMAD.MOV.U32 R10, RZ, RZ, R12 ;  /* 0x000000ffff0a1224 */ /* 0x004fe400078e000c */
[----:B------:R-:W-:-:S02]  /*108d0*/  @P1 IMAD.MOV.U32 R12, RZ, RZ, R3 ;  /* 0x000000ffff0c1224 */ /* 0x000fc400078e0003 */
[----:B------:R-:W-:Y:S02]  /*108e0*/  @P1 IMAD.MOV.U32 R11, RZ, RZ, R13 ;  /* 0x000000ffff0b1224 */ /* 0x000fe400078e000d */
[----:B------:R-:W-:-:S03]  /*108f0*/  @P1 IMAD.MOV.U32 R13, RZ, RZ, R6 ;  /* 0x000000ffff0d1224 */ /* 0x000fc600078e0006 */
[----:B------:R0:W2:Y:S02]  /*10900*/  @P1 LDG.E.U8 R9, desc[UR40][R10.64] ;  /* 0x000000280a091981 */ /* 0x0000a4000c1e1100 */
[----:B0-----:R-:W-:-:S06]  /*10910*/  PRMT R10, RZ, 0x7610, R10 ;  /* 0x00007610ff0a7816 */ /* 0x001fcc000000000a */
[----:B------:R0:W2:Y:S04]  /*10920*/  @P1 LDG.E.U8 R10, desc[UR40][R12.64] ;  /* 0x000000280c0a1981 */ /* 0x0000a8000c1e1100 */
[----:B----4-:R-:W-:Y:S04]  /*10930*/  STL [R1+0x117c], R0 ;  /* 0x00117c0001007387 */ /* 0x010fe80000100800 */
[----:B---3--:R1:W-:Y:S04]  /*10940*/  STL [R1+0x11d0], R8 ;  /* 0x0011d00801007387 */ /* 0x0083e80000100800 */
[----:B------:R-:W3:Y:S04]  /*10950*/  LDL R14, [R1+0x698] ;  /* 0x00069800010e7983 */ /* 0x000ee80000100800 */
[----:B-1----:R-:W4:Y:S01]  /*10960*/  LDL R8, [R1+0x69c] ;  /* 0x00069c0001087983 */ /* 0x002f220000100800 */
[----:B------:R-:W-:Y:S01]  /*10970*/  PRMT R11, RZ, 0x7610, R11 ;  /* 0x00007610ff0b7816 */ /* 0x000fe2000000000b */
[----:B0-----:R-:W-:-:S02]  /*10980*/  @P1 IMAD.MOV.U32 R12, RZ, RZ, R4 ;  /* 0x000000ffff0c1224 */ /* 0x001fc400078e0004 */
[----:B------:R-:W-:Y:S01]  /*10990*/  @P1 IMAD.MOV.U32 R13, RZ, RZ, R5 ;  /* 0x000000ffff0d1224 */ /* 0x000fe200078e0005 */
[----:B------:R-:W-:-:S04]  /*109a0*/  PRMT R20, RZ, 0x7610, R20 ;  /* 0x00007610ff147816 */ /* 0x000fc80000000014 */
[----:B------:R3:W4:Y:S04]  /*109b0*/  @P1 LDG.E.U8 R11, desc[UR40][R12.64] ;  /* 0x000000280c0b1981 */ /* 0x000728000c1e1100 */
[----:B--2---:R-:W-:Y:S04]  /*109c0*/  STL [R1+0x11d4], R9 ;  /* 0x0011d40901007387 */ /* 0x004fe80000100800 */
[----:B------:R-:W2:Y:S04]  /*109d0*/  LDL R3, [R1+0x5c8] ;  /* 0x0005c80001037983 */ /* 0x000ea80000100800 */
[----:B------:R-:W2:Y:S04]  /*109e0*/  LDL R0, [R1+0x5cc] ;  /* 0x0005cc0001007983 */ /* 0x000ea80000100800 */
[----:B------:R-:W-:Y:S04]  /*109f0*/  STL [R1+0x11d8], R10 ;  /* 0x0011d80a01007387 */ /* 0x000fe80000100800 */
[----:B------:R-:W2:Y:S04]  /*10a00*/  LDL R7, [R1+0x5c0] ;  /* 0x0005c00001077983 */ /* 0x000ea80000100800 */
[----:B------:R-:W2:Y:S04]  /*10a10*/  LDL R6, [R1+0x5c4] ;  /* 0x0005c40001067983 */ /* 0x000ea80000100800 */
[----:B------:R-:W2:Y:S04]  /*10a20*/  LDL R5, [R1+0x5b8] ;  /* 0x0005b80001057983 */ /* 0x000ea80000100800 */
[----:B------:R-:W2:Y:S01]  /*10a30*/  LDL R4, [R1+0x5bc] ;  /* 0x0005bc0001047983 */ /* 0x000ea20000100800 */
[----:B---3--:R-:W-:-:S02]  /*10a40*/  @P0 IMAD.MOV.U32 R13, RZ, RZ, R14 ;  /* 0x000000ffff0d0224 */ /* 0x008fc400078e000e */
[----:B----4-:R-:W-:-:S05]  /*10a50*/  @P0 IMAD.MOV.U32 R12, RZ, RZ, R8 ;  /* 0x000000ffff0c0224 */ /* 0x010fca00078e0008 */
[----:B------:R0:W3:Y:S01]  /*10a60*/  @P0 LDG.E.U8 R20, desc[UR40][R12.64] ;  /* 0x000000280c140981 */ /* 0x0000e2000c1e1100 */
[----:B------:R-:W-:Y:S02]  /*10a70*/  ISETP.GT.AND P1, PT, R2, 0x3e, PT ;  /* 0x0000003e0200780c */ /* 0x000fe40003f24270 */
[----:B0-----:R-:W-:Y:S02]  /*10a80*/  PRMT R12, RZ, 0x7610, R12 ;  /* 0x00007610ff0c7816 */ /* 0x001fe4000000000c */
[----:B------:R-:W-:Y:S02]  /*10a90*/  PRMT R13, RZ, 0x7610, R13 ;  /* 0x00007610ff0d7816 */ /* 0x000fe4000000000d */
[----:B------:R-:W-:Y:S01]  /*10aa0*/  PRMT R17, RZ, 0x7610, R17 ;  /* 0x00007610ff117816 */ /* 0x000fe20000000011 */
[----:B------:R0:W-:Y:S06]  /*10ab0*/  STL [R1+0x11dc], R11 ;  /* 0x0011dc0b01007387 */ /* 0x0001ec0000100800 */
[----:B--2---:R-:W-:-:S02]  /*10ac0*/  @P1 IMAD.MOV.U32 R15, RZ, RZ, R3 ;  /* 0x000000ffff0f1224 */ /* 0x004fc400078e0003 */
[----:B------:R-:W-:-:S05]  /*10ad0*/  @P1 IMAD.MOV.U32 R14, RZ, RZ, R0 ;  /* 0x000000ffff0e1224 */ /* 0x000fca00078e0000 */
[----:B------:R1:W2:Y:S02]  /*10ae0*/  @P1 LDG.E.U8 R12, desc[UR40][R14.64] ;  /* 0x000000280e0c1981 */ /* 0x0002a4000c1e1100 */
[----:B-1----:R-:W-:Y:S02]  /*10af0*/  @P1 IMAD.MOV.U32 R15, RZ, RZ, R7 ;  /* 0x000000ffff0f1224 */ /* 0x002fe400078e0007 */
[----:B------:R-:W-:-:S05]  /*10b00*/  @P1 IMAD.MOV.U32 R14, RZ, RZ, R6 ;  /* 0x000000ffff0e1224 */ /* 0x000fca00078e0006 */
[----:B------:R1:W4:Y:S02]  /*10b10*/  @P1 LDG.E.U8 R13, desc[UR40][R14.64] ;  /* 0x000000280e0d1981 */ /* 0x000324000c1e1100 */
[----:B-1----:R-:W-:Y:S02]  /*10b20*/  @P1 IMAD.MOV.U32 R14, RZ, RZ, R4 ;  /* 0x000000ffff0e1224 */ /* 0x002fe400078e0004 */
[----:B------:R-:W-:-:S05]  /*10b30*/  @P1 IMAD.MOV.U32 R15, RZ, RZ, R5 ;  /* 0x000000ffff0f1224 */ /* 0x000fca00078e0005 */
[----:B------:R-:W4:Y:S04]  /*10b40*/  @P1 LDG.E.U8 R17, desc[UR40][R14.64] ;  /* 0x000000280e111981 */ /* 0x000f28000c1e1100 */
[----:B---3--:R-:W-:Y:S04]  /*10b50*/  STL [R1+0x1180], R20 ;  /* 0x0011801401007387 */ /* 0x008fe80000100800 */
[----:B------:R-:W3:Y:S04]  /*10b60*/  LDL R3, [R1+0x5b0] ;  /* 0x0005b00001037983 */ /* 0x000ee80000100800 */
[----:B------:R-:W3:Y:S04]  /*10b70*/  LDL R0, [R1+0x5b4] ;  /* 0x0005b40001007983 */ /* 0x000ee80000100800 */
[----:B--2---:R-:W-:Y:S04]  /*10b80*/  STL [R1+0x11bc], R12 ;  /* 0x0011bc0c01007387 */ /* 0x004fe80000100800 */
[----:B0-----:R-:W2:Y:S04]  /*10b90*/  LDL R11, [R1+0x690] ;  /* 0x00069000010b7983 */ /* 0x001ea80000100800 */
[----:B------:R-:W2:Y:S04]  /*10ba0*/  LDL R10, [R1+0x694] ;  /* 0x00069400010a7983 */ /* 0x000ea80000100800 */
[----:B----4-:R-:W-:Y:S04]  /*10bb0*/  STL [R1+0x11c0], R13 ;  /* 0x0011c00d01007387 */ /* 0x010fe80000100800 */
[----:B------:R-:W4:Y:S04]  /*10bc0*/  LDL R9, [R1+0x5a8] ;  /* 0x0005a80001097983 */ /* 0x000f280000100800 */
[----:B------:R-:W4:Y:S04]  /*10bd0*/  LDL R8, [R1+0x5ac] ;  /* 0x0005ac0001087983 */ /* 0x000f280000100800 */
[----:B------:R-:W4:Y:S04]  /*10be0*/  LDL R7, [R1+0x5a0] ;  /* 0x0005a00001077983 */ /* 0x000f280000100800 */
[----:B------:R-:W4:Y:S04]  /*10bf0*/  LDL R6, [R1+0x5a4] ;  /* 0x0005a40001067983 */ /* 0x000f280000100800 */
[----:B------:R-:W4:Y:S04]  /*10c00*/  LDL R4, [R1+0x59c] ;  /* 0x00059c0001047983 */ /* 0x000f280000100800 */
[----:B------:R-:W-:Y:S04]  /*10c10*/  STL [R1+0x11c4], R17 ;  /* 0x0011c41101007387 */ /* 0x000fe80000100800 */
[----:B------:R-:W4:Y:S01]  /*10c20*/  LDL R5, [R1+0x598] ;  /* 0x0005980001057983 */ /* 0x000f220000100800 */
[----:B---3--:R-:W-:-:S02]  /*10c30*/  @P1 IMAD.MOV.U32 R15, RZ, RZ, R3 ;  /* 0x000000ffff0f1224 */ /* 0x008fc400078e0003 */
[----:B------:R-:W-:Y:S01]  /*10c40*/  @P1 IMAD.MOV.U32 R14, RZ, RZ, R0 ;  /* 0x000000ffff0e1224 */ /* 0x000fe200078e0000 */
[----:B------:R-:W3:Y:S04]  /*10c50*/  LDL R3, [R1+0x590] ;  /* 0x0005900001037983 */ /* 0x000ee80000100800 */
[----:B------:R-:W3:Y:S01]  /*10c60*/  LDL R0, [R1+0x594] ;  /* 0x0005940001007983 */ /* 0x000ee20000100800 */
[----:B------:R-:W-:Y:S02]  /*10c70*/  PRMT R19, RZ, 0x7610, R19 ;  /* 0x00007610ff137816 */ /* 0x000fe40000000013 */
[----:B------:R-:W-:Y:S02]  /*10c80*/  PRMT R21, RZ, 0x7610, R21 ;  /* 0x00007610ff157816 */ /* 0x000fe40000000015 */
[----:B------:R-:W-:-:S02]  /*10c90*/  PRMT R23, RZ, 0x7610, R23 ;  /* 0x00007610ff177816 */ /* 0x000fc40000000017 */
[----:B------:R-:W-:Y:S02]  /*10ca0*/  PRMT R25, RZ, 0x7610, R25 ;  /* 0x00007610ff197816 */ /* 0x000fe40000000019 */
[----:B------:R-:W-:Y:S02]  /*10cb0*/  PRMT R27, RZ, 0x7610, R27 ;  /* 0x00007610ff1b7816 */ /* 0x000fe4000000001b */
[----:B------:R-:W-:Y:S01]  /*10cc0*/  PRMT R29, RZ, 0x7610, R29 ;  /* 0x00007610ff1d7816 */ /* 0x000fe2000000001d */
[----:B------:R2:W3:Y:S01]  /*10cd0*/  @P1 LDG.E.U8 R19, desc[UR40][R14.64] ;  /* 0x000000280e131981 */ /* 0x0004e2000c1e1100 */
[----:B------:R-:W-:-:S03]  /*10ce0*/  ISETP.GT.AND P1, PT, R2, 0x3f, PT ;  /* 0x0000003f0200780c */ /* 0x000fc60003f24270 */
[----:B------:R-:W3:Y:S01]  /*10cf0*/  LDL.LU R26, [R1+0x4b8] ;  /* 0x0004b800011a7983 */ /* 0x000ee20000300800 */
[----:B--2---:R-:W-:Y:S02]  /*10d00*/  @P0 IMAD.MOV.U32 R15, RZ, RZ, R11 ;  /* 0x000000ffff0f0224 */ /* 0x004fe400078e000b */
[----:B------:R-:W-:-:S05]  /*10d10*/  @P0 IMAD.MOV.U32 R14, RZ, RZ, R10 ;  /* 0x000000ffff0e0224 */ /* 0x000fca00078e000a */
[----:B------:R4:W2:Y:S02]  /*10d20*/  @P0 LDG.E.U8 R21, desc[UR40][R14.64] ;  /* 0x000000280e150981 */ /* 0x0008a4000c1e1100 */
[----:B----4-:R-:W-:Y:S02]  /*10d30*/  @P1 IMAD.MOV.U32 R15, RZ, RZ, R9 ;  /* 0x000000ffff0f1224 */ /* 0x010fe400078e0009 */
[----:B------:R-:W-:-:S05]  /*10d40*/  @P1 IMAD.MOV.U32 R14, RZ, RZ, R8 ;  /* 0x000000ffff0e1224 */ /* 0x000fca00078e0008 */
[----:B------:R0:W4:Y:S02]  /*10d50*/  @P1 LDG.E.U8 R23, desc[UR40][R14.64] ;  /* 0x000000280e171981 */ /* 0x000124000c1e1100 */
[----:B0-----:R-:W-:Y:S02]  /*10d60*/  @P1 IMAD.MOV.U32 R14, RZ, RZ, R6 ;  /* 0x000000ffff0e1224 */ /* 0x001fe400078e0006 */
[----:B------:R-:W-:-:S05]  /*10d70*/  @P1 IMAD.MOV.U32 R15, RZ, RZ, R7 ;  /* 0x000000ffff0f1224 */ /* 0x000fca00078e0007 */
[----:B------:R0:W4:Y:S02]  /*10d80*/  @P1 LDG.E.U8 R25, desc[UR40][R14.64] ;  /* 0x000000280e191981 */ /* 0x000124000c1e1100 */
[----:B0-----:R-:W-:Y:S02]  /*10d90*/  @P1 IMAD.MOV.U32 R14, RZ, RZ, R4 ;  /* 0x000000ffff0e1224 */ /* 0x001fe400078e0004 */
[----:B------:R-:W-:-:S05]  /*10da0*/  @P1 IMAD.MOV.U32 R15, RZ, RZ, R5 ;  /* 0x000000ffff0f1224 */ /* 0x000fca00078e0005 */
[----:B------:R3:W4:Y:S02]  /*10db0*/  @P1 LDG.E.U8 R27, desc[UR40][R14.64] ;  /* 0x000000280e1b1981 */ /* 0x000724000c1e1100 */
[----:B---3--:R-:W-:Y:S02]  /*10dc0*/  @P1 IMAD.MOV.U32 R15, RZ, RZ, R3 ;  /* 0x000000ffff0f1224 */ /* 0x008fe400078e0003 */
[----:B------:R-:W-:-:S05]  /*10dd0*/  @P1 IMAD.MOV.U32 R14, RZ, RZ, R0 ;  /* 0x000000ffff0e1224 */ /* 0x000fca00078e0000 */
[----:B------:R0:W3:Y:S01]  /*10de0*/  @P1 LDG.E.U8 R29, desc[UR40][R14.64] ;  /* 0x000000280e1d1981 */ /* 0x0000e2000c1e1100 */
[----:B------:R-:W1:Y:S03]  /*10df0*/  S2R R0, SR_TID.X ;  /* 0x0000000000007919 */ /* 0x000e660000002100 */
[----:B------:R-:W-:Y:S01]  /*10e00*/  STL [R1+0x11c8], R19 ;  /* 0x0011c81301007387 */ /* 0x000fe20000100800 */
[----:B------:R-:W-:Y:S06]  /*10e10*/  BAR.SYNC.DEFER_BLOCKING 0x0 ;  /* 0x0000000000007b1d */ /* 0x000fec0000010000 */
[----:B0-----:R-:W0:Y:S02]  /*10e20*/  S2R R14, SR_TID.X ;  /* 0x00000000000e7919 */ /* 0x001e240000002100 */
[----:B0-----:R-:W-:-:S04]  /*10e30*/  LOP3.LUT R14, R14, 0x3f, RZ, 0xc0, !PT ;  /* 0x0000003f0e0e7812 */ /* 0x001fc800078ec0ff */
[----:B------:R-:W-:Y:S02]  /*10e40*/  ISETP.GE.AND P0, PT, R14, R2, PT ;  /* 0x000000020e00720c */ /* 0x000fe40003f06270 */
[----:B-1----:R-:W-:Y:S01]  /*10e50*/  LOP3.LUT R14, R0, 0x3f, RZ, 0xc0, !PT ;  /* 0x0000003f000e7812 */ /* 0x002fe200078ec0ff */
[----:B--2---:R-:W-:Y:S04]  /*10e60*/  STL [R1+0x1184], R21 ;  /* 0x0011841501007387 */ /* 0x004fe80000100800 */
[----:B----4-:R-:W-:Y:S04]  /*10e70*/  STL [R1+0x1188], R23 ;  /* 0x0011881701007387 */ /* 0x010fe80000100800 */
[----:B------:R-:W-:Y:S04]  /*10e80*/  STL [R1+0x118c], R25 ;  /* 0x00118c1901007387 */ /* 0x000fe80000100800 */
[----:B------:R-:W-:Y:S04]  /*10e90*/  STL [R1+0x1190], R27 ;  /* 0x0011901b01007387 */ /* 0x000fe80000100800 */
[----:B------:R-:W2:Y:S04]  /*10ea0*/  LDL.LU R28, [R1+0x4b4] ;  /* 0x0004b400011c7983 */ /* 0x000ea80000300800 */
[----:B---3--:R-:W-:Y:S04]  /*10eb0*/  STL [R1+0x1194], R29 ;  /* 0x0011941d01007387 */ /* 0x008fe80000100800 */
[----:B------:R0:W-:Y:S04]  /*10ec0*/  STL [R1+0x11f8], R0 ;  /* 0x0011f80001007387 */ /* 0x0001e80000100800 */
[----:B0-----:R-:W3:Y:S04]  /*10ed0*/  LDL.LU R0, [R1+0x438] ;  /* 0x0004380001007983 */ /* 0x001ee80000300800 */
[----:B---3--:R0:W-:Y:S04]  /*10ee0*/  STL [R1+0x1238], R0 ;  /* 0x0012380001007387 */ /* 0x0081e80000100800 */
[----:B0-----:R-:W3:Y:S04]  /*10ef0*/  LDL.LU R0, [R1+0x4ac] ;  /* 0x0004ac0001007983 */ /* 0x001ee80000300800 */
[----:B------:R-:W-:Y:S04]  /*10f00*/  STS.U8 [R14+UR4], R26 ;  /* 0x0000001a0e007988 */ /* 0x000fe80008000004 */
[----:B---3--:R0:W-:Y:S04]  /*10f10*/  STL [R1+0x123c], R0 ;  /* 0x00123c0001007387 */ /* 0x0081e80000100800 */
[----:B0-----:R-:W3:Y:S04]  /*10f20*/  LDL.LU R0, [R1+0x4b0] ;  /* 0x0004b00001007983 */ /* 0x001ee80000300800 */
[----:B------:R-:W4:Y:S04]  /*10f30*/  LDL.LU R2, [R1+0x434] ;  /* 0x0004340001027983 */ /* 0x000f280000300800 */
        /* <DEDUP_REMOVED lines=24> */
[----:B--2---:R0:W-:Y:S04]  /*110c0*/  STS.U8 [R14+UR4+0x40], R28 ;  /* 0x0000401c0e007988 */ /* 0x0041e80008000004 */
[----:B------:R-:W2:Y:S04]  /*110d0*/  LDL.LU R24, [R1+0x2c] ;  /* 0x00002c0001187983 */ /* 0x000ea80000300800 */
[----:B0-----:R-:W2:Y:S04]  /*110e0*/  LDL.LU R28, [R1+0x1c] ;  /* 0x00001c00011c7983 */ /* 0x001ea80000300800 */
[----:B---3--:R0:W-:Y:S04]  /*110f0*/  STS.U8 [R14+UR4+0x80], R0 ;  /* 0x000080000e007988 */ /* 0x0081e80008000004 */
[----:B0-----:R-:W3:Y:S04]  /*11100*/  LDL.LU R0, [R1+0x123c] ;  /* 0x00123c0001007983 */ /* 0x001ee80000300800 */
[----:B---3--:R0:W-:Y:S04]  /*11110*/  STS.U8 [R14+UR4+0xc0], R0 ;  /* 0x0000c0000e007988 */ /* 0x0081e80008000004 */
[----:B0-----:R-:W3:Y:S04]  /*11120*/  LDL.LU R0, [R1+0x1238] ;  /* 0x0012380001007983 */ /* 0x001ee80000300800 */
[----:B---3--:R-:W-:Y:S04]  /*11130*/  STS.U8 [R14+UR4+0x840], R0 ;  /* 0x000840000e007988 */ /* 0x008fe80008000004 */
[----:B----4-:R0:W-:Y:S04]  /*11140*/  STS.U8 [R14+UR4+0x800], R2 ;  /* 0x000800020e007988 */ /* 0x0101e80008000004 */
[----:B0-----:R-:W3:Y:S04]  /*11150*/  LDL.LU R2, [R1+0x49c] ;  /* 0x00049c0001027983 */ /* 0x001ee80000300800 */
[----:B---3--:R0:W-:Y:S04]  /*11160*/  STL [R1+0x1230], R2 ;  /* 0x0012300201007387 */ /* 0x0081e80000100800 */
[----:B0-----:R-:W3:Y:S04]  /*11170*/  LDL.LU R2, [R1+0x4a4] ;  /* 0x0004a40001027983 */ /* 0x001ee80000300800 */
[----:B------:R-:W-:Y:S04]  /*11180*/  STS.U8 [R14+UR4+0x8c0], R29 ;  /* 0x0008c01d0e007988 */ /* 0x000fe80008000004 */
        /* <DEDUP_REMOVED lines=17> */
[----:B------:R0:W-:Y:S02]  /*112a0*/  STS.U8 [R14+UR4+0x3000], R26 ;  /* 0x0030001a0e007988 */ /* 0x0001e40008000004 */
[----:B0-----:R-:W0:Y:S02]  /*112b0*/  S2R R26, SR_TID.X ;  /* 0x00000000001a7919 */ /* 0x001e240000002100 */
[----:B---3--:R1:W-:Y:S04]  /*112c0*/  STL [R1+0x1234], R2 ;  /* 0x0012340201007387 */ /* 0x0083e80000100800 */
[----:B-1----:R-:W3:Y:S04]  /*112d0*/  LDL.LU R2, [R1+0x4a8] ;  /* 0x0004a80001027983 */ /* 0x002ee80000300800 */
        /* <DEDUP_REMOVED lines=14> */
[----:B------:R1:W-:Y:S04]  /*113c0*/  STS.U8 [R14+UR4+0x3040], R4 ;  /* 0x003040040e007988 */ /* 0x0003e80008000004 */
[----:B------:R-:W4:Y:S04]  /*113d0*/  LDL.LU R8, [R1+0x280] ;  /* 0x0002800001087983 */ /* 0x000f280000300800 */
[----:B------:R-:W-:Y:S04]  /*113e0*/  STS.U8 [R14+UR4+0x3080], R3 ;  /* 0x003080030e007988 */ /* 0x000fe80008000004 */
[----:B------:R-:W4:Y:S04]  /*113f0*/  LDL.LU R7, [R1+0x27c] ;  /* 0x00027c0001077983 */ /* 0x000f280000300800 */
[----:B------:R-:W-:Y:S04]  /*11400*/  STS.U8 [R14+UR4+0x30c0], R16 ;  /* 0x0030c0100e007988 */ /* 0x000fe80008000004 */
[----:B------:R-:W4:Y:S04]  /*11410*/  LDL.LU R6, [R1+0x158] ;  /* 0x0001580001067983 */ /* 0x000f280000300800 */
[----:B------:R-:W-:Y:S04]  /*11420*/  STS.U8 [R14+UR4+0x3840], R18 ;  /* 0x003840120e007988 */ /* 0x000fe80008000004 */
[----:B------:R-:W4:Y:S01]  /*11430*/  LDL.LU R5, [R1+0x154] ;  /* 0x0001540001057983 */ /* 0x000f220000300800 */
[----:B0-----:R-:W-:-:S03]  /*11440*/  LOP3.LUT R26, R26, 0x3f, RZ, 0xc0, !PT ;  /* 0x0000003f1a1a7812 */ /* 0x001fc600078ec0ff */
[----:B------:R0:W-:Y:S04]  /*11450*/  STS.U8 [R14+UR4+0x3800], R22 ;  /* 0x003800160e007988 */ /* 0x0001e80008000004 */
[----:B-1----:R-:W4:Y:S04]  /*11460*/  LDL.LU R4, [R1+0x150] ;  /* 0x0001500001047983 */ /* 0x002f280000300800 */
[----:B--2---:R1:W-:Y:S01]  /*11470*/  STS.U8 [R14+UR4+0x38c0], R24 ;  /* 0x0038c0180e007988 */ /* 0x0043e20008000004 */
[----:B------:R-:W-:-:S03]  /*11480*/  LOP3.LUT R0, R26, 0x8, RZ, 0x3c, !PT ;  /* 0x000000081a007812 */ /* 0x000fc600078e3cff */
[----:B------:R2:W-:Y:S04]  /*11490*/  STS.U8 [R14+UR4+0x3880], R28 ;  /* 0x0038801c0e007988 */ /* 0x0005e80008000004 */
[----:B0-----:R-:W4:Y:S04]  /*114a0*/  LDL.LU R22, [R1+0x14c] ;  /* 0x00014c0001167983 */ /* 0x001f280000300800 */
[----:B------:R-:W4:Y:S04]  /*114b0*/  LDL.LU R3, [R1+0xd8] ;  /* 0x0000d80001037983 */ /* 0x000f280000300800 */
[----:B------:R-:W4:Y:S04]  /*114c0*/  LDL.LU R16, [R1+0xd4] ;  /* 0x0000d40001107983 */ /* 0x000f280000300800 */
[----:B------:R-:W4:Y:S04]  /*114d0*/  LDL.LU R18, [R1+0xd0] ;  /* 0x0000d00001127983 */ /* 0x000f280000300800 */
[----:B-1----:R-:W4:Y:S04]  /*114e0*/  LDL.LU R24, [R1+0xcc] ;  /* 0x0000cc0001187983 */ /* 0x002f280000300800 */
[----:B------:R-:W4:Y:S04]  /*114f0*/  LDL.LU R26, [R1+0x18] ;  /* 0x00001800011a7983 */ /* 0x000f280000300800 */
[----:B--2---:R-:W2:Y:S04]  /*11500*/  LDL.LU R28, [R1+0x10] ;  /* 0x00001000011c7983 */ /* 0x004ea80000300800 */
[----:B------:R0:W-:Y:S04]  /*11510*/  STL [R1+0x11cc], R14 ;  /* 0x0011cc0e01007387 */ /* 0x0001e80000100800 */
[----:B0-----:R-:W2:Y:S04]  /*11520*/  LDL.LU R14, [R1+0x4a0] ;  /* 0x0004a000010e7983 */ /* 0x001ea80000300800 */
[----:B---3--:R0:W-:Y:S04]  /*11530*/  STS.U8 [R0+UR4+0x100], R2 ;  /* 0x0001000200007988 */ /* 0x0081e80008000004 */
[----:B0-----:R-:W3:Y:S04]  /*11540*/  LDL.LU R2, [R1+0x1234] ;  /* 0x0012340001027983 */ /* 0x001ee80000300800 */
[----:B---3--:R0:W-:Y:S04]  /*11550*/  STS.U8 [R0+UR4+0x140], R2 ;  /* 0x0001400200007988 */ /* 0x0081e80008000004 */
[----:B0-----:R-:W3:Y:S04]  /*11560*/  LDL.LU R2, [R1+0x1230] ;  /* 0x0012300001027983 */ /* 0x001ee80000300800 */
[----:B--2---:R-:W-:Y:S04]  /*11570*/  STS.U8 [R0+UR4+0x180], R14 ;  /* 0x0001800e00007988 */ /* 0x004fe80008000004 */
[----:B---3--:R-:W-:Y:S04]  /*11580*/  STS.U8 [R0+UR4+0x1c0], R2 ;  /* 0x0001c00200007988 */ /* 0x008fe80008000004 */
[----:B----4-:R-:W-:Y:S04]  /*11590*/  STS.U8 [R0+UR4+0x940], R29 ;  /* 0x0009401d00007988 */ /* 0x010fe80008000004 */
        /* <DEDUP_REMOVED lines=20> */
[----:B------:R-:W-:Y:S04]  /*116e0*/  STS.U8 [R0+UR4+0x3100], R3 ;  /* 0x0031000300007988 */ /* 0x000fe80008000004 */
[----:B------:R-:W-:Y:S04]  /*116f0*/  STS.U8 [R0+UR4+0x3140], R16 ;  /* 0x0031401000007988 */ /* 0x000fe80008000004 */
[----:B------:R-:W-:Y:S04]  /*11700*/  STS.U8 [R0+UR4+0x3180], R18 ;  /* 0x0031801200007988 */ /* 0x000fe80008000004 */
[----:B------:R-:W-:Y:S04]  /*11710*/  STS.U8 [R0+UR4+0x31c0], R24 ;  /* 0x0031c01800007988 */ /* 0x000fe80008000004 */
[----:B------:R-:W-:Y:S04]  /*11720*/  STS.U8 [R0+UR4+0x3940], R26 ;  /* 0x0039401a00007988 */ /* 0x000fe80008000004 */
[----:B------:R1:W-:Y:S01]  /*11730*/  STS.U8 [R0+UR4+0x3900], R28 ;  /* 0x0039001c00007988 */ /* 0x0003e20008000004 */
[----:B0-----:R-:W-:-:S04]  /*11740*/  LOP3.LUT R22, R22, 0x3f, RZ, 0xc0, !PT ;  /* 0x0000003f16167812 */ /* 0x001fc800078ec0ff */
[----:B-1----:R-:W-:-:S05]  /*11750*/  LOP3.LUT R0, R22, 0x10, RZ, 0x3c, !PT ;  /* 0x0000001016007812 */ /* 0x002fca00078e3cff */
[----:B------:R0:W-:Y:S04]  /*11760*/  STL [R1+0x1224], R0 ;  /* 0x0012240001007387 */ /* 0x0001e80000100800 */
[----:B0-----:R-:W2:Y:S04]  /*11770*/  LDL.LU R0, [R1+0x8] ;  /* 0x0000080001007983 */ /* 0x001ea80000300800 */
[----:B--2---:R0:W-:Y:S04]  /*11780*/  STL [R1+0x122c], R0 ;  /* 0x00122c0001007387 */ /* 0x0041e80000100800 */
[----:B0-----:R-:W2:Y:S04]  /*11790*/  LDL.LU R0, [R1+0xc] ;  /* 0x00000c0001007983 */ /* 0x001ea80000300800 */
[----:B------:R-:W3:Y:S04]  /*117a0*/  LDL.LU R24, [R1+0x494] ;  /* 0x0004940001187983 */ /* 0x000ee80000300800 */
[----:B---3--:R0:W-:Y:S04]  /*117b0*/  STL [R1+0x1220], R24 ;  /* 0x0012201801007387 */ /* 0x0081e80000100800 */
[----:B0-----:R-:W3:Y:S04]  /*117c0*/  LDL.LU R24, [R1+0x498] ;  /* 0x0004980001187983 */ /* 0x001ee80000300800 */
[----:B---3--:R0:W-:Y:S04]  /*117d0*/  STL [R1+0x1228], R24 ;  /* 0x0012281801007387 */ /* 0x0081e80000100800 */
[----:B------:R-:W3:Y:S04]  /*117e0*/  LDL.LU R26, [R1+0x490] ;  /* 0x00049000011a7983 */ /* 0x000ee80000300800 */
[----:B------:R-:W4:Y:S04]  /*117f0*/  LDL.LU R28, [R1+0x48c] ;  /* 0x00048c00011c7983 */ /* 0x000f280000300800 */
[----:B------:R-:W3:Y:S04]  /*11800*/  LDL.LU R14, [R1+0x418] ;  /* 0x00041800010e7983 */ /* 0x000ee80000300800 */
        /* <DEDUP_REMOVED lines=18> */
[----:B------:R-:W3:Y:S01]  /*11930*/  LDL.LU R5, [R1+0x13c] ;  /* 0x00013c0001057983 */ /* 0x000ee20000300800 */
[----:B0-----:R-:W-:-:S03]  /*11940*/  LOP3.LUT R24, R22, 0x8, RZ, 0x3c, !PT ;  /* 0x0000000816187812 */ /* 0x001fc600078e3cff */
[----:B------:R-:W3:Y:S04]  /*11950*/  LDL.LU R4, [R1+0xc8] ;  /* 0x0000c80001047983 */ /* 0x000ee80000300800 */
[----:B------:R-:W3:Y:S04]  /*11960*/  LDL.LU R3, [R1+0xc4] ;  /* 0x0000c40001037983 */ /* 0x000ee80000300800 */
[----:B------:R-:W3:Y:S04]  /*11970*/  LDL.LU R16, [R1+0xc0] ;  /* 0x0000c00001107983 */ /* 0x000ee80000300800 */
[----:B------:R-:W3:Y:S04]  /*11980*/  LDL.LU R18, [R1+0xbc] ;  /* 0x0000bc0001127983 */ /* 0x000ee80000300800 */
[----:B------:R-:W3:Y:S04]  /*11990*/  LDL.LU R22, [R1+0x4] ;  /* 0x0000040001167983 */ /* 0x000ee80000300800 */
[----:B--2---:R0:W-:Y:S04]  /*119a0*/  STS.U8 [R24+UR4+0x39c0], R0 ;  /* 0x0039c00018007988 */ /* 0x0041e80008000004 */
[----:B0-----:R-:W2:Y:S04]  /*119b0*/  LDL.LU R0, [R1+0x122c] ;  /* 0x00122c0001007983 */ /* 0x001ea80000300800 */
[----:B--2---:R0:W-:Y:S04]  /*119c0*/  STS.U8 [R24+UR4+0x3980], R0 ;  /* 0x0039800018007988 */ /* 0x0041e80008000004 */
[----:B0-----:R-:W2:Y:S04]  /*119d0*/  LDL.LU R24, [R1+0x1228] ;  /* 0x0012280001187983 */ /* 0x001ea80000300800 */
[----:B------:R-:W2:Y:S04]  /*119e0*/  LDL.LU R0, [R1+0x1224] ;  /* 0x0012240001007983 */ /* 0x000ea80000300800 */
[----:B--2---:R0:W-:Y:S04]  /*119f0*/  STS.U8 [R0+UR4+0x200], R24 ;  /* 0x0002001800007988 */ /* 0x0041e80008000004 */
[----:B0-----:R-:W2:Y:S04]  /*11a00*/  LDL.LU R24, [R1+0x1220] ;  /* 0x0012200001187983 */ /* 0x001ea80000300800 */
[----:B--2---:R0:W-:Y:S04]  /*11a10*/  STS.U8 [R0+UR4+0x240], R24 ;  /* 0x0002401800007988 */ /* 0x0041e80008000004 */
[----:B---3--:R1:W-:Y:S04]  /*11a20*/  STS.U8 [R0+UR4+0x280], R26 ;  /* 0x0002801a00007988 */ /* 0x0083e80008000004 */
[----:B----4-:R2:W-:Y:S04]  /*11a30*/  STS.U8 [R0+UR4+0x2c0], R28 ;  /* 0x0002c01c00007988 */ /* 0x0105e80008000004 */
        /* <DEDUP_REMOVED lines=19> */
[----:B0-----:R-:W3:Y:S04]  /*11b70*/  LDL.LU R24, [R1+0x121c] ;  /* 0x00121c0001187983 */ /* 0x001ee80000300800 */
[----:B------:R-:W-:Y:S04]  /*11b80*/  STS.U8 [R0+UR4+0x2a80], R5 ;  /* 0x002a800500007988 */ /* 0x000fe80008000004 */
[----:B-1----:R-:W4:Y:S04]  /*11b90*/  LDL.LU R26, [R1+0x1218] ;  /* 0x00121800011a7983 */ /* 0x002f280000300800 */
[----:B------:R-:W-:Y:S04]  /*11ba0*/  STS.U8 [R0+UR4+0x3200], R4 ;  /* 0x0032000400007988 */ /* 0x000fe80008000004 */
[----:B--2---:R-:W2:Y:S04]  /*11bb0*/  LDL.LU R28, [R1+0x1214] ;  /* 0x00121400011c7983 */ /* 0x004ea80000300800 */
[----:B------:R0:W-:Y:S04]  /*11bc0*/  STS.U8 [R0+UR4+0x3240], R3 ;  /* 0x0032400300007988 */ /* 0x0001e80008000004 */
[----:B0-----:R-:W2:Y:S01]  /*11bd0*/  LDL.LU R3, [R1+0x488] ;  /* 0x0004880001037983 */ /* 0x001ea20000300800 */
[----:B------:R-:W0:Y:S03]  /*11be0*/  S2R R4, SR_TID.X ;  /* 0x0000000000047919 */ /* 0x000e260000002100 */
[----:B------:R-:W-:Y:S04]  /*11bf0*/  STS.U8 [R0+UR4+0x3280], R16 ;  /* 0x0032801000007988 */ /* 0x000fe80008000004 */
[----:B------:R-:W-:Y:S04]  /*11c00*/  STS.U8 [R0+UR4+0x32c0], R18 ;  /* 0x0032c01200007988 */ /* 0x000fe80008000004 */
[----:B------:R0:W-:Y:S02]  /*11c10*/  STS.U8 [R0+UR4+0x3a40], R22 ;  /* 0x003a401600007988 */ /* 0x0001e40008000004 */
[----:B0-----:R-:W-:-:S02]  /*11c20*/  LOP3.LUT R0, R4, 0x3f, RZ, 0xc0, !PT ;  /* 0x0000003f04007812 */ /* 0x001fc400078ec0ff */
[----:B--2---:R0:W-:Y:S04]  /*11c30*/  STL [R1+0x1210], R3 ;  /* 0x0012100301007387 */ /* 0x0041e80000100800 */
[----:B------:R-:W2:Y:S04]  /*11c40*/  LDL.LU R16, [R1+0x484] ;  /* 0x0004840001107983 */ /* 0x000ea80000300800 */
        /* <DEDUP_REMOVED lines=17> */
[----:B------:R-:W2:Y:S01]  /*11d60*/  LDL.LU R9, [R1+0x130] ;  /* 0x0001300001097983 */ /* 0x000ea20000300800 */
[----:B0-----:R-:W-:-:S03]  /*11d70*/  LOP3.LUT R3, R0, 0x10, RZ, 0x3c, !PT ;  /* 0x0000001000037812 */ /* 0x001fc600078e3cff */
[----:B------:R-:W2:Y:S04]  /*11d80*/  LDL.LU R8, [R1+0x12c] ;  /* 0x00012c0001087983 */ /* 0x000ea80000300800 */
[----:B------:R-:W2:Y:S04]  /*11d90*/  LDL.LU R7, [R1+0xb8] ;  /* 0x0000b80001077983 */ /* 0x000ea80000300800 */
[----:B------:R-:W2:Y:S04]  /*11da0*/  LDL.LU R6, [R1+0xb4] ;  /* 0x0000b40001067983 */ /* 0x000ea80000300800 */
[----:B------:R-:W2:Y:S04]  /*11db0*/  LDL.LU R5, [R1+0xb0] ;  /* 0x0000b00001057983 */ /* 0x000ea80000300800 */
[----:B------:R-:W2:Y:S04]  /*11dc0*/  LDL.LU R4, [R1+0xac] ;  /* 0x0000ac0001047983 */ /* 0x000ea80000300800 */
[----:B------:R0:W-:Y:S04]  /*11dd0*/  STS.U8 [R3+UR4+0x3a00], R28 ;  /* 0x003a001c03007988 */ /* 0x0001e80008000004 */
[----:B----4-:R1:W-:Y:S04]  /*11de0*/  STS.U8 [R3+UR4+0x3ac0], R26 ;  /* 0x003ac01a03007988 */ /* 0x0103e80008000004 */
[----:B---3--:R3:W-:Y:S04]  /*11df0*/  STS.U8 [R3+UR4+0x3a80], R24 ;  /* 0x003a801803007988 */ /* 0x0087e80008000004 */
[----:B0-----:R-:W4:Y:S04]  /*11e00*/  LDL.LU R28, [R1+0x400] ;  /* 0x00040000011c7983 */ /* 0x001f280000300800 */
[----:B-1----:R-:W2:Y:S04]  /*11e10*/  LDL.LU R26, [R1+0x404] ;  /* 0x00040400011a7983 */ /* 0x002ea80000300800 */
[----:B---3--:R-:W3:Y:S04]  /*11e20*/  LDL.LU R3, [R1+0x1210] ;  /* 0x0012100001037983 */ /* 0x008ee80000300800 */
[----:B------:R-:W2:Y:S01]  /*11e30*/  LDL.LU R24, [R1+0x408] ;  /* 0x0004080001187983 */ /* 0x000ea20000300800 */
[----:B------:R-:W-:-:S05]  /*11e40*/  LOP3.LUT R0, R0, 0x18, RZ, 0x3c, !PT ;  /* 0x0000001800007812 */ /* 0x000fca00078e3cff */
[----:B---3--:R0:W-:Y:S04]  /*11e50*/  STS.U8 [R0+UR4+0x300], R3 ;  /* 0x0003000300007988 */ /* 0x0081e80008000004 */
[----:B--2---:R1:W-:Y:S04]  /*11e60*/  STS.U8 [R0+UR4+0x340], R16 ;  /* 0x0003401000007988 */ /* 0x0043e80008000004 */
[----:B------:R2:W-:Y:S04]  /*11e70*/  STS.U8 [R0+UR4+0x380], R18 ;  /* 0x0003801200007988 */ /* 0x0005e80008000004 */
[----:B------:R3:W-:Y:S04]  /*11e80*/  STS.U8 [R0+UR4+0x3c0], R22 ;  /* 0x0003c01600007988 */ /* 0x0007e80008000004 */
[----:B------:R-:W-:Y:S04]  /*11e90*/  STS.U8 [R0+UR4+0xb40], R24 ;  /* 0x000b401800007988 */ /* 0x000fe80008000004 */
[----:B------:R-:W-:Y:S04]  /*11ea0*/  STS.U8 [R0+UR4+0xb00], R26 ;  /* 0x000b001a00007988 */ /* 0x000fe80008000004 */
        /* <DEDUP_REMOVED lines=18> */
[----:B0-----:R-:W4:Y:S04]  /*11fd0*/  LDL.LU R3, [R1+0x120c] ;  /* 0x00120c0001037983 */ /* 0x001f280000300800 */
[----:B------:R-:W-:Y:S04]  /*11fe0*/  STS.U8 [R0+UR4+0x3300], R7 ;  /* 0x0033000700007988 */ /* 0x000fe80008000004 */
[----:B-1----:R-:W4:Y:S04]  /*11ff0*/  LDL.LU R16, [R1+0x1208] ;  /* 0x0012080001107983 */ /* 0x002f280000300800 */
[----:B------:R-:W-:Y:S04]  /*12000*/  STS.U8 [R0+UR4+0x3340], R6 ;  /* 0x0033400600007988 */ /* 0x000fe80008000004 */
[----:B--2---:R-:W2:Y:S04]  /*12010*/  LDL.LU R18, [R1+0x1204] ;  /* 0x0012040001127983 */ /* 0x004ea80000300800 */
[----:B------:R-:W-:Y:S04]  /*12020*/  STS.U8 [R0+UR4+0x3380], R5 ;  /* 0x0033800500007988 */ /* 0x000fe80008000004 */
[----:B---3--:R-:W3:Y:S04]  /*12030*/  LDL.LU R22, [R1+0x1200] ;  /* 0x0012000001167983 */ /* 0x008ee80000300800 */
[----:B------:R0:W-:Y:S04]  /*12040*/  STS.U8 [R0+UR4+0x33c0], R4 ;  /* 0x0033c00400007988 */ /* 0x0001e80008000004 */
[----:B0-----:R-:W2:Y:S01]  /*12050*/  LDL.LU R0, [R1+0x478] ;  /* 0x0004780001007983 */ /* 0x001ea20000300800 */
[----:B------:R-:W0:Y:S02]  /*12060*/  S2R R8, SR_TID.X ;  /* 0x0000000000087919 */ /* 0x000e240000002100 */
[----:B0-----:R-:W-:Y:S01]  /*12070*/  LOP3.LUT R2, R8, 0x3f, RZ, 0xc0, !PT ;  /* 0x0000003f08027812 */ /* 0x001fe200078ec0ff */
        /* <DEDUP_REMOVED lines=25> */
[----:B---3--:R-:W-:Y:S04]  /*12210*/  STS.U8 [R0+UR4+0x3b40], R22 ;  /* 0x003b401600007988 */ /* 0x008fe80008000004 */
[----:B------:R0:W-:Y:S04]  /*12220*/  STL [R1+0x1198], R22 ;  /* 0x0011981601007387 */ /* 0x0001e80000100800 */
[----:B------:R1:W-:Y:S04]  /*12230*/  STS.U8 [R0+UR4+0x3b00], R18 ;  /* 0x003b001200007988 */ /* 0x0003e80008000004 */
[----:B----4-:R-:W-:Y:S04]  /*12240*/  STS.U8 [R0+UR4+0x3bc0], R16 ;  /* 0x003bc01000007988 */ /* 0x010fe80008000004 */
[----:B------:R-:W-:Y:S04]  /*12250*/  STS.U8 [R0+UR4+0x3b80], R3 ;  /* 0x003b800300007988 */ /* 0x000fe80008000004 */
[----:B0-----:R-:W3:Y:S04]  /*12260*/  LDL.LU R22, [R1+0x378] ;  /* 0x0003780001167983 */ /* 0x001ee80000300800 */
[----:B-1----:R-:W4:Y:S04]  /*12270*/  LDL.LU R18, [R1+0x3ec] ;  /* 0x0003ec0001127983 */ /* 0x002f280000300800 */
[----:B------:R0:W-:Y:S04]  /*12280*/  STL [R1+0x119c], R16 ;  /* 0x00119c1001007387 */ /* 0x0001e80000100800 */
[----:B0-----:R-:W2:Y:S04]  /*12290*/  LDL.LU R16, [R1+0x3f0] ;  /* 0x0003f00001107983 */ /* 0x001ea80000300800 */
[----:B------:R-:W2:Y:S04]  /*122a0*/  LDL.LU R0, [R1+0x11fc] ;  /* 0x0011fc0001007983 */ /* 0x000ea80000300800 */
[----:B------:R-:W3:Y:S01]  /*122b0*/  LDL.LU R3, [R1+0x3f4] ;  /* 0x0003f40001037983 */ /* 0x000ee20000300800 */
[----:B------:R-:W-:-:S05]  /*122c0*/  LOP3.LUT R2, R2, 0x20, RZ, 0x3c, !PT ;  /* 0x0000002002027812 */ /* 0x000fca00078e3cff */
[----:B--2---:R0:W-:Y:S04]  /*122d0*/  STS.U8 [R2+UR4+0x400], R0 ;  /* 0x0004000002007988 */ /* 0x0041e80008000004 */
[----:B------:R1:W-:Y:S04]  /*122e0*/  STS.U8 [R2+UR4+0x440], R7 ;  /* 0x0004400702007988 */ /* 0x0003e80008000004 */
[----:B------:R2:W-:Y:S04]  /*122f0*/  STS.U8 [R2+UR4+0x480], R6 ;  /* 0x0004800602007988 */ /* 0x0005e80008000004 */
[----:B------:R0:W-:Y:S04]  /*12300*/  STS.U8 [R2+UR4+0x4c0], R5 ;  /* 0x0004c00502007988 */ /* 0x0001e80008000004 */
[----:B------:R0:W-:Y:S04]  /*12310*/  STS.U8 [R2+UR4+0xc40], R4 ;  /* 0x000c400402007988 */ /* 0x0001e80008000004 */
[----:B---3--:R-:W-:Y:S04]  /*12320*/  STS.U8 [R2+UR4+0xc00], R3 ;  /* 0x000c000302007988 */ /* 0x008fe80008000004 */
        /* <DEDUP_REMOVED lines=19> */
[----:B------:R-:W-:Y:S04]  /*12460*/  STS.U8 [R2+UR4+0x2cc0], R12 ;  /* 0x002cc00c02007988 */ /* 0x000fe80008000004 */
[----:B------:R-:W2:Y:S04]  /*12470*/  LDL.LU R5, [R1+0x11ec] ;  /* 0x0011ec0001057983 */ /* 0x000ea80000300800 */
[----:B------:R-:W-:Y:S04]  /*12480*/  STS.U8 [R2+UR4+0x2c80], R20 ;  /* 0x002c801402007988 */ /* 0x000fe80008000004 */
[----:B------:R-:W2:Y:S04]  /*12490*/  LDL.LU R4, [R1+0x11e8] ;  /* 0x0011e80001047983 */ /* 0x000ea80000300800 */
[----:B------:R0:W-:Y:S04]  /*124a0*/  STS.U8 [R2+UR4+0x3400], R11 ;  /* 0x0034000b02007988 */ /* 0x0001e80008000004 */
[----:B0-----:R-:W2:Y:S04]  /*124b0*/  LDL.LU R11, [R1+0x464] ;  /* 0x00046400010b7983 */ /* 0x001ea80000300800 */
[----:B--2---:R0:W-:Y:S04]  /*124c0*/  STL [R1+0x11e0], R11 ;  /* 0x0011e00b01007387 */ /* 0x0041e80000100800 */
[----:B0-----:R-:W2:Y:S04]  /*124d0*/  LDL.LU R11, [R1+0x468] ;  /* 0x00046800010b7983 */ /* 0x001ea80000300800 */
[----:B------:R-:W-:Y:S04]  /*124e0*/  STS.U8 [R2+UR4+0x3440], R10 ;  /* 0x0034400a02007988 */ /* 0x000fe80008000004 */
[----:B------:R-:W-:Y:S04]  /*124f0*/  STS.U8 [R2+UR4+0x3480], R9 ;  /* 0x0034800902007988 */ /* 0x000fe80008000004 */
[----:B------:R3:W-:Y:S02]  /*12500*/  STS.U8 [R2+UR4+0x34c0], R8 ;  /* 0x0034c00802007988 */ /* 0x0007e40008000004 */
[----:B---3--:R-:W-:-:S02]  /*12510*/  LOP3.LUT R2, R0, 0x3f, RZ, 0xc0, !PT ;  /* 0x0000003f00027812 */ /* 0x008fc400078ec0ff */
[----:B------:R-:W-:Y:S01]  /*12520*/  LOP3.LUT R0, R0, 0x3f, RZ, 0xc0, !PT ;  /* 0x0000003f00007812 */ /* 0x000fe200078ec0ff */
[----:B--2---:R0:W-:Y:S04]  /*12530*/  STL [R1+0x11e4], R11 ;  /* 0x0011e40b01007387 */ /* 0x0041e80000100800 */
[----:B------:R-:W2:Y:S04]  /*12540*/  LDL.LU R10, [R1+0x460] ;  /* 0x00046000010a7983 */ /* 0x000ea80000300800 */
[----:B------:R-:W3:Y:S04]  /*12550*/  LDL.LU R9, [R1+0x45c] ;  /* 0x00045c0001097983 */ /* 0x000ee80000300800 */
        /* <DEDUP_REMOVED lines=22> */
[----:B------:R1:W-:Y:S04]  /*126c0*/  STS.U8 [R11+UR4+0x3c00], R5 ;  /* 0x003c00050b007988 */ /* 0x0003e80008000004 */
[----:B------:R-:W-:Y:S04]  /*126d0*/  STS.U8 [R11+UR4+0x3cc0], R6 ;  /* 0x003cc0060b007988 */ /* 0x000fe80008000004 */
[----:B----4-:R-:W-:Y:S04]  /*126e0*/  STS.U8 [R11+UR4+0x3c80], R7 ;  /* 0x003c80070b007988 */ /* 0x010fe80008000004 */
[----:B0-----:R-:W4:Y:S04]  /*126f0*/  LDL.LU R4, [R1+0x368] ;  /* 0x0003680001047983 */ /* 0x001f280000300800 */
[----:B-1----:R-:W2:Y:S04]  /*12700*/  LDL.LU R5, [R1+0x3dc] ;  /* 0x0003dc0001057983 */ /* 0x002ea80000300800 */
[----:B------:R0:W-:Y:S04]  /*12710*/  STL [R1+0x11a0], R6 ;  /* 0x0011a00601007387 */ /* 0x0001e80000100800 */
[----:B0-----:R-:W2:Y:S04]  /*12720*/  LDL.LU R6, [R1+0x3e0] ;  /* 0x0003e00001067983 */ /* 0x001ea80000300800 */
[----:B------:R-:W2:Y:S01]  /*12730*/  LDL.LU R11, [R1+0x11e4] ;  /* 0x0011e400010b7983 */ /* 0x000ea20000300800 */
[----:B------:R-:W-:-:S03]  /*12740*/  LOP3.LUT R14, R2, 0x28, RZ, 0x3c, !PT ;  /* 0x00000028020e7812 */ /* 0x000fc600078e3cff */
[----:B------:R0:W-:Y:S04]  /*12750*/  STL [R1+0x11a4], R7 ;  /* 0x0011a40701007387 */ /* 0x0001e80000100800 */
[----:B0-----:R-:W3:Y:S04]  /*12760*/  LDL.LU R7, [R1+0x3e4] ;  /* 0x0003e40001077983 */ /* 0x001ee80000300800 */
[----:B--2---:R0:W-:Y:S04]  /*12770*/  STS.U8 [R14+UR4+0x500], R11 ;  /* 0x0005000b0e007988 */ /* 0x0041e80008000004 */
[----:B0-----:R-:W2:Y:S04]  /*12780*/  LDL.LU R11, [R1+0x11e0] ;  /* 0x0011e000010b7983 */ /* 0x001ea80000300800 */
[----:B--2---:R0:W-:Y:S04]  /*12790*/  STS.U8 [R14+UR4+0x540], R11 ;  /* 0x0005400b0e007988 */ /* 0x0041e80008000004 */
[----:B------:R1:W-:Y:S04]  /*127a0*/  STS.U8 [R14+UR4+0x580], R10 ;  /* 0x0005800a0e007988 */ /* 0x0003e80008000004 */
[----:B---3--:R2:W-:Y:S04]  /*127b0*/  STS.U8 [R14+UR4+0x5c0], R9 ;  /* 0x0005c0090e007988 */ /* 0x0085e80008000004 */
[----:B------:R3:W-:Y:S04]  /*127c0*/  STS.U8 [R14+UR4+0xd40], R8 ;  /* 0x000d40080e007988 */ /* 0x0007e80008000004 */
[----:B0-----:R-:W4:Y:S04]  /*127d0*/  LDL.LU R11, [R1+0x11dc] ;  /* 0x0011dc00010b7983 */ /* 0x001f280000300800 */
[----:B-1----:R-:W4:Y:S04]  /*127e0*/  LDL.LU R10, [R1+0x11d8] ;  /* 0x0011d800010a7983 */ /* 0x002f280000300800 */
[----:B--2---:R-:W2:Y:S04]  /*127f0*/  LDL.LU R9, [R1+0x11d4] ;  /* 0x0011d40001097983 */ /* 0x004ea80000300800 */
[----:B---3--:R-:W3:Y:S04]  /*12800*/  LDL.LU R8, [R1+0x11d0] ;  /* 0x0011d00001087983 */ /* 0x008ee80000300800 */
[----:B------:R-:W-:Y:S04]  /*12810*/  STS.U8 [R14+UR4+0xd00], R7 ;  /* 0x000d00070e007988 */ /* 0x000fe80008000004 */
        /* <DEDUP_REMOVED lines=16> */
[----:B------:R0:W-:Y:S04]  /*12920*/  STS.U8 [R14+UR4+0x2dc0], R19 ;  /* 0x002dc0130e007988 */ /* 0x0001e80008000004 */
[----:B------:R1:W-:Y:S04]  /*12930*/  STS.U8 [R14+UR4+0x2d80], R17 ;  /* 0x002d80110e007988 */ /* 0x0003e80008000004 */
[----:B------:R4:W-:Y:S04]  /*12940*/  STS.U8 [R14+UR4+0x3500], R13 ;  /* 0x0035000d0e007988 */ /* 0x0009e80008000004 */
[----:B------:R4:W-:Y:S04]  /*12950*/  STS.U8 [R14+UR4+0x3540], R12 ;  /* 0x0035400c0e007988 */ /* 0x0009e80008000004 */
[----:B0-----:R-:W2:Y:S04]  /*12960*/  LDL.LU R19, [R1+0x458] ;  /* 0x0004580001137983 */ /* 0x001ea80000300800 */
[----:B-1----:R-:W2:Y:S04]  /*12970*/  LDL.LU R17, [R1+0x454] ;  /* 0x0004540001117983 */ /* 0x002ea80000300800 */
[----:B----4-:R-:W4:Y:S04]  /*12980*/  LDL.LU R13, [R1+0x450] ;  /* 0x00045000010d7983 */ /* 0x010f280000300800 */
        /* <DEDUP_REMOVED lines=19> */
[----:B------:R1:W-:Y:S04]  /*12ac0*/  STS.U8 [R14+UR4+0x35c0], R0 ;  /* 0x0035c0000e007988 */ /* 0x0003e80008000004 */
[----:B0-----:R-:W4:Y:S04]  /*12ad0*/  LDL.LU R20, [R1+0x28] ;  /* 0x0000280001147983 */ /* 0x001f280000300800 */
[----:B-1----:R-:W4:Y:S04]  /*12ae0*/  LDL.LU R0, [R1+0x24] ;  /* 0x0000240001007983 */ /* 0x002f280000300800 */
[----:B---3--:R-:W-:Y:S04]  /*12af0*/  STS.U8 [R14+UR4+0x3d40], R8 ;  /* 0x003d40080e007988 */ /* 0x008fe80008000004 */
[----:B------:R0:W-:Y:S04]  /*12b00*/  STL [R1+0x11a8], R8 ;  /* 0x0011a80801007387 */ /* 0x0001e80000100800 */
[----:B--2---:R-:W-:Y:S04]  /*12b10*/  STS.U8 [R14+UR4+0x3d00], R9 ;  /* 0x003d00090e007988 */ /* 0x004fe80008000004 */
[----:B------:R-:W-:Y:S04]  /*12b20*/  STS.U8 [R14+UR4+0x3dc0], R10 ;  /* 0x003dc00a0e007988 */ /* 0x000fe80008000004 */
[----:B------:R-:W-:Y:S04]  /*12b30*/  STS.U8 [R14+UR4+0x3d80], R11 ;  /* 0x003d800b0e007988 */ /* 0x000fe80008000004 */
[----:B0-----:R-:W2:Y:S04]  /*12b40*/  LDL.LU R8, [R1+0x3cc] ;  /* 0x0003cc0001087983 */ /* 0x001ea80000300800 */
[----:B------:R0:W-:Y:S04]  /*12b50*/  STL [R1+0x11ac], R9 ;  /* 0x0011ac0901007387 */ /* 0x0001e80000100800 */
[----:B0-----:R-:W3:Y:S04]  /*12b60*/  LDL.LU R9, [R1+0x3d0] ;  /* 0x0003d00001097983 */ /* 0x001ee80000300800 */
[----:B------:R0:W-:Y:S04]  /*12b70*/  STL [R1+0x11b0], R10 ;  /* 0x0011b00a01007387 */ /* 0x0001e80000100800 */
[----:B0-----:R-:W2:Y:S04]  /*12b80*/  LDL.LU R10, [R1+0x3d4] ;  /* 0x0003d400010a7983 */ /* 0x001ea80000300800 */
[----:B------:R-:W2:Y:S04]  /*12b90*/  LDL.LU R14, [R1+0x11cc] ;  /* 0x0011cc00010e7983 */ /* 0x000ea80000300800 */
[----:B------:R0:W-:Y:S04]  /*12ba0*/  STL [R1+0x11b4], R11 ;  /* 0x0011b40b01007387 */ /* 0x0001e80000100800 */
[----:B0-----:R-:W2:Y:S01]  /*12bb0*/  LDL.LU R11, [R1+0x3d8] ;  /* 0x0003d800010b7983 */ /* 0x001ea20000300800 */
[----:B------:R-:W-:-:S05]  /*12bc0*/  LOP3.LUT R2, R2, 0x30, RZ, 0x3c, !PT ;  /* 0x0000003002027812 */ /* 0x000fca00078e3cff */
[----:B------:R0:W-:Y:S04]  /*12bd0*/  STS.U8 [R2+UR4+0x600], R19 ;  /* 0x0006001302007988 */ /* 0x0001e80008000004 */
[----:B------:R1:W-:Y:S04]  /*12be0*/  STS.U8 [R2+UR4+0x640], R17 ;  /* 0x0006401102007988 */ /* 0x0003e80008000004 */
[----:B----4-:R4:W-:Y:S04]  /*12bf0*/  STS.U8 [R2+UR4+0x680], R13 ;  /* 0x0006800d02007988 */ /* 0x0109e80008000004 */
[----:B------:R4:W-:Y:S04]  /*12c00*/  STS.U8 [R2+UR4+0x6c0], R12 ;  /* 0x0006c00c02007988 */ /* 0x0009e80008000004 */
[----:B0-----:R-:W3:Y:S04]  /*12c10*/  LDL.LU R19, [R1+0x11c8] ;  /* 0x0011c80001137983 */ /* 0x001ee80000300800 */
[----:B-1----:R-:W3:Y:S04]  /*12c20*/  LDL.LU R17, [R1+0x11c4] ;  /* 0x0011c40001117983 */ /* 0x002ee80000300800 */
[----:B----4-:R-:W4:Y:S04]  /*12c30*/  LDL.LU R13, [R1+0x11c0] ;  /* 0x0011c000010d7983 */ /* 0x010f280000300800 */
[----:B------:R-:W4:Y:S04]  /*12c40*/  LDL.LU R12, [R1+0x11bc] ;  /* 0x0011bc00010c7983 */ /* 0x000f280000300800 */
[----:B--2---:R-:W-:Y:S04]  /*12c50*/  STS.U8 [R2+UR4+0xe40], R11 ;  /* 0x000e400b02007988 */ /* 0x004fe80008000004 */
[----:B------:R-:W-:Y:S04]  /*12c60*/  STS.U8 [R2+UR4+0xe00], R10 ;  /* 0x000e000a02007988 */ /* 0x000fe80008000004 */
[----:B---3--:R-:W-:Y:S04]  /*12c70*/  STS.U8 [R2+UR4+0xec0], R9 ;  /* 0x000ec00902007988 */ /* 0x008fe80008000004 */
        /* <DEDUP_REMOVED lines=12> */
[----:B0-----:R-:W2:Y:S04]  /*12d40*/  LDL.LU R15, [R1+0x20] ;  /* 0x00002000010f7983 */ /* 0x001ea80000300800 */
[----:B------:R-:W3:Y:S04]  /*12d50*/  LDL.LU R11, [R1+0x448] ;  /* 0x00044800010b7983 */ /* 0x000ee80000300800 */
[----:B------:R-:W-:Y:S04]  /*12d60*/  STS.U8 [R2+UR4+0x26c0], R28 ;  /* 0x0026c01c02007988 */ /* 0x000fe80008000004 */
[----:B------:R0:W-:Y:S04]  /*12d70*/  STS.U8 [R2+UR4+0x2e40], R29 ;  /* 0x002e401d02007988 */ /* 0x0001e80008000004 */
[----:B------:R1:W-:Y:S04]  /*12d80*/  STS.U8 [R2+UR4+0x2e00], R27 ;  /* 0x002e001b02007988 */ /* 0x0003e80008000004 */
[----:B------:R0:W-:Y:S04]  /*12d90*/  STS.U8 [R2+UR4+0x2ec0], R25 ;  /* 0x002ec01902007988 */ /* 0x0001e80008000004 */
[----:B------:R0:W-:Y:S04]  /*12da0*/  STS.U8 [R2+UR4+0x2e80], R23 ;  /* 0x002e801702007988 */ /* 0x0001e80008000004 */
[----:B------:R0:W-:Y:S04]  /*12db0*/  STS.U8 [R2+UR4+0x3600], R21 ;  /* 0x0036001502007988 */ /* 0x0001e80008000004 */
[----:B------:R0:W-:Y:S04]  /*12dc0*/  STS.U8 [R2+UR4+0x3640], R20 ;  /* 0x0036401402007988 */ /* 0x0001e80008000004 */
[----:B------:R0:W-:Y:S04]  /*12dd0*/  STS.U8 [R2+UR4+0x3680], R0 ;  /* 0x0036800002007988 */ /* 0x0001e80008000004 */
[----:B---3--:R3:W-:Y:S04]  /*12de0*/  STL [R1+0x11b8], R11 ;  /* 0x0011b80b01007387 */ /* 0x0087e80000100800 */
[----:B------:R-:W4:Y:S04]  /*12df0*/  LDL.LU R10, [R1+0x444] ;  /* 0x00044400010a7983 */ /* 0x000f280000300800 */
[----:B------:R-:W4:Y:S04]  /*12e00*/  LDL.LU R9, [R1+0x440] ;  /* 0x0004400001097983 */ /* 0x000f280000300800 */
[----:B------:R-:W4:Y:S04]  /*12e10*/  LDL.LU R8, [R1+0x43c] ;  /* 0x00043c0001087983 */ /* 0x000f280000300800 */
[----:B------:R-:W4:Y:S04]  /*12e20*/  LDL.LU R7, [R1+0x3c8] ;  /* 0x0003c80001077983 */ /* 0x000f280000300800 */
[----:B------:R-:W4:Y:S04]  /*12e30*/  LDL.LU R6, [R1+0x3c4] ;  /* 0x0003c40001067983 */ /* 0x000f280000300800 */
[----:B------:R-:W4:Y:S04]  /*12e40*/  LDL.LU R16, [R1+0x3c0] ;  /* 0x0003c00001107983 */ /* 0x000f280000300800 */
[----:B------:R-:W4:Y:S04]  /*12e50*/  LDL.LU R22, [R1+0x3bc] ;  /* 0x0003bc0001167983 */ /* 0x000f280000300800 */
[----:B0-----:R-:W4:Y:S04]  /*12e60*/  LDL.LU R29, [R1+0x328] ;  /* 0x00032800011d7983 */ /* 0x001f280000300800 */
[----:B-1----:R-:W4:Y:S04]  /*12e70*/  LDL.LU R27, [R1+0x324] ;  /* 0x00032400011b7983 */ /* 0x002f280000300800 */
[----:B------:R-:W4:Y:S04]  /*12e80*/  LDL.LU R25, [R1+0x320] ;  /* 0x0003200001197983 */ /* 0x000f280000300800 */
[----:B------:R-:W4:Y:S04]  /*12e90*/  LDL.LU R23, [R1+0x31c] ;  /* 0x00031c0001177983 */ /* 0x000f280000300800 */
[----:B------:R-:W4:Y:S04]  /*12ea0*/  LDL.LU R21, [R1+0x2a8] ;  /* 0x0002a80001157983 */ /* 0x000f280000300800 */
[----:B------:R-:W4:Y:S04]  /*12eb0*/  LDL.LU R20, [R1+0x2a4] ;  /* 0x0002a40001147983 */ /* 0x000f280000300800 */
[----:B------:R-:W4:Y:S01]  /*12ec0*/  LDL.LU R0, [R1+0x2a0] ;  /* 0x0002a00001007983 */ /* 0x000f220000300800 */
[----:B---3--:R-:W-:-:S03]  /*12ed0*/  LOP3.LUT R11, R14, 0x30, RZ, 0x3c, !PT ;  /* 0x000000300e0b7812 */ /* 0x008fc600078e3cff */
[----:B------:R-:W3:Y:S04]  /*12ee0*/  LDL.LU R5, [R1+0x228] ;  /* 0x0002280001057983 */ /* 0x000ee80000300800 */
[----:B------:R-:W3:Y:S04]  /*12ef0*/  LDL.LU R4, [R1+0x224] ;  /* 0x0002240001047983 */ /* 0x000ee80000300800 */
[----:B------:R-:W3:Y:S04]  /*12f00*/  LDL.LU R3, [R1+0x220] ;  /* 0x0002200001037983 */ /* 0x000ee80000300800 */
[----:B------:R-:W3:Y:S04]  /*12f10*/  LDL.LU R18, [R1+0x16c] ;  /* 0x00016c0001127983 */ /* 0x000ee80000300800 */
[----:B------:R-:W3:Y:S04]  /*12f20*/  LDL.LU R2, [R1+0xf8] ;  /* 0x0000f80001027983 */ /* 0x000ee80000300800 */
[----:B--2---:R0:W-:Y:S04]  /*12f30*/  STS.U8 [R11+UR4+0x36c0], R15 ;  /* 0x0036c00f0b007988 */ /* 0x0041e80008000004 */
[----:B------:R-:W2:Y:S04]  /*12f40*/  LDL.LU R24, [R1+0xf4] ;  /* 0x0000f40001187983 */ /* 0x000ea80000300800 */
[----:B----4-:R-:W-:Y:S04]  /*12f50*/  STS.U8 [R11+UR4+0x3e40], R12 ;  /* 0x003e400c0b007988 */ /* 0x010fe80008000004 */
[----:B------:R-:W4:Y:S04]  /*12f60*/  LDL.LU R26, [R1+0xf0] ;  /* 0x0000f000011a7983 */ /* 0x000f280000300800 */
[----:B------:R-:W-:Y:S04]  /*12f70*/  STS.U8 [R11+UR4+0x3e00], R13 ;  /* 0x003e000d0b007988 */ /* 0x000fe80008000004 */
[----:B------:R-:W2:Y:S04]  /*12f80*/  LDL.LU R28, [R1+0xec] ;  /* 0x0000ec00011c7983 */ /* 0x000ea80000300800 */
[----:B------:R-:W-:Y:S04]  /*12f90*/  STS.U8 [R11+UR4+0x3ec0], R17 ;  /* 0x003ec0110b007988 */ /* 0x000fe80008000004 */
[----:B------:R1:W-:Y:S04]  /*12fa0*/  STS.U8 [R11+UR4+0x3e80], R19 ;  /* 0x003e80130b007988 */ /* 0x0003e80008000004 */
[----:B0-----:R-:W2:Y:S04]  /*12fb0*/  LDL.LU R15, [R1+0x14] ;  /* 0x00001400010f7983 */ /* 0x001ea80000300800 */
[----:B-1----:R-:W2:Y:S04]  /*12fc0*/  LDL.LU R11, [R1+0x11b8] ;  /* 0x0011b800010b7983 */ /* 0x002ea80000300800 */
[----:B------:R-:W3:Y:S01]  /*12fd0*/  LDL.LU R19, [R1+0x29c] ;  /* 0x00029c0001137983 */ /* 0x000ee20000300800 */
[----:B------:R-:W-:-:S05]  /*12fe0*/  LOP3.LUT R14, R14, 0x38, RZ, 0x3c, !PT ;  /* 0x000000380e0e7812 */ /* 0x000fca00078e3cff */
[----:B--2---:R0:W-:Y:S04]  /*12ff0*/  STS.U8 [R14+UR4+0x700], R11 ;  /* 0x0007000b0e007988 */ /* 0x0041e80008000004 */
[----:B------:R1:W-:Y:S04]  /*13000*/  STS.U8 [R14+UR4+0x740], R10 ;  /* 0x0007400a0e007988 */ /* 0x0003e80008000004 */
[----:B------:R2:W-:Y:S04]  /*13010*/  STS.U8 [R14+UR4+0x780], R9 ;  /* 0x000780090e007988 */ /* 0x0005e80008000004 */
[----:B------:R0:W-:Y:S04]  /*13020*/  STS.U8 [R14+UR4+0x7c0], R8 ;  /* 0x0007c0080e007988 */ /* 0x0001e80008000004 */
[----:B------:R1:W-:Y:S04]  /*13030*/  STS.U8 [R14+UR4+0xf40], R7 ;  /* 0x000f40070e007988 */ /* 0x0003e80008000004 */
[----:B------:R2:W-:Y:S04]  /*13040*/  STS.U8 [R14+UR4+0xf00], R6 ;  /* 0x000f00060e007988 */ /* 0x0005e80008000004 */
[----:B0-----:R-:W4:Y:S04]  /*13050*/  LDL.LU R11, [R1+0x11b4] ;  /* 0x0011b400010b7983 */ /* 0x001f280000300800 */
[----:B-1----:R-:W4:Y:S04]  /*13060*/  LDL.LU R10, [R1+0x11b0] ;  /* 0x0011b000010a7983 */ /* 0x002f280000300800 */
[----:B--2---:R-:W2:Y:S04]  /*13070*/  LDL.LU R9, [R1+0x11ac] ;  /* 0x0011ac0001097983 */ /* 0x004ea80000300800 */
[----:B------:R-:W2:Y:S04]  /*13080*/  LDL.LU R8, [R1+0x11a8] ;  /* 0x0011a80001087983 */ /* 0x000ea80000300800 */
[----:B------:R-:W2:Y:S04]  /*13090*/  LDL.LU R7, [R1+0x11a4] ;  /* 0x0011a40001077983 */ /* 0x000ea80000300800 */
[----:B------:R-:W2:Y:S04]  /*130a0*/  LDL.LU R6, [R1+0x11a0] ;  /* 0x0011a00001067983 */ /* 0x000ea80000300800 */
[----:B------:R0:W-:Y:S04]  /*130b0*/  STS.U8 [R14+UR4+0xfc0], R16 ;  /* 0x000fc0100e007988 */ /* 0x0001e80008000004 */
[----:B------:R1:W-:Y:S04]  /*130c0*/  STS.U8 [R14+UR4+0xf80], R22 ;  /* 0x000f80160e007988 */ /* 0x0003e80008000004 */
[----:B------:R0:W-:Y:S04]  /*130d0*/  STS.U8 [R14+UR4+0x1700], R29 ;  /* 0x0017001d0e007988 */ /* 0x0001e80008000004 */
[----:B------:R0:W-:Y:S04]  /*130e0*/  STS.U8 [R14+UR4+0x1740], R27 ;  /* 0x0017401b0e007988 */ /* 0x0001e80008000004 */
[----:B------:R1:W-:Y:S04]  /*130f0*/  STS.U8 [R14+UR4+0x1780], R25 ;  /* 0x001780190e007988 */ /* 0x0003e80008000004 */
[----:B------:R3:W-:Y:S04]  /*13100*/  STS.U8 [R14+UR4+0x17c0], R23 ;  /* 0x0017c0170e007988 */ /* 0x0007e80008000004 */
[----:B0-----:R-:W2:Y:S04]  /*13110*/  LDL.LU R16, [R1+0x119c] ;  /* 0x00119c0001107983 */ /* 0x001ea80000300800 */
[----:B-1----:R-:W2:Y:S04]  /*13120*/  LDL.LU R22, [R1+0x1198] ;  /* 0x0011980001167983 */ /* 0x002ea80000300800 */
[----:B------:R-:W2:Y:S04]  /*13130*/  LDL.LU R29, [R1+0x1194] ;  /* 0x00119400011d7983 */ /* 0x000ea80000300800 */
[----:B------:R-:W2:Y:S04]  /*13140*/  LDL.LU R27, [R1+0x1190] ;  /* 0x00119000011b7983 */ /* 0x000ea80000300800 */
[----:B------:R-:W2:Y:S04]  /*13150*/  LDL.LU R25, [R1+0x118c] ;  /* 0x00118c0001197983 */ /* 0x000ea80000300800 */
[----:B---3--:R-:W3:Y:S04]  /*13160*/  LDL.LU R23, [R1+0x1188] ;  /* 0x0011880001177983 */ /* 0x008ee80000300800 */
[----:B------:R0:W-:Y:S04]  /*13170*/  STS.U8 [R14+UR4+0x1f40], R21 ;  /* 0x001f40150e007988 */ /* 0x0001e80008000004 */
[----:B------:R1:W-:Y:S04]  /*13180*/  STS.U8 [R14+UR4+0x1f00], R20 ;  /* 0x001f00140e007988 */ /* 0x0003e80008000004 */
[----:B------:R1:W-:Y:S04]  /*13190*/  STS.U8 [R14+UR4+0x1fc0], R0 ;  /* 0x001fc0000e007988 */ /* 0x0003e80008000004 */
[----:B0-----:R-:W2:Y:S04]  /*131a0*/  LDL.LU R21, [R1+0x1184] ;  /* 0x0011840001157983 */ /* 0x001ea80000300800 */
[----:B-1----:R-:W2:Y:S04]  /*131b0*/  LDL.LU R20, [R1+0x1180] ;  /* 0x0011800001147983 */ /* 0x002ea80000300800 */
[----:B------:R-:W2:Y:S04]  /*131c0*/  LDL.LU R0, [R1+0x117c] ;  /* 0x00117c0001007983 */ /* 0x000ea80000300800 */
[----:B------:R-:W-:Y:S04]  /*131d0*/  STS.U8 [R14+UR4+0x1f80], R19 ;  /* 0x001f80130e007988 */ /* 0x000fe80008000004 */
[----:B------:R-:W-:Y:S04]  /*131e0*/  STS.U8 [R14+UR4+0x2700], R5 ;  /* 0x002700050e007988 */ /* 0x000fe80008000004 */
[----:B------:R0:W-:Y:S04]  /*131f0*/  STS.U8 [R14+UR4+0x2740], R4 ;  /* 0x002740040e007988 */ /* 0x0001e80008000004 */
[----:B------:R-:W-:Y:S04]  /*13200*/  STS.U8 [R14+UR4+0x2780], R3 ;  /* 0x002780030e007988 */ /* 0x000fe80008000004 */
[----:B------:R-:W-:Y:S04]  /*13210*/  STS.U8 [R14+UR4+0x27c0], R18 ;  /* 0x0027c0120e007988 */ /* 0x000fe80008000004 */
[----:B------:R1:W-:Y:S04]  /*13220*/  STS.U8 [R14+UR4+0x2f40], R2 ;  /* 0x002f40020e007988 */ /* 0x0003e80008000004 */
[----:B0-----:R-:W3:Y:S04]  /*13230*/  LDL R4, [R1+0xd88] ;  /* 0x000d880001047983 */ /* 0x001ee80000100800 */
[----:B-1----:R-:W3:Y:S04]  /*13240*/  LDL R2, [R1+0xd84] ;  /* 0x000d840001027983 */ /* 0x002ee80000100800 */
[----:B------:R-:W3:Y:S04]  /*13250*/  LDL R3, [R1+0xd80] ;  /* 0x000d800001037983 */ /* 0x000ee80000100800 */
[----:B------:R-:W-:Y:S04]  /*13260*/  STS.U8 [R14+UR4+0x2f00], R24 ;  /* 0x002f00180e007988 */ /* 0x000fe80008000004 */
[----:B----4-:R-:W-:Y:S04]  /*13270*/  STS.U8 [R14+UR4+0x2fc0], R26 ;  /* 0x002fc01a0e007988 */ /* 0x010fe80008000004 */
[----:B------:R-:W-:Y:S04]  /*13280*/  STS.U8 [R14+UR4+0x2f80], R28 ;  /* 0x002f801c0e007988 */ /* 0x000fe80008000004 */
[----:B------:R-:W-:Y:S01]  /*13290*/  STS.U8 [R14+UR4+0x3700], R15 ;  /* 0x0037000f0e007988 */ /* 0x000fe20008000004 */
[----:B------:R-:W-:-:S03]  /*132a0*/  PRMT R12, RZ, 0x7610, R12 ;  /* 0x00007610ff0c7816 */ /* 0x000fc6000000000c */
[----:B--2---:R0:W-:Y:S04]  /*132b0*/  STS.U8 [R14+UR4+0x3740], R0 ;  /* 0x003740000e007988 */ /* 0x0041e80008000004 */
[----:B0-----:R-:W2:Y:S04]  /*132c0*/  LDL.LU R0, [R1+0x1178] ;  /* 0x0011780001007983 */ /* 0x001ea80000300800 */
[----:B------:R-:W4:Y:S04]  /*132d0*/  LDL R5, [R1+0xd7c] ;  /* 0x000d7c0001057983 */ /* 0x000f280000100800 */
[----:B------:R-:W-:Y:S04]  /*132e0*/  STS.U8 [R14+UR4+0x3780], R20 ;  /* 0x003780140e007988 */ /* 0x000fe80008000004 */
[----:B------:R-:W-:Y:S04]  /*132f0*/  STS.U8 [R14+UR4+0x37c0], R21 ;  /* 0x0037c0150e007988 */ /* 0x000fe80008000004 */
[----:B---3--:R-:W-:Y:S04]  /*13300*/  STS.U8 [R14+UR4+0x3f40], R23 ;  /* 0x003f40170e007988 */ /* 0x008fe80008000004 */
[----:B------:R-:W-:Y:S04]  /*13310*/  STS.U8 [R14+UR4+0x3f00], R25 ;  /* 0x003f00190e007988 */ /* 0x000fe80008000004 */
[----:B------:R-:W-:Y:S04]  /*13320*/  STS.U8 [R14+UR4+0x3fc0], R27 ;  /* 0x003fc01b0e007988 */ /* 0x000fe80008000004 */
[----:B------:R0:W-:Y:S01]  /*13330*/  STS.U8 [R14+UR4+0x3f80], R29 ;  /* 0x003f801d0e007988 */ /* 0x0001e20008000004 */
[----:B------:R-:W-:Y:S01]  /*13340*/  BAR.SYNC.DEFER_BLOCKING 0x0 ;  /* 0x0000000000007b1d */ /* 0x000fe20000010000 */
[----:B------:R-:W-:-:S05]  /*13350*/  PRMT R10, RZ, 0x7610, R10 ;  /* 0x00007610ff0a7816 */ /* 0x000fca000000000a */
[----:B------:R-:W3:Y:S04]  /*13360*/  LDL R19, [R1+0xd78] ;  /* 0x000d780001137983 */ /* 0x000ee80000100800 */
[----:B------:R-:W2:Y:S04]  /*13370*/  LDL R18, [R1+0xd8c] ;  /* 0x000d8c0001127983 */ /* 0x000ea80000100800 */
[----:B------:R-:W2:Y:S04]  /*13380*/  LDL R15, [R1+0xd74] ;  /* 0x000d7400010f7983 */ /* 0x000ea80000100800 */
[----:B0-----:R-:W2:Y:S04]  /*13390*/  LDL R14, [R1+0xd90] ;  /* 0x000d9000010e7983 */ /* 0x001ea80000100800 */
[----:B------:R0:W2:Y:S02]  /*133a0*/  @!P0 LDG.E.U8 R12, desc[UR40][R2.64] ;  /* 0x00000028020c8981 */ /* 0x0000a4000c1e1100 */
[----:B0-----:R-:W-:-:S02]  /*133b0*/  @!P0 IMAD.MOV.U32 R2, RZ, RZ, R4 ;  /* 0x000000ffff028224 */ /* 0x001fc400078e0004 */
[----:B----4-:R-:W-:-:S05]  /*133c0*/  @!P0 IMAD.MOV.U32 R3, RZ, RZ, R5 ;  /* 0x000000ffff038224 */ /* 0x010fca00078e0005 */
[----:B------:R0:W4:Y:S04]  /*133d0*/  @!P0 LDG.E.U8 R10, desc[UR40][R2.64] ;  /* 0x00000028020a8981 */ /* 0x000128000c1e1100 */
[----:B--2---:R1:W-:Y:S04]  /*133e0*/  STL [R1+0x1170], R12 ;  /* 0x0011700c01007387 */ /* 0x0043e80000100800 */
[----:B------:R-:W2:Y:S04]  /*133f0*/  LDL R5, [R1+0xd70] ;  /* 0x000d700001057983 */ /* 0x000ea80000100800 */
[----:B------:R-:W2:Y:S04]  /*13400*/  LDL R4, [R1+0xd94] ;  /* 0x000d940001047983 */ /* 0x000ea80000100800 */
[----:B------:R-:W2:Y:S04]  /*13410*/  LDL R24, [R1+0x58c] ;  /* 0x00058c0001187983 */ /* 0x000ea80000100800 */
[----:B-1----:R-:W2:Y:S01]  /*13420*/  LDL R12, [R1+0xd98] ;  /* 0x000d9800010c7983 */ /* 0x002ea20000100800 */
[----:B------:R-:W-:Y:S01]  /*13430*/  PRMT R6, RZ, 0x7610, R6 ;  /* 0x00007610ff067816 */ /* 0x000fe20000000006 */
[----:B0-----:R-:W-:-:S02]  /*13440*/  @!P0 IMAD.MOV.U32 R2, RZ, RZ, R18 ;  /* 0x000000ffff028224 */ /* 0x001fc400078e0012 */
[----:B---3--:R-:W-:-:S05]  /*13450*/  @!P0 IMAD.MOV.U32 R3, RZ, RZ, R19 ;  /* 0x000000ffff038224 */ /* 0x008fca00078e0013 */
[----:B------:R0:W3:Y:S02]  /*13460*/  @!P0 LDG.E.U8 R6, desc[UR40][R2.64] ;  /* 0x0000002802068981 */ /* 0x0000e4000c1e1100 */
[----:B0-----:R-:W-:Y:S01]  /*13470*/  @!P0 IMAD.MOV.U32 R2, RZ, RZ, R14 ;  /* 0x000000ffff028224 */ /* 0x001fe200078e000e */
[----:B------:R-:W-:Y:S01]  /*13480*/  PRMT R11, RZ, 0x7610, R11 ;  /* 0x00007610ff0b7816 */ /* 0x000fe2000000000b */
[----:B------:R-:W-:Y:S01]  /*13490*/  @!P0 IMAD.MOV.U32 R3, RZ, RZ, R15 ;  /* 0x000000ffff038224 */ /* 0x000fe200078e000f */
[----:B----4-:R0:W-:Y:S04]  /*134a0*/  STL [R1+0x1174], R10 ;  /* 0x0011740a01007387 */ /* 0x0101e80000100800 */
[----:B------:R-:W4:Y:S04]  /*134b0*/  LDL R21, [R1+0x588] ;  /* 0x0005880001157983 */ /* 0x000f280000100800 */
[----:B------:R-:W3:Y:S04]  /*134c0*/  LDL R20, [R1+0xd9c] ;  /* 0x000d9c0001147983 */ /* 0x000ee80000100800 */
[----:B------:R-:W3:Y:S04]  /*134d0*/  LDL R19, [R1+0x580] ;  /* 0x0005800001137983 */ /* 0x000ee80000100800 */
[----:B------:R-:W3:Y:S04]  /*134e0*/  LDL R18, [R1+0x584] ;  /* 0x0005840001127983 */ /* 0x000ee80000100800 */
[----:B------:R-:W3:Y:S04]  /*134f0*/  LDL R14, [R1+0x57c] ;  /* 0x00057c00010e7983 */ /* 0x000ee80000100800 */
[----:B------:R-:W3:Y:S04]  /*13500*/  LDL R15, [R1+0x578] ;  /* 0x00057800010f7983 */ /* 0x000ee80000100800 */
[----:B------:R-:W3:Y:S04]  /*13510*/  LDL R29, [R1+0x568] ;  /* 0x00056800011d7983 */ /* 0x000ee80000100800 */
[----:B0-----:R-:W3:Y:S04]  /*13520*/  LDL R10, [R1+0x574] ;  /* 0x00057400010a7983 */ /* 0x001ee80000100800 */
[----:B------:R-:W3:Y:S01]  /*13530*/  LDL R28, [R1+0x56c] ;  /* 0x00056c00011c7983 */ /* 0x000ee20000100800 */
[----:B------:R-:W-:-:S03]  /*13540*/  PRMT R8, RZ, 0x7610, R8 ;  /* 0x00007610ff087816 */ /* 0x000fc60000000008 */
[----:B------:R-:W3:Y:S04]  /*13550*/  LDL R27, [R1+0x560] ;  /* 0x00056000011b7983 */ /* 0x000ee80000100800 */
[----:B------:R-:W3:Y:S04]  /*13560*/  LDL R26, [R1+0x564] ;  /* 0x00056400011a7983 */ /* 0x000ee80000100800 */
[----:B------:R-:W3:Y:S04]  /*13570*/  LDL R25, [R1+0x558] ;  /* 0x0005580001197983 */ /* 0x000ee80000100800 */
[----:B------:R-:W3:Y:S04]  /*13580*/  @!P0 LDG.E.U8 R8, desc[UR40][R2.64] ;  /* 0x0000002802088981 */ /* 0x000ee8000c1e1100 */
[----:B--2---:R0:W2:Y:S02]  /*13590*/  @!P0 LDG.E.U8 R11, desc[UR40][R4.64] ;  /* 0x00000028040b8981 */ /* 0x0040a4000c1e1100 */
[----:B0-----:R-:W-:-:S02]  /*135a0*/  @!P0 IMAD.MOV.U32 R4, RZ, RZ, R12 ;  /* 0x000000ffff048224 */ /* 0x001fc400078e000c */
[----:B------:R-:W2:Y:S01]  /*135b0*/  LDL R12, [R1+0x570] ;  /* 0x00057000010c7983 */ /* 0x000ea20000100800 */
[----:B------:R-:W-:Y:S01]  /*135c0*/  PRMT R2, RZ, 0x7610, R2 ;  /* 0x00007610ff027816 */ /* 0x000fe20000000002 */
[----:B------:R-:W-:Y:S02]  /*135d0*/  @!P0 IMAD.MOV.U32 R5, RZ, RZ, R24 ;  /* 0x000000ffff058224 */ /* 0x000fe400078e0018 */
[----:B------:R-:W2:Y:S01]  /*135e0*/  LDL R24, [R1+0x55c] ;  /* 0x00055c0001187983 */ /* 0x000ea20000100800 */
[----:B------:R-:W-:-:S03]  /*135f0*/  PRMT R13, RZ, 0x7610, R13 ;  /* 0x00007610ff0d7816 */ /* 0x000fc6000000000d */
[----:B------:R4:W2:Y:S01]  /*13600*/  @!P0 LDG.E.U8 R2, desc[UR40][R4.64] ;  /* 0x0000002804028981 */ /* 0x0008a2000c1e1100 */
[----:B------:R-:W-:Y:S01]  /*13610*/  PRMT R16, RZ, 0x7610, R16 ;  /* 0x00007610ff107816 */ /* 0x000fe20000000010 */
[----:B----4-:R-:W-:Y:S02]  /*13620*/  @!P0 IMAD.MOV.U32 R5, RZ, RZ, R21 ;  /* 0x000000ffff058224 */ /* 0x010fe400078e0015 */
[----:B---3--:R-:W-:Y:S01]  /*13630*/  @!P0 IMAD.MOV.U32 R4, RZ, RZ, R20 ;  /* 0x000000ffff048224 */ /* 0x008fe200078e0014 */
[----:B------:R-:W3:Y:S04]  /*13640*/  LDL R21, [R1+0x550] ;  /* 0x0005500001157983 */ /* 0x000ee80000100800 */
[----:B------:R-:W4:Y:S04]  /*13650*/  LDL R20, [R1+0x554] ;  /* 0x0005540001147983 */ /* 0x000f280000100800 */
[----:B------:R0:W4:Y:S02]  /*13660*/  @!P0 LDG.E.U8 R13, desc[UR40][R4.64] ;  /* 0x00000028040d8981 */ /* 0x000124000c1e1100 */
[----:B0-----:R-:W-:-:S02]  /*13670*/  @!P0 IMAD.MOV.U32 R4, RZ, RZ, R18 ;  /* 0x000000ffff048224 */ /* 0x001fc400078e0012 */
[----:B------:R-:W-:Y:S01]  /*13680*/  @!P0 IMAD.MOV.U32 R5, RZ, RZ, R19 ;  /* 0x000000ffff058224 */ /* 0x000fe200078e0013 */
[----:B------:R-:W4:Y:S04]  /*13690*/  LDL R18, [R1+0x54c] ;  /* 0x00054c0001127983 */ /* 0x000f280000100800 */
[----:B------:R-:W4:Y:S04]  /*136a0*/  LDL R19, [R1+0x548] ;  /* 0x0005480001137983 */ /* 0x000f280000100800 */
[----:B------:R0:W4:Y:S02]  /*136b0*/  @!P0 LDG.E.U8 R16, desc[UR40][R4.64] ;  /* 0x0000002804108981 */ /* 0x000124000c1e1100 */
[----:B0-----:R-:W-:-:S02]  /*136c0*/  @!P0 IMAD.MOV.U32 R4, RZ, RZ, R14 ;  /* 0x000000ffff048224 */ /* 0x001fc400078e000e */
[----:B------:R-:W-:Y:S02]  /*136d0*/  @!P0 IMAD.MOV.U32 R14, RZ, RZ, R10 ;  /* 0x000000ffff0e8224 */ /* 0x000fe400078e000a */
[----:B------:R-:W4:Y:S01]  /*136e0*/  LDL R10, [R1+0x544] ;  /* 0x00054400010a7983 */ /* 0x000f220000100800 */
[----:B------:R-:W-:Y:S02]  /*136f0*/  @!P0 IMAD.MOV.U32 R5, RZ, RZ, R15 ;  /* 0x000000ffff058224 */ /* 0x000fe400078e000f */
[----:B--2---:R-:W-:Y:S02]  /*13700*/  @!P0 IMAD.MOV.U32 R15, RZ, RZ, R12 ;  /* 0x000000ffff0f8224 */ /* 0x004fe400078e000c */
[----:B------:R-:W2:Y:S01]  /*13710*/  LDL R12, [R1+0x540] ;  /* 0x00054000010c7983 */ /* 0x000ea20000100800 */
[----:B------:R-:W-:Y:S02]  /*13720*/  PRMT R7, RZ, 0x7610, R7 ;  /* 0x00007610ff077816 */ /* 0x000fe40000000007 */
[----:B------:R-:W-:-:S04]  /*13730*/  PRMT R9, RZ, 0x7610, R9 ;  /* 0x00007610ff097816 */ /* 0x000fc80000000009 */
[----:B------:R0:W2:Y:S04]  /*13740*/  @!P0 LDG.E.U8 R7, desc[UR40][R4.64] ;  /* 0x0000002804078981 */ /* 0x0000a8000c1e1100 */
[----:B------:R1:W2:Y:S01]  /*13750*/  @!P0 LDG.E.U8 R9, desc[UR40][R14.64] ;  /* 0x000000280e098981 */ /* 0x0002a2000c1e1100 */
[----:B0-----:R-:W-:Y:S01]  /*13760*/  PRMT R5, RZ, 0x7610, R5 ;  /* 0x00007610ff057816 */ /* 0x001fe20000000005 */
[----:B-1----:R-:W-:Y:S02]  /*13770*/  @!P0 IMAD.MOV.U32 R14, RZ, RZ, R28 ;  /* 0x000000ffff0e8224 */ /* 0x002fe400078e001c */
[----:B------:R-:W-:Y:S01]  /*13780*/  @!P0 IMAD.MOV.U32 R15, RZ, RZ, R29 ;  /* 0x000000ffff0f8224 */ /* 0x000fe200078e001d */
[----:B------:R-:W-:-:S04]  /*13790*/  PRMT R4, RZ, 0x7610, R4 ;  /* 0x00007610ff047816 */ /* 0x000fc80000000004 */
[----:B------:R0:W2:Y:S01]  /*137a0*/  @!P0 LDG.E.U8 R5, desc[UR40][R14.64] ;  /* 0x000000280e058981 */ /* 0x0000a2000c1e1100 */
[----:B------:R-:W-:Y:S01]  /*137b0*/  PRMT R3, RZ, 0x7610, R3 ;  /* 0x00007610ff037816 */ /* 0x000fe20000000003 */
[----:B0-----:R-:W-:Y:S02]  /*137c0*/  @!P0 IMAD.MOV.U32 R14, RZ, RZ, R26 ;  /* 0x000000ffff0e8224 */ /* 0x001fe400078e001a */
[----:B------:R-:W-:Y:S01]  /*137d0*/  @!P0 IMAD.MOV.U32 R15, RZ, RZ, R27 ;  /* 0x000000ffff0f8224 */ /* 0x000fe200078e001b */
[----:B------:R-:W-:Y:S02]  /*137e0*/  PRMT R17, RZ, 0x7610, R17 ;  /* 0x00007610ff117816 */ /* 0x000fe40000000011 */
[----:B------:R-:W-:Y:S01]  /*137f0*/  PRMT R22, RZ, 0x7610, R22 ;  /* 0x00007610ff167816 */ /* 0x000fe20000000016 */
[----:B------:R-:W-:Y:S04]  /*13800*/  LDS.U8 R26, [R0+UR4+0x2008] ;  /* 0x00200804001a7984 */ /* 0x000fe80008000000 */
[----:B------:R0:W2:Y:S02]  /*13810*/  @!P0 LDG.E.U8 R4, desc[UR40][R14.64] ;  /* 0x000000280e048981 */ /* 0x0000a4000c1e1100 */
[----:B0-----:R-:W-:-:S02]  /*13820*/  @!P0 IMAD.MOV.U32 R14, RZ, RZ, R24 ;  /* 0x000000ffff0e8224 */ /* 0x001fc400078e0018 */
[----:B------:R-:W-:Y:S01]  /*13830*/  @!P0 IMAD.MOV.U32 R15, RZ, RZ, R25 ;  /* 0x000000ffff0f8224 */ /* 0x000fe200078e0019 */
[----:B------:R-:W-:Y:S01]  /*13840*/  PRMT R23, RZ, 0x7610, R23 ;  /* 0x00007610ff177816 */ /* 0x000fe20000000017 */
[----:B------:R-:W-:Y:S04]  /*13850*/  LDS.U8 R25, [R0+UR4] ;  /* 0x0000000400197984 */ /* 0x000fe80008000000 */
[----:B------:R3:W2:Y:S04]  /*13860*/  @!P0 LDG.E.U8 R3, desc[UR40][R14.64] ;  /* 0x000000280e038981 */ /* 0x0006a8000c1e1100 */
[----:B------:R-:W-:Y:S01]  /*13870*/  LDS.U8 R24, [R0+UR4+0x108] ;  /* 0x0001080400187984 */ /* 0x000fe20008000000 */
[----:B---3--:R-:W-:-:S02]  /*13880*/  @!P0 IMAD.MOV.U32 R15, RZ, RZ, R21 ;  /* 0x000000ffff0f8224 */ /* 0x008fc400078e0015 */
[----:B----4-:R-:W-:Y:S01]  /*13890*/  @!P0 IMAD.MOV.U32 R14, RZ, RZ, R20 ;  /* 0x000000ffff0e8224 */ /* 0x010fe200078e0014 */
[----:B------:R-:W-:Y:S04]  /*138a0*/  LDS.U8 R21, [R0+UR4+0x1100] ;  /* 0x0011000400157984 */ /* 0x000fe80008000000 */
[----:B------:R-:W-:Y:S04]  /*138b0*/  LDS.U8 R20, [R0+UR4+0x1008] ;  /* 0x0010080400147984 */ /* 0x000fe80008000000 */
[----:B------:R0:W3:Y:S02]  /*138c0*/  @!P0 LDG.E.U8 R17, desc[UR40][R14.64] ;  /* 0x000000280e118981 */ /* 0x0000e4000c1e1100 */
[----:B0-----:R-:W-:-:S02]  /*138d0*/  @!P0 IMAD.MOV.U32 R14, RZ, RZ, R18 ;  /* 0x000000ffff0e8224 */ /* 0x001fc400078e0012 */
[----:B------:R-:W-:Y:S01]  /*138e0*/  @!P0 IMAD.MOV.U32 R15, RZ, RZ, R19 ;  /* 0x000000ffff0f8224 */ /* 0x000fe200078e0013 */
[----:B------:R-:W-:Y:S04]  /*138f0*/  LDS.U8 R18, [R0+UR4+0x1000] ;  /* 0x0010000400127984 */ /* 0x000fe80008000000 */
[----:B------:R-:W-:Y:S04]  /*13900*/  LDS.U8 R19, [R0+UR4+0x1108] ;  /* 0x0011080400137984 */ /* 0x000fe80008000000 */
[----:B------:R0:W4:Y:S02]  /*13910*/  @!P0 LDG.E.U8 R22, desc[UR40][R14.64] ;  /* 0x000000280e168981 */ /* 0x000124000c1e1100 */
[----:B0-----:R-:W-:-:S02]  /*13920*/  @!P0 IMAD.MOV.U32 R14, RZ, RZ, R10 ;  /* 0x000000ffff0e8224 */ /* 0x001fc400078e000a */
[----:B------:R-:W0:Y:S01]  /*13930*/  LDS.U8 R10, [R0+UR4+0x2000] ;  /* 0x00200004000a7984 */ /* 0x000e220008000000 */
[----:B--2---:R-:W-:-:S03]  /*13940*/  @!P0 IMAD.MOV.U32 R15, RZ, RZ, R12 ;  /* 0x000000ffff0f8224 */ /* 0x004fc600078e000c */
[----:B------:R-:W1:Y:S04]  /*13950*/  LDS.U8 R12, [R0+UR4+0x2108] ;  /* 0x00210804000c7984 */ /* 0x000e680008000000 */
[----:B------:R2:W3:Y:S04]  /*13960*/  @!P0 LDG.E.U8 R23, desc[UR40][R14.64] ;  /* 0x000000280e178981 */ /* 0x0004e8000c1e1100 */
[----:B--2---:R-:W-:Y:S04]  /*13970*/  LDS.U8 R14, [R0+UR4+0x8] ;  /* 0x00000804000e7984 */ /* 0x004fe80008000000 */
[----:B------:R-:W-:Y:S04]  /*13980*/  LDS.U8 R15, [R0+UR4+0x100] ;  /* 0x00010004000f7984 */ /* 0x000fe80008000000 */
[----:B0-----:R-:W-:Y:S04]  /*13990*/  STL [R1+0x304], R10 ;  /* 0x0003040a01007387 */ /* 0x001fe80000100800 */
[----:B------:R-:W0:Y:S04]  /*139a0*/  LDS.U8 R10, [R0+UR4+0x2100] ;  /* 0x00210004000a7984 */ /* 0x000e280008000000 */
[----:B-1----:R-:W-:Y:S04]  /*139b0*/  STL [R1+0x300], R12 ;  /* 0x0003000c01007387 */ /* 0x002fe80000100800 */
[----:B------:R-:W1:Y:S04]  /*139c0*/  LDS.U8 R12, [R0+UR4+0x3000] ;  /* 0x00300004000c7984 */ /* 0x000e680008000000 */
[----:B------:R-:W-:Y:S04]  /*139d0*/  STL [R1+0x30c], R26 ;  /* 0x00030c1a01007387 */ /* 0x000fe80000100800 */
[----:B------:R-:W2:Y:S04]  /*139e0*/  LDS.U8 R26, [R0+UR4+0x3108] ;  /* 0x00310804001a7984 */ /* 0x000ea80008000000 */
[----:B0-----:R-:W-:Y:S04]  /*139f0*/  STL [R1+0x308], R10 ;  /* 0x0003080a01007387 */ /* 0x001fe80000100800 */
[----:B------:R-:W0:Y:S04]  /*13a00*/  LDS.U8 R10, [R0+UR4+0x3008] ;  /* 0x00300804000a7984 */ /* 0x000e280008000000 */
[----:B-1----:R-:W-:Y:S04]  /*13a10*/  STL [R1+0x314], R12 ;  /* 0x0003140c01007387 */ /* 0x002fe80000100800 */
[----:B------:R-:W1:Y:S04]  /*13a20*/  LDS.U8 R12, [R0+UR4+0x3100] ;  /* 0x00310004000c7984 */ /* 0x000e680008000000 */
[----:B--2---:R-:W-:Y:S04]  /*13a30*/  STL [R1+0x310], R26 ;  /* 0x0003101a01007387 */ /* 0x004fe80000100800 */
        /* <DEDUP_REMOVED lines=27> */
[----:B-1----:R1:W-:Y:S04]  /*13bf0*/  STL [R1+0x3a8], R12 ;  /* 0x0003a80c01007387 */ /* 0x0023e80000100800 */
[----:B--2---:R-:W-:Y:S04]  /*13c00*/  STL [R1+0x3b4], R26 ;  /* 0x0003b41a01007387 */ /* 0x004fe80000100800 */
[----:B------:R-:W2:Y:S04]  /*13c10*/  LDS.U8 R26, [R0+UR4+0x3088] ;  /* 0x00308804001a7984 */ /* 0x000ea80008000000 */
[----:B0-----:R-:W-:Y:S04]  /*13c20*/  STL [R1+0x3b0], R10 ;  /* 0x0003b00a01007387 */ /* 0x001fe80000100800 */
[----:B------:R-:W0:Y:S01]  /*13c30*/  LDS.U8 R10, [R0+UR4+0x3180] ;  /* 0x00318004000a7984 */ /* 0x000e220008000000 */
[----:B-1----:R-:W-:-:S03]  /*13c40*/  LOP3.LUT R12, R0, 0x210, RZ, 0x3c, !PT ;  /* 0x00000210000c7812 */ /* 0x002fc600078e3cff */
[----:B------:R-:W-:Y:S04]  /*13c50*/  STL [R1+0xddc], R0 ;  /* 0x000ddc0001007387 */ /* 0x000fe80000100800 */
[----:B------:R-:W1:Y:S04]  /*13c60*/  LDS.U8 R0, [R12+UR4] ;  /* 0x000000040c007984 */ /* 0x000e680008000000 */
[----:B------:R-:W-:Y:S04]  /*13c70*/  LDS.U8 R27, [R12+UR4+0x180] ;  /* 0x000180040c1b7984 */ /* 0x000fe80008000000 */
        /* <DEDUP_REMOVED lines=29> */
[----:B--2---:R-:W-:Y:S04]  /*13e50*/  STL [R1+0x430], R26 ;  /* 0x0004301a01007387 */ /* 0x004fe80000100800 */
[----:B------:R-:W1:Y:S04]  /*13e60*/  LDS.U8 R0, [R12+UR4+0x3100] ;  /* 0x003100040c007984 */ /* 0x000e680008000000 */
[----:B------:R-:W2:Y:S04]  /*13e70*/  LDS.U8 R26, [R12+UR4+0x80] ;  /* 0x000080040c1a7984 */ /* 0x000ea80008000000 */
[----:B0-----:R0:W-:Y:S04]  /*13e80*/  STL [R1+0x43c], R10 ;  /* 0x00043c0a01007387 */ /* 0x0011e80000100800 */
[----:B0-----:R-:W3:Y:S04]  /*13e90*/  LDL R10, [R1+0xdc4] ;  /* 0x000dc400010a7983 */ /* 0x001ee80000100800 */
[----:B-1----:R-:W-:Y:S04]  /*13ea0*/  STL [R1+0x438], R0 ;  /* 0x0004380001007387 */ /* 0x002fe80000100800 */
[----:B------:R-:W0:Y:S04]  /*13eb0*/  LDS.U8 R0, [R12+UR4+0x188] ;  /* 0x000188040c007984 */ /* 0x000e280008000000 */
[----:B--2---:R-:W-:Y:S04]  /*13ec0*/  STL [R1+0x284], R26 ;  /* 0x0002841a01007387 */ /* 0x004fe80000100800 */
[----:B------:R-:W1:Y:S04]  /*13ed0*/  LDS.U8 R26, [R12+UR4+0x88] ;  /* 0x000088040c1a7984 */ /* 0x000e680008000000 */
        /* <DEDUP_REMOVED lines=22> */
[----:B------:R-:W4:Y:S04]  /*14040*/  LDS.U8 R12, [R12+UR4+0x3180] ;  /* 0x003180040c0c7984 */ /* 0x000f280008000000 */
[----:B--2---:R-:W-:Y:S04]  /*14050*/  STL [R1+0x4b4], R27 ;  /* 0x0004b41b01007387 */ /* 0x004fe80000100800 */
[----:B0-----:R-:W-:Y:S04]  /*14060*/  STL [R1+0x4b0], R0 ;  /* 0x0004b00001007387 */ /* 0x001fe80000100800 */
[----:B-1----:R-:W-:Y:S04]  /*14070*/  STL [R1+0x4bc], R26 ;  /* 0x0004bc1a01007387 */ /* 0x002fe80000100800 */
[----:B----4-:R-:W-:Y:S04]  /*14080*/  STL [R1+0x4b8], R12 ;  /* 0x0004b80c01007387 */ /* 0x010fe80000100800 */
[----:B---3--:R-:W0:Y:S04]  /*14090*/  LDS.U8 R0, [R10+UR4] ;  /* 0x000000040a007984 */ /* 0x008e280008000000 */
[----:B------:R-:W1:Y:S04]  /*140a0*/  LDS.U8 R26, [R10+UR4+0x108] ;  /* 0x000108040a1a7984 */ /* 0x000e680008000000 */
[----:B------:R-:W2:Y:S04]  /*140b0*/  LDS.U8 R12, [R10+UR4+0x8] ;  /* 0x000008040a0c7984 */ /* 0x000ea80008000000 */
[----:B------:R-:W-:Y:S04]  /*140c0*/  LDS.U8 R29, [R10+UR4+0x1000] ;  /* 0x001000040a1d7984 */ /* 0x000fe80008000000 */
[----:B------:R-:W-:Y:S04]  /*140d0*/  LDS.U8 R28, [R10+UR4+0x1108] ;  /* 0x001108040a1c7984 */ /* 0x000fe80008000000 */
[----:B------:R-:W-:Y:S04]  /*140e0*/  LDS.U8 R27, [R10+UR4+0x1008] ;  /* 0x001008040a1b7984 */ /* 0x000fe80008000000 */
[----:B0-----:R-:W-:Y:S04]  /*140f0*/  STL [R1+0x1c], R0 ;  /* 0x00001c0001007387 */ /* 0x001fe80000100800 */
[----:B------:R-:W0:Y:S04]  /*14100*/  LDS.U8 R0, [R10+UR4+0x100] ;  /* 0x000100040a007984 */ /* 0x000e280008000000 */
[----:B-1----:R-:W-:Y:S04]  /*14110*/  STL [R1+0x18], R26 ;  /* 0x0000181a01007387 */ /* 0x002fe80000100800 */
[----:B--2---:R-:W-:Y:S04]  /*14120*/  STL [R1+0x14], R12 ;  /* 0x0000140c01007387 */ /* 0x004fe80000100800 */
[----:B------:R-:W1:Y:S04]  /*14130*/  LDS.U8 R12, [R10+UR4+0x2000] ;  /* 0x002000040a0c7984 */ /* 0x000e680008000000 */
[----:B------:R-:W-:Y:S04]  /*14140*/  LDS.U8 R26, [R10+UR4+0x1100] ;  /* 0x001100040a1a7984 */ /* 0x000fe80008000000 */
[----:B0-----:R-:W-:Y:S04]  /*14150*/  STL [R1+0x10], R0 ;  /* 0x0000100001007387 */ /* 0x001fe80000100800 */
[----:B------:R-:W0:Y:S04]  /*14160*/  LDS.U8 R0, [R10+UR4+0x2108] ;  /* 0x002108040a007984 */ /* 0x000e280008000000 */
[----:B-1----:R-:W-:Y:S04]  /*14170*/  STL [R1+0x324], R12 ;  /* 0x0003240c01007387 */ /* 0x002fe80000100800 */
[----:B------:R-:W1:Y:S04]  /*14180*/  LDS.U8 R12, [R10+UR4+0x2008] ;  /* 0x002008040a0c7984 */ /* 0x000e680008000000 */
        /* <DEDUP_REMOVED lines=12> */
[----:B0-----:R0:W-:Y:S04]  /*14250*/  STL [R1+0x338], R0 ;  /* 0x0003380001007387 */ /* 0x0011e80000100800 */
[----:B0-----:R-:W2:Y:S04]  /*14260*/  LDL R0, [R1+0xdc0] ;  /* 0x000dc00001007983 */ /* 0x001ea80000100800 */
[----:B-1----:R-:W-:Y:S04]  /*14270*/  STL [R1+0xd4], R12 ;  /* 0x0000d40c01007387 */ /* 0x002fe80000100800 */
[----:B------:R-:W0:Y:S04]  /*14280*/  LDS.U8 R12, [R10+UR4+0x188] ;  /* 0x000188040a0c7984 */ /* 0x000e280008000000 */
[----:B0-----:R-:W-:Y:S04]  /*14290*/  STL [R1+0xd0], R12 ;  /* 0x0000d00c01007387 */ /* 0x001fe80000100800 */
        /* <DEDUP_REMOVED lines=25> */
[----:B------:R-:W1:Y:S04]  /*14430*/  LDS.U8 R10, [R10+UR4+0x3180] ;  /* 0x003180040a0a7984 */ /* 0x000e680008000000 */
[----:B0-----:R-:W-:Y:S04]  /*14440*/  STL [R1+0x3dc], R12 ;  /* 0x0003dc0c01007387 */ /* 0x001fe80000100800 */
[----:B--2---:R-:W0:Y:S04]  /*14450*/  LDS.U8 R12, [R0+UR4] ;  /* 0x00000004000c7984 */ /* 0x004e280008000000 */
        /* <DEDUP_REMOVED lines=32> */
[----:B-1----:R1:W-:Y:S04]  /*14660*/  STL [R1+0x458], R10 ;  /* 0x0004580a01007387 */ /* 0x0023e80000100800 */
[----:B-1----:R-:W2:Y:S04]  /*14670*/  LDL R10, [R1+0xdbc] ;  /* 0x000dbc00010a7983 */ /* 0x002ea80000100800 */
        /* <DEDUP_REMOVED lines=95> */
[----:B--2---:R-:W1:Y:S04]  /*14c70*/  LDS.U8 R10, [R0+UR4] ;  /* 0x00000004000a7984 */ /* 0x004e680008000000 */
        /* <DEDUP_REMOVED lines=61> */
[----:B------:R-:W-:Y:S04]  /*15050*/  LDS.U8 R12, [R0+UR4+0x3088] ;  /* 0x00308804000c7984 */ /* 0x000fe80008000000 */
[----:B------:R-:W0:Y:S04]  /*15060*/  LDS.U8 R0, [R0+UR4+0x3180] ;  /* 0x0031800400007984 */ /* 0x000e280008000000 */
[----:B0-----:R-:W-:Y:S04]  /*15070*/  STL [R1+0xea8], R0 ;  /* 0x000ea80001007387 */ /* 0x001fe80000100800 */
[----:B--2---:R-:W0:Y:S04]  /*15080*/  LDS.U8 R0, [R10+UR4] ;  /* 0x000000040a007984 */ /* 0x004e280008000000 */
[----:B------:R-:W-:Y:S04]  /*15090*/  STL [R1+0x500], R12 ;  /* 0x0005000c01007387 */ /* 0x000fe80000100800 */
        /* <DEDUP_REMOVED lines=117> */
[----:B0-----:R-:W-:Y:S04]  /*157f0*/  STL [R1+0x510], R0 ;  /* 0x0005100001007387 */ /* 0x001fe80000100800 */
[----:B------:R-:W0:Y:S04]  /*15800*/  LDS.U8 R0, [R12+UR4+0x2180] ;  /* 0x002180040c007984 */ /* 0x000e280008000000 */
[----:B0-----:R-:W-:Y:S04]  /*15810*/  STL [R1+0x50c], R0 ;  /* 0x00050c0001007387 */ /* 0x001fe80000100800 */
[----:B------:R-:W0:Y:S01]  /*15820*/  LDS.U8 R0, [R12+UR4+0x3080] ;  /* 0x003080040c007984 */ /* 0x000e220008000000 */
[----:B------:R-:W1:Y:S03]  /*15830*/  S2R R10, SR_TID.X ;  /* 0x00000000000a7919 */ /* 0x000e660000002100 */
[----:B0-----:R-:W-:Y:S04]  /*15840*/  STL [R1+0x518], R0 ;  /* 0x0005180001007387 */ /* 0x001fe80000100800 */
[----:B------:R-:W0:Y:S04]  /*15850*/  LDS.U8 R0, [R12+UR4+0x3188] ;  /* 0x003188040c007984 */ /* 0x000e280008000000 */
[----:B0-----:R1:W-:Y:S02]  /*15860*/  STL [R1+0x514], R0 ;  /* 0x0005140001007387 */ /* 0x0013e40000100800 */
[----:B-1----:R-:W-:-:S02]  /*15870*/  LOP3.LUT R0, R10, 0x3f, RZ, 0xc0, !PT ;  /* 0x0000003f0a007812 */ /* 0x002fc400078ec0ff */
[----:B------:R-:W0:Y:S04]  /*15880*/  LDS.U8 R10, [R12+UR4+0x3088] ;  /* 0x003088040c0a7984 */ /* 0x000e280008000000 */
[----:B------:R-:W1:Y:S01]  /*15890*/  LDS.U8 R12, [R12+UR4+0x3180] ;  /* 0x003180040c0c7984 */ /* 0x000e620008000000 */
[----:B------:R-:W-:Y:S06]  /*158a0*/  BAR.SYNC.DEFER_BLOCKING 0x0 ;  /* 0x0000000000007b1d */ /* 0x000fec0000010000 */
[----:B0-----:R0:W-:Y:S04]  /*158b0*/  STL [R1+0x520], R10 ;  /* 0x0005200a01007387 */ /* 0x0011e80000100800 */
[----:B0-----:R-:W2:Y:S04]  /*158c0*/  LDL.LU R10, [R1+0x1174] ;  /* 0x00117400010a7983 */ /* 0x001ea80000300800 */
[----:B-1----:R0:W-:Y:S04]  /*158d0*/  STL [R1+0x51c], R12 ;  /* 0x00051c0c01007387 */ /* 0x0021e80000100800 */
[----:B0-----:R-:W3:Y:S04]  /*158e0*/  LDL.LU R12, [R1+0x1170] ;  /* 0x00117000010c7983 */ /* 0x001ee80000300800 */
[----:B---3--:R0:W-:Y:S02]  /*158f0*/  STS.U8 [R0+UR4], R12 ;  /* 0x0000000c00007988 */ /* 0x0081e40008000004 */
[----:B0-----:R-:W0:Y:S02]  /*15900*/  S2R R12, SR_TID.X ;  /* 0x00000000000c7919 */ /* 0x001e240000002100 */
[----:B0-----:R-:W-:-:S05]  /*15910*/  LOP3.LUT R12, R12, 0x3f, RZ, 0xc0, !PT ;  /* 0x0000003f0c0c7812 */ /* 0x001fca00078ec0ff */
[----:B--2---:R-:W-:Y:S04]  /*15920*/  STS.U8 [R12+UR4+0x40], R10 ;  /* 0x0000400a0c007988 */ /* 0x004fe80008000004 */
[----:B------:R0:W-:Y:S02]  /*15930*/  STS.U8 [R12+UR4+0x200], R7 ;  /* 0x000200070c007988 */ /* 0x0001e40008000004 */
[----:B0-----:R-:W-:Y:S02]  /*15940*/  LOP3.LUT R7, R0, 0x10, RZ, 0x3c, !PT ;  /* 0x0000001000077812 */ /* 0x001fe400078e3cff */
[----:B------:R-:W2:Y:S04]  /*15950*/  LDL R0, [R1+0xda4] ;  /* 0x000da40001007983 */ /* 0x000ea80000100800 */
[----:B------:R0:W-:Y:S01]  /*15960*/  STS.U8 [R12+UR4+0x240], R9 ;  /* 0x000240090c007988 */ /* 0x0001e20008000004 */
[----:B------:R-:W-:-:S03]  /*15970*/  LOP3.LUT R10, R12, 0x20, RZ, 0x3c, !PT ;  /* 0x000000200c0a7812 */ /* 0x000fc600078e3cff */
[----:B------:R-:W-:Y:S04]  /*15980*/  STS.U8 [R7+UR4+0x80], R6 ;  /* 0x0000800607007988 */ /* 0x000fe80008000004 */
[----:B------:R-:W-:Y:S04]  /*15990*/  STS.U8 [R7+UR4+0xc0], R8 ;  /* 0x0000c00807007988 */ /* 0x000fe80008000004 */
[----:B------:R-:W-:Y:S04]  /*159a0*/  STS.U8 [R7+UR4+0x280], R5 ;  /* 0x0002800507007988 */ /* 0x000fe80008000004 */
[----:B------:R-:W-:Y:S04]  /*159b0*/  STS.U8 [R7+UR4+0x2c0], R4 ;  /* 0x0002c00407007988 */ /* 0x000fe80008000004 */
[----:B------:R-:W-:Y:S04]  /*159c0*/  STS.U8 [R10+UR4+0x100], R11 ;  /* 0x0001000b0a007988 */ /* 0x000fe80008000004 */
[----:B------:R-:W-:Y:S01]  /*159d0*/  STS.U8 [R10+UR4+0x140], R2 ;  /* 0x000140020a007988 */ /* 0x000fe20008000004 */
[----:B0-----:R-:W-:-:S03]  /*159e0*/  LOP3.LUT R12, R12, 0x30, RZ, 0x3c, !PT ;  /* 0x000000300c0c7812 */ /* 0x001fc600078e3cff */
[----:B------:R-:W-:Y:S04]  /*159f0*/  STS.U8 [R10+UR4+0x300], R3 ;  /* 0x000300030a007988 */ /* 0x000fe80008000004 */
[----:B------:R-:W-:Y:S04]  /*15a00*/  STS.U8 [R10+UR4+0x340], R17 ;  /* 0x000340110a007988 */ /* 0x000fe80008000004 */
[----:B------:R0:W-:Y:S04]  /*15a10*/  STS.U8 [R12+UR4+0x180], R13 ;  /* 0x0001800d0c007988 */ /* 0x0001e80008000004 */
[----:B------:R-:W-:Y:S04]  /*15a20*/  STS.U8 [R12+UR4+0x1c0], R16 ;  /* 0x0001c0100c007988 */ /* 0x000fe80008000004 */
[----:B------:R-:W-:Y:S04]  /*15a30*/  STS.U8 [R12+UR4+0x380], R22 ;  /* 0x000380160c007988 */ /* 0x000fe80008000004 */
[----:B------:R1:W-:Y:S01]  /*15a40*/  STS.U8 [R12+UR4+0x3c0], R23 ;  /* 0x0003c0170c007988 */ /* 0x0003e20008000004 */
[----:B------:R-:W-:Y:S06]  /*15a50*/  BAR.SYNC.DEFER_BLOCKING 0x0 ;  /* 0x0000000000007b1d */ /* 0x000fec0000010000 */
[----:B0-----:R-:W3:Y:S04]  /*15a60*/  LDL.LU R13, [R1+0x1c] ;  /* 0x00001c00010d7983 */ /* 0x001ee80000300800 */
[----:B------:R-:W3:Y:S04]  /*15a70*/  LDL.LU R10, [R1+0x18] ;  /* 0x00001800010a7983 */ /* 0x000ee80000300800 */
[----:B------:R-:W4:Y:S04]  /*15a80*/  LDL.LU R11, [R1+0x14] ;  /* 0x00001400010b7983 */ /* 0x000f280000300800 */
[----:B-1----:R-:W4:Y:S01]  /*15a90*/  LDL.LU R12, [R1+0x10] ;  /* 0x00001000010c7983 */ /* 0x002f220000300800 */
[----:B------:R-:W-:-:S03]  /*15aa0*/  IMAD R2, R24, 0x100, R25 ;  /* 0x0000010018027824 */ /* 0x000fc600078e0219 */
[----:B--2---:R-:W0:Y:S04]  /*15ab0*/  LDSM.16.M88.4 R4, [R0+UR4] ;  /* 0x000000040004783b */ /* 0x004e280008000200 */
[----:B0-----:R-:W-:Y:S01]  /*15ac0*/  STL.64 [R1+0x120], R4 ;  /* 0x0001200401007387 */ /* 0x001fe20000100a00 */
[----:B------:R-:W-:-:S03]  /*15ad0*/  IMAD.MOV.U32 R8, RZ, RZ, R4 ;  /* 0x000000ffff087224 */ /* 0x000fc600078e0004 */
[----:B------:R-:W-:Y:S01]  /*15ae0*/  STL.64 [R1+0x128], R6 ;  /* 0x0001280601007387 */ /* 0x000fe20000100a00 */
[----:B------:R-:W-:-:S03]  /*15af0*/  IMAD.MOV.U32 R9, RZ, RZ, R5 ;  /* 0x000000ffff097224 */ /* 0x000fc600078e0005 */
[----:B------:R-:W0:Y:S02]  /*15b00*/  LDSM.16.M88.4 R4, [R0+UR4+0x200] ;  /* 0x000200040004783b */ /* 0x000e240008000200 */
[----:B0-----:R-:W-:Y:S02]  /*15b10*/  IMAD.MOV.U32 R0, RZ, RZ, R6 ;  /* 0x000000ffff007224 */ /* 0x001fe400078e0006 */
[----:B------:R-:W-:Y:S04]  /*15b20*/  STL.64 [R1+0x130], R4 ;  /* 0x0001300401007387 */ /* 0x000fe80000100a00 */
[----:B------:R-:W-:Y:S04]  /*15b30*/  STL.64 [R1+0x138], R6 ;  /* 0x0001380601007387 */ /* 0x000fe80000100a00 */
[----:B------:R0:W-:Y:S04]  /*15b40*/  STL [R1+0x1040], R0 ;  /* 0x0010400001007387 */ /* 0x0001e80000100800 */
[----:B0-----:R-:W2:Y:S04]  /*15b50*/  LDL.LU R0, [R1+0x130] ;  /* 0x0001300001007983 */ /* 0x001ea80000300800 */
[----:B------:R0:W-:Y:S04]  /*15b60*/  STL.64 [R1+0x1168], R26 ;  /* 0x0011681a01007387 */ /* 0x0001e80000100a00 */
[----:B------:R-:W3:Y:S01]  /*15b70*/  LDL.LU.64 R24, [R1+0x180] ;  /* 0x0001800001187983 */ /* 0x000ee20000300a00 */
[----:B------:R-:W-:-:S03]  /*15b80*/  IMAD R6, R19, 0x100, R18 ;  /* 0x0000010013067824 */ /* 0x000fc600078e0212 */
[----:B0-----:R-:W3:Y:S04]  /*15b90*/  LDL.LU.64 R26, [R1+0x188] ;  /* 0x00018800011a7983 */ /* 0x001ee80000300a00 */
[----:B------:R-:W4:Y:S04]  /*15ba0*/  LDL.LU.64 R16, [R1+0x170] ;  /* 0x0001700001107983 */ /* 0x000f280000300a00 */
[----:B------:R-:W4:Y:S01]  /*15bb0*/  LDL.LU.64 R18, [R1+0x178] ;  /* 0x0001780001127983 */ /* 0x000f220000300a00 */
[----:B------:R-:W-:Y:S02]  /*15bc0*/  IMAD R3, R15, 0x100, R14 ;  /* 0x000001000f037824 */ /* 0x000fe400078e020e */
[----:B------:R-:W-:-:S02]  /*15bd0*/  IMAD R7, R21, 0x100, R20 ;  /* 0x0000010015077824 */ /* 0x000fc400078e0214 */
[----:B------:R-:W-:Y:S01]  /*15be0*/  IMAD.MOV.U32 R22, RZ, RZ, R5 ;  /* 0x000000ffff167224 */ /* 0x000fe200078e0005 */
[----:B------:R-:W-:Y:S02]  /*15bf0*/  F2FP.F16.E4M3.UNPACK_B R4, R2 ;  /* 0x00000002ff04723e */ /* 0x000fe400020006ff */
[----:B------:R-:W-:Y:S02]  /*15c00*/  F2FP.F16.E4M3.UNPACK_B R6, R6 ;  /* 0x00000006ff06723e */ /* 0x000fe400020006ff */
[----:B------:R-:W-:Y:S02]  /*15c10*/  F2FP.F16.E4M3.UNPACK_B R5, R3 ;  /* 0x00000003ff05723e */ /* 0x000fe400020006ff */
[----:B------:R-:W-:Y:S02]  /*15c20*/  F2FP.F16.E4M3.UNPACK_B R7, R7 ;  /* 0x00000007ff07723e */ /* 0x000fe400020006ff */
[----:B------:R-:W-:Y:S02]  /*15c30*/  F2FP.F16.E4M3.UNPACK_B R8, R8 ;  /* 0x00000008ff08723e */ /* 0x000fe400020006ff */
[----:B------:R-:W-:-:S02]  /*15c40*/  F2FP.F16.E4M3.UNPACK_B R9, R9 ;  /* 0x00000009ff09723e */ /* 0x000fc400020006ff */
[----:B------:R-:W-:Y:S02]  /*15c50*/  F2FP.F16.E4M3.UNPACK_B R3, R22 ;  /* 0x00000016ff03723e */ /* 0x000fe400020006ff */
[----:B--2---:R-:W-:-:S03]  /*15c60*/  F2FP.F16.E4M3.UNPACK_B R2, R0 ;  /* 0x00000000ff02723e */ /* 0x004fc600020006ff */
[C---:B---3--:R-:W-:Y:S08]  /*15c70*/  HMMA.16816.F32 R24, R4.reuse, R8, R24 ;  /* 0x000000080418723c */ /* 0x048ff00000001818 */
[----:B----4-:R-:W-:Y:S11]  /*15c80*/  HMMA.16816.F32 R4, R4, R2, R16 ;  /* 0x000000020404723c */ /* 0x010ff60000001810 */
[----:B------:R-:W-:Y:S04]  /*15c90*/  STL.64 [R1], R24 ;  /* 0x0000001801007387 */ /* 0x000fe80000100a00 */
[----:B------:R0:W-:Y:S04]  /*15ca0*/  STL.64 [R1+0x8], R26 ;  /* 0x0000081a01007387 */ /* 0x0001e80000100a00 */
[----:B0-----:R-:W2:Y:S04]  /*15cb0*/  LDL.LU.64 R26, [R1+0x1168] ;  /* 0x00116800011a7983 */ /* 0x001ea80000300a00 */
[----:B------:R-:W-:Y:S04]  /*15cc0*/  STL [R1+0x1108], R0 ;  /* 0x0011080001007387 */ /* 0x000fe80000100800 */
[----:B------:R-:W3:Y:S04]  /*15cd0*/  LDL.LU R24, [R1+0x34] ;  /* 0x0000340001187983 */ /* 0x000ee80000300800 */
[----:B------:R-:W3:Y:S04]  /*15ce0*/  LDL.LU R16, [R1+0x30] ;  /* 0x0000300001107983 */ /* 0x000ee80000300800 */
[----:B------:R-:W4:Y:S04]  /*15cf0*/  LDL.LU R25, [R1+0x3c] ;  /* 0x00003c0001197983 */ /* 0x000f280000300800 */
[----:B------:R-:W4:Y:S04]  /*15d00*/  LDL.LU R17, [R1+0x38] ;  /* 0x0000380001117983 */ /* 0x000f280000300800 */
[----:B------:R-:W-:Y:S04]  /*15d10*/  STL [R1+0x1120], R4 ;  /* 0x0011200401007387 */ /* 0x000fe80000100800 */
[----:B------:R0:W-:Y:S04]  /*15d20*/  STL [R1+0x10e0], R5 ;  /* 0x0010e00501007387 */ /* 0x0001e80000100800 */
[----:B0-----:R-:W2:Y:S04]  /*15d30*/  LDL.LU R5, [R1+0x28] ;  /* 0x0000280001057983 */ /* 0x001ea80000300800 */
[----:B------:R0:W-:Y:S04]  /*15d40*/  STL [R1+0x10dc], R6 ;  /* 0x0010dc0601007387 */ /* 0x0001e80000100800 */
[----:B0-----:R-:W2:Y:S04]  /*15d50*/  LDL.LU R6, [R1+0x2c] ;  /* 0x00002c0001067983 */ /* 0x001ea80000300800 */
[----:B------:R0:W-:Y:S04]  /*15d60*/  STL [R1+0x10d8], R7 ;  /* 0x0010d80701007387 */ /* 0x0001e80000100800 */
[----:B0-----:R-:W2:Y:S04]  /*15d70*/  LDL.LU R7, [R1+0x20] ;  /* 0x0000200001077983 */ /* 0x001ea80000300800 */
[----:B------:R-:W2:Y:S04]  /*15d80*/  LDL.LU R21, [R1+0x84] ;  /* 0x0000840001157983 */ /* 0x000ea80000300800 */
[----:B------:R-:W2:Y:S04]  /*15d90*/  LDL.LU R20, [R1+0x80] ;  /* 0x0000800001147983 */ /* 0x000ea80000300800 */
[----:B------:R-:W2:Y:S04]  /*15da0*/  LDL.LU R23, [R1+0x8c] ;  /* 0x00008c0001177983 */ /* 0x000ea80000300800 */
[----:B------:R-:W2:Y:S04]  /*15db0*/  LDL.LU R22, [R1+0x88] ;  /* 0x0000880001167983 */ /* 0x000ea80000300800 */
[----:B--2---:R-:W-:Y:S04]  /*15dc0*/  STL.64 [R1+0x1140], R22 ;  /* 0x0011401601007387 */ /* 0x004fe80000100a00 */
[----:B------:R0:W-:Y:S04]  /*15dd0*/  STL.64 [R1+0x1138], R20 ;  /* 0x0011381401007387 */ /* 0x0001e80000100a00 */
[----:B0-----:R-:W2:Y:S04]  /*15de0*/  LDL.LU.64 R20, [R1+0x1d0] ;  /* 0x0001d00001147983 */ /* 0x001ea80000300a00 */
[----:B------:R-:W2:Y:S04]  /*15df0*/  LDL.LU.64 R22, [R1+0x1d8] ;  /* 0x0001d80001167983 */ /* 0x000ea80000300a00 */
[----:B--2---:R-:W-:Y:S04]  /*15e00*/  STL.64 [R1+0x1150], R22 ;  /* 0x0011501601007387 */ /* 0x004fe80000100a00 */
[----:B------:R0:W-:Y:S04]  /*15e10*/  STL.64 [R1+0x1148], R20 ;  /* 0x0011481401007387 */ /* 0x0001e80000100a00 */
[----:B0-----:R-:W2:Y:S04]  /*15e20*/  LDL.LU.64 R20, [R1+0x90] ;  /* 0x0000900001147983 */ /* 0x001ea80000300a00 */
[----:B------:R-:W2:Y:S01]  /*15e30*/  LDL.LU.64 R22, [R1+0x98] ;  /* 0x0000980001167983 */ /* 0x000ea20000300a00 */
[----:B------:R-:W-:-:S02]  /*15e40*/  IMAD R10, R10, 0x100, R13 ;  /* 0x000001000a0a7824 */ /* 0x000fc400078e020d */
[----:B------:R-:W-:Y:S02]  /*15e50*/  IMAD R11, R12, 0x100, R11 ;  /* 0x000001000c0b7824 */ /* 0x000fe400078e020b */
[----:B------:R-:W-:Y:S02]  /*15e60*/  IMAD R14, R28, 0x100, R29 ;  /* 0x000001001c0e7824 */ /* 0x000fe400078e021d */
[----:B------:R-:W-:Y:S01]  /*15e70*/  IMAD R15, R26, 0x100, R27 ;  /* 0x000001001a0f7824 */ /* 0x000fe200078e021b */
[----:B--2---:R-:W-:Y:S04]  /*15e80*/  STL.64 [R1+0x1160], R22 ;  /* 0x0011601601007387 */ /* 0x004fe80000100a00 */
[----:B------:R0:W-:Y:S04]  /*15e90*/  STL.64 [R1+0x1158], R20 ;  /* 0x0011581401007387 */ /* 0x0001e80000100a00 */
[----:B0-----:R-:W2:Y:S04]  /*15ea0*/  LDL.LU.64 R20, [R1+0x1e0] ;  /* 0x0001e00001147983 */ /* 0x001ea80000300a00 */
[----:B------:R-:W2:Y:S01]  /*15eb0*/  LDL.LU.64 R22, [R1+0x1e8] ;  /* 0x0001e80001167983 */ /* 0x000ea20000300a00 */
[----:B------:R-:W-:-:S02]  /*15ec0*/  F2FP.F16.E4M3.UNPACK_B R12, R10 ;  /* 0x0000000aff0c723e */ /* 0x000fc400020006ff */
[----:B------:R-:W-:Y:S02]  /*15ed0*/  F2FP.F16.E4M3.UNPACK_B R13, R11 ;  /* 0x0000000bff0d723e */ /* 0x000fe400020006ff */
[----:B------:R-:W-:Y:S02]  /*15ee0*/  F2FP.F16.E4M3.UNPACK_B R14, R14 ;  /* 0x0000000eff0e723e */ /* 0x000fe400020006ff */
[----:B------:R-:W-:Y:S01]  /*15ef0*/  F2FP.F16.E4M3.UNPACK_B R15, R15 ;  /* 0x0000000fff0f723e */ /* 0x000fe200020006ff */
[----:B------:R-:W3:Y:S04]  /*15f00*/  LDL.LU R4, [R1+0xa4] ;  /* 0x0000a40001047983 */ /* 0x000ee80000300800 */
[----:B------:R-:W3:Y:S04]  /*15f10*/  LDL.LU R18, [R1+0xa0] ;  /* 0x0000a00001127983 */ /* 0x000ee80000300800 */
[----:B------:R-:W3:Y:S04]  /*15f20*/  LDL.LU R0, [R1+0xac] ;  /* 0x0000ac0001007983 */ /* 0x000ee80000300800 */
[----:B------:R-:W3:Y:S04]  /*15f30*/  LDL.LU R19, [R1+0xa8] ;  /* 0x0000a80001137983 */ /* 0x000ee80000300800 */
[----:B------:R-:W3:Y:S01]  /*15f40*/  LDL.LU R29, [R1+0x24] ;  /* 0x00002400011d7983 */ /* 0x000ee20000300800 */
[----:B--2---:R-:W-:-:S15]  /*15f50*/  HMMA.16816.F32 R20, R12, R8, R20 ;  /* 0x000000080c14723c */ /* 0x004fde0000001814 */
[----:B------:R-:W-:-:S04]  /*15f60*/  NOP ;  /* 0x0000000000007918 */ /* 0x000fc80000000000 */
[----:B------:R-:W-:Y:S04]  /*15f70*/  STL.64 [R1+0x10], R20 ;  /* 0x0000101401007387 */ /* 0x000fe80000100a00 */
[----:B------:R0:W-:Y:S04]  /*15f80*/  STL.64 [R1+0x18], R22 ;  /* 0x0000181601007387 */ /* 0x0001e80000100a00 */
[----:B0-----:R-:W2:Y:S04]  /*15f90*/  LDL.LU.64 R22, [R1+0x1160] ;  /* 0x0011600001167983 */ /* 0x001ea80000300a00 */
[----:B------:R-:W2:Y:S01]  /*15fa0*/  LDL.LU.64 R20, [R1+0x1158] ;  /* 0x0011580001147983 */ /* 0x000ea20000300a00 */
[----:B---3--:R-:W-:-:S02]  /*15fb0*/  IMAD R10, R7, 0x100, R29 ;  /* 0x00000100070a7824 */ /* 0x008fc400078e021d */
[----:B------:R-:W-:Y:S02]  /*15fc0*/  IMAD R11, R5, 0x100, R6 ;  /* 0x00000100050b7824 */ /* 0x000fe400078e0206 */
[----:B------:R-:W-:Y:S02]  /*15fd0*/  IMAD R16, R16, 0x100, R24 ;  /* 0x0000010010107824 */ /* 0x000fe400078e0218 */
[----:B----4-:R-:W-:Y:S01]  /*15fe0*/  IMAD R17, R17, 0x100, R25 ;  /* 0x0000010011117824 */ /* 0x010fe200078e0219 */
[----:B--2---:R-:W-:Y:S01]  /*15ff0*/  HMMA.16816.F32 R12, R12, R2, R20 ;  /* 0x000000020c0c723c */ /* 0x004fe20000001814 */
[----:B------:R-:W2:Y:S04]  /*16000*/  LDL.LU.64 R22, [R1+0x1150] ;  /* 0x0011500001167983 */ /* 0x000ea80000300a00 */
[----:B------:R-:W2:Y:S01]  /*16010*/  LDL.LU.64 R20, [R1+0x1148] ;  /* 0x0011480001147983 */ /* 0x000ea20000300a00 */
[----:B------:R-:W-:-:S02]  /*16020*/  F2FP.F16.E4M3.UNPACK_B R24, R10 ;  /* 0x0000000aff18723e */ /* 0x000fc400020006ff */
[----:B------:R-:W-:Y:S02]  /*16030*/  F2FP.F16.E4M3.UNPACK_B R25, R11 ;  /* 0x0000000bff19723e */ /* 0x000fe400020006ff */
[----:B------:R-:W-:Y:S02]  /*16040*/  F2FP.F16.E4M3.UNPACK_B R26, R16 ;  /* 0x00000010ff1a723e */ /* 0x000fe400020006ff */
[----:B------:R-:W-:-:S07]  /*16050*/  F2FP.F16.E4M3.UNPACK_B R27, R17 ;  /* 0x00000011ff1b723e */ /* 0x000fce00020006ff */
[----:B------:R-:W-:Y:S04]  /*16060*/  STL.64 [R1+0x10d0], R14 ;  /* 0x0010d00e01007387 */ /* 0x000fe80000100a00 */
[----:B------:R0:W-:Y:S04]  /*16070*/  STL.64 [R1+0x10c8], R12 ;  /* 0x0010c80c01007387 */ /* 0x0001e80000100a00 */
[----:B0-----:R-:W3:Y:S04]  /*16080*/  LDL.LU.64 R12, [R1+0x60] ;  /* 0x00006000010c7983 */ /* 0x001ee80000300a00 */
[----:B------:R-:W3:Y:S01]  /*16090*/  LDL.LU.64 R14, [R1+0x68] ;  /* 0x00006800010e7983 */ /* 0x000ee20000300a00 */
[----:B--2---:R-:W-:-:S15]  /*160a0*/  HMMA.16816.F32 R20, R24, R8, R20 ;  /* 0x000000081814723c */ /* 0x004fde0000001814 */
[----:B------:R-:W-:-:S04]  /*160b0*/  NOP ;  /* 0x0000000000007918 */ /* 0x000fc80000000000 */
[----:B------:R-:W-:Y:S04]  /*160c0*/  STL.64 [R1+0x30], R20 ;  /* 0x0000301401007387 */ /* 0x000fe80000100a00 */
[----:B------:R0:W-:Y:S04]  /*160d0*/  STL.64 [R1+0x38], R22 ;  /* 0x0000381601007387 */ /* 0x0001e80000100a00 */
[----:B0-----:R-:W2:Y:S04]  /*160e0*/  LDL.LU.64 R22, [R1+0x1140] ;  /* 0x0011400001167983 */ /* 0x001ea80000300a00 */
[----:B------:R-:W4:Y:S01]  /*160f0*/  LDL.LU.64 R20, [R1+0x1138] ;  /* 0x0011380001147983 */ /* 0x000f220000300a00 */
[----:B---3--:R-:W-:-:S15]  /*16100*/  HMMA.16816.F32 R24, R24, R2, R12 ;  /* 0x000000021818723c */ /* 0x008fde000000180c */
[----:B------:R-:W-:-:S04]  /*16110*/  NOP ;  /* 0x0000000000007918 */ /* 0x000fc80000000000 */
[----:B------:R-:W-:Y:S04]  /*16120*/  STL [R1+0x110c], R24 ;  /* 0x00110c1801007387 */ /* 0x000fe80000100800 */
[----:B------:R-:W-:Y:S04]  /*16130*/  STL [R1+0x10b0], R25 ;  /* 0x0010b01901007387 */ /* 0x000fe80000100800 */
[----:B------:R-:W-:Y:S04]  /*16140*/  STL [R1+0x10ac], R26 ;  /* 0x0010ac1a01007387 */ /* 0x000fe80000100800 */
[----:B------:R-:W-:Y:S01]  /*16150*/  STL [R1+0x10a8], R27 ;  /* 0x0010a81b01007387 */ /* 0x000fe20000100800 */
[----:B--2---:R-:W-:-:S02]  /*16160*/  IMAD R11, R22, 0x100, R23 ;  /* 0x00000100160b7824 */ /* 0x004fc400078e0217 */
[----:B----4-:R-:W-:Y:S02]  /*16170*/  IMAD R10, R20, 0x100, R21 ;  /* 0x00000100140a7824 */ /* 0x010fe400078e0215 */
[----:B------:R-:W2:Y:S04]  /*16180*/  LDL.LU.64 R20, [R1+0x1c0] ;  /* 0x0001c00001147983 */ /* 0x000ea80000300a00 */
[----:B------:R-:W2:Y:S04]  /*16190*/  LDL.LU.64 R22, [R1+0x1c8] ;  /* 0x0001c80001167983 */ /* 0x000ea80000300a00 */
[----:B------:R-:W3:Y:S04]  /*161a0*/  LDL.LU.64 R12, [R1+0x70] ;  /* 0x00007000010c7983 */ /* 0x000ee80000300a00 */
[----:B------:R-:W3:Y:S04]  /*161b0*/  LDL.LU.64 R14, [R1+0x78] ;  /* 0x00007800010e7983 */ /* 0x000ee80000300a00 */
[----:B------:R-:W4:Y:S01]  /*161c0*/  LDL.LU R7, [R1+0xd4] ;  /* 0x0000d40001077983 */ /* 0x000f220000300800 */
[----:B------:R-:W-:-:S02]  /*161d0*/  IMAD R18, R18, 0x100, R4 ;  /* 0x0000010012127824 */ /* 0x000fc400078e0204 */
[----:B------:R-:W-:Y:S01]  /*161e0*/  IMAD R19, R19, 0x100, R0 ;  /* 0x0000010013137824 */ /* 0x000fe200078e0200 */
[----:B------:R-:W-:Y:S02]  /*161f0*/  F2FP.F16.E4M3.UNPACK_B R16, R10 ;  /* 0x0000000aff10723e */ /* 0x000fe400020006ff */
[----:B------:R-:W-:Y:S02]  /*16200*/  F2FP.F16.E4M3.UNPACK_B R17, R11 ;  /* 0x0000000bff11723e */ /* 0x000fe400020006ff */
[----:B------:R-:W-:Y:S02]  /*16210*/  F2FP.F16.E4M3.UNPACK_B R18, R18 ;  /* 0x00000012ff12723e */ /* 0x000fe400020006ff */
[----:B------:R-:W-:Y:S01]  /*16220*/  F2FP.F16.E4M3.UNPACK_B R19, R19 ;  /* 0x00000013ff13723e */ /* 0x000fe200020006ff */
[----:B----4-:R0:W-:Y:S04]  /*16230*/  STL [R1+0x1130], R7 ;  /* 0x0011300701007387 */ /* 0x0101e80000100800 */
[----:B0-----:R-:W4:Y:S02]  /*16240*/  LDL.LU R7, [R1+0xbc] ;  /* 0x0000bc0001077983 */ /* 0x001f240000300800 */
[C---:B--2---:R-:W-:Y:S08]  /*16250*/  HMMA.16816.F32 R24, R16.reuse, R8, R20 ;  /* 0x000000081018723c */ /* 0x044ff00000001814 */
[----:B---3--:R-:W-:-:S15]  /*16260*/  HMMA.16816.F32 R12, R16, R2, R12 ;  /* 0x00000002100c723c */ /* 0x008fde000000180c */
[----:B------:R-:W-:-:S04]  /*16270*/  NOP ;  /* 0x0000000000007918 */ /* 0x000fc80000000000 */
[----:B------:R-:W-:Y:S02]  /*16280*/  IMAD.MOV.U32 R23, RZ, RZ, R14 ;  /* 0x000000ffff177224 */ /* 0x000fe400078e000e */
[----:B------:R-:W-:Y:S01]  /*16290*/  IMAD.MOV.U32 R22, RZ, RZ, R15 ;  /* 0x000000ffff167224 */ /* 0x000fe200078e000f */
[----:B----4-:R0:W-:Y:S04]  /*162a0*/  STL [R1+0x1134], R7 ;  /* 0x0011340701007387 */ /* 0x0101e80000100800 */
[----:B0-----:R-:W2:Y:S04]  /*162b0*/  LDL.LU R7, [R1+0xb4] ;  /* 0x0000b40001077983 */ /* 0x001ea80000300800 */
[----:B------:R-:W3:Y:S04]  /*162c0*/  LDL.LU R6, [R1+0xd0] ;  /* 0x0000d00001067983 */ /* 0x000ee80000300800 */
[----:B------:R-:W4:Y:S04]  /*162d0*/  LDL.LU R5, [R1+0xdc] ;  /* 0x0000dc0001057983 */ /* 0x000f280000300800 */
[----:B------:R-:W4:Y:S04]  /*162e0*/  LDL.LU R0, [R1+0xd8] ;  /* 0x0000d80001007983 */ /* 0x000f280000300800 */
[----:B------:R-:W2:Y:S04]  /*162f0*/  LDL.LU R10, [R1+0xb0] ;  /* 0x0000b000010a7983 */ /* 0x000ea80000300800 */
[----:B------:R-:W3:Y:S04]  /*16300*/  LDL.LU R11, [R1+0xb8] ;  /* 0x0000b800010b7983 */ /* 0x000ee80000300800 */
[----:B------:R0:W-:Y:S04]  /*16310*/  STL.64 [R1+0x60], R24 ;  /* 0x0000601801007387 */ /* 0x0001e80000100a00 */
[----:B------:R1:W-:Y:S04]  /*16320*/  STL.64 [R1+0x68], R26 ;  /* 0x0000681a01007387 */ /* 0x0003e80000100a00 */
[----:B------:R0:W-:Y:S04]  /*16330*/  STL.64 [R1+0x20], R12 ;  /* 0x0000200c01007387 */ /* 0x0001e80000100a00 */
[----:B------:R-:W3:Y:S04]  /*16340*/  LDL.LU R16, [R1+0xc4] ;  /* 0x0000c40001107983 */ /* 0x000ee80000300800 */
[----:B------:R-:W3:Y:S04]  /*16350*/  LDL.LU R18, [R1+0xc0] ;  /* 0x0000c00001127983 */ /* 0x000ee80000300800 */
[----:B------:R-:W3:Y:S04]  /*16360*/  LDL.LU R17, [R1+0xcc] ;  /* 0x0000cc0001117983 */ /* 0x000ee80000300800 */
[----:B------:R-:W3:Y:S04]  /*16370*/  LDL.LU R19, [R1+0xc8] ;  /* 0x0000c80001137983 */ /* 0x000ee80000300800 */
[----:B0-----:R-:W3:Y:S04]  /*16380*/  LDL.LU.64 R24, [R1+0x50] ;  /* 0x0000500001187983 */ /* 0x001ee80000300a00 */
[----:B-1----:R-:W3:Y:S04]  /*16390*/  LDL.LU.64 R26, [R1+0x58] ;  /* 0x00005800011a7983 */ /* 0x002ee80000300a00 */
[----:B------:R-:W3:Y:S04]  /*163a0*/  LDL.LU R14, [R1+0xf4] ;  /* 0x0000f400010e7983 */ /* 0x000ee80000300800 */
[----:B------:R-:W3:Y:S01]  /*163b0*/  LDL.LU R15, [R1+0xf0] ;  /* 0x0000f000010f7983 */ /* 0x000ee20000300800 */
[----:B--2---:R-:W-:-:S03]  /*163c0*/  IMAD R10, R10, 0x100, R7 ;  /* 0x000001000a0a7824 */ /* 0x004fc600078e0207 */
[----:B---3--:R0:W-:Y:S04]  /*163d0*/  STL.64 [R1+0x1128], R14 ;  /* 0x0011280e01007387 */ /* 0x0081e80000100a00 */
[----:B------:R-:W2:Y:S04]  /*163e0*/  LDL.LU.64 R12, [R1+0x1b0] ;  /* 0x0001b000010c7983 */ /* 0x000ea80000300a00 */
[----:B0-----:R-:W2:Y:S04]  /*163f0*/  LDL.LU.64 R14, [R1+0x1b8] ;  /* 0x0001b800010e7983 */ /* 0x001ea80000300a00 */
[----:B------:R-:W3:Y:S04]  /*16400*/  LDL.LU R4, [R1+0xfc] ;  /* 0x0000fc0001047983 */ /* 0x000ee80000300800 */
[----:B------:R-:W2:Y:S04]  /*16410*/  LDL.LU R28, [R1+0x104] ;  /* 0x00010400011c7983 */ /* 0x000ea80000300800 */
[----:B------:R-:W2:Y:S04]  /*16420*/  LDL.LU R20, [R1+0x100] ;  /* 0x0001000001147983 */ /* 0x000ea80000300800 */
[----:B------:R-:W2:Y:S04]  /*16430*/  LDL.LU R29, [R1+0x10c] ;  /* 0x00010c00011d7983 */ /* 0x000ea80000300800 */
[----:B------:R-:W2:Y:S04]  /*16440*/  LDL.LU R21, [R1+0x108] ;  /* 0x0001080001157983 */ /* 0x000ea80000300800 */
[----:B------:R-:W2:Y:S01]  /*16450*/  LDL.LU R7, [R1+0x1134] ;  /* 0x0011340001077983 */ /* 0x000ea20000300800 */
[----:B------:R-:W-:-:S02]  /*16460*/  IMAD R18, R18, 0x100, R16 ;  /* 0x0000010012127824 */ /* 0x000fc400078e0210 */
[----:B------:R-:W-:Y:S01]  /*16470*/  IMAD R19, R19, 0x100, R17 ;  /* 0x0000010013137824 */ /* 0x000fe200078e0211 */
[----:B------:R-:W-:Y:S02]  /*16480*/  F2FP.F16.E4M3.UNPACK_B R16, R10 ;  /* 0x0000000aff10723e */ /* 0x000fe400020006ff */
[----:B------:R-:W-:Y:S02]  /*16490*/  F2FP.F16.E4M3.UNPACK_B R18, R18 ;  /* 0x00000012ff12723e */ /* 0x000fe400020006ff */
[----:B------:R-:W-:Y:S01]  /*164a0*/  F2FP.F16.E4M3.UNPACK_B R19, R19 ;  /* 0x00000013ff13723e */ /* 0x000fe200020006ff */
[----:B--2---:R-:W-:Y:S02]  /*164b0*/  IMAD R11, R11, 0x100, R7 ;  /* 0x000001000b0b7824 */ /* 0x004fe400078e0207 */
[----:B------:R-:W2:Y:S03]  /*164c0*/  LDL.LU R7, [R1+0x1130] ;  /* 0x0011300001077983 */ /* 0x000ea60000300800 */
[----:B------:R-:W-:-:S07]  /*164d0*/  F2FP.F16.E4M3.UNPACK_B R17, R11 ;  /* 0x0000000bff11723e */ /* 0x000fce00020006ff */
[C---:B------:R-:W-:Y:S08]  /*164e0*/  HMMA.16816.F32 R12, R16.reuse, R8, R12 ;  /* 0x00000008100c723c */ /* 0x040ff0000000180c */
[----:B------:R-:W-:Y:S11]  /*164f0*/  HMMA.16816.F32 R24, R16, R2, R24 ;  /* 0x000000021018723c */ /* 0x000ff60000001818 */
[----:B------:R0:W-:Y:S04]  /*16500*/  STL.64 [R1+0x80], R12 ;  /* 0x0000800c01007387 */ /* 0x0001e80000100a00 */
[----:B------:R1:W-:Y:S04]  /*16510*/  STL.64 [R1+0x88], R14 ;  /* 0x0000880e01007387 */ /* 0x0003e80000100a00 */
[----:B0-----:R-:W3:Y:S04]  /*16520*/  LDL.LU.64 R12, [R1+0x1a0] ;  /* 0x0001a000010c7983 */ /* 0x001ee80000300a00 */
[----:B-1----:R-:W3:Y:S04]  /*16530*/  LDL.LU.64 R14, [R1+0x1a8] ;  /* 0x0001a800010e7983 */ /* 0x002ee80000300a00 */
[----:B------:R-:W3:Y:S04]  /*16540*/  LDL.LU R16, [R1+0xe4] ;  /* 0x0000e40001107983 */ /* 0x000ee80000300800 */
[----:B------:R-:W3:Y:S04]  /*16550*/  LDL.LU R18, [R1+0xe0] ;  /* 0x0000e00001127983 */ /* 0x000ee80000300800 */
[----:B------:R0:W-:Y:S04]  /*16560*/  STL.64 [R1+0x50], R24 ;  /* 0x0000501801007387 */ /* 0x0001e80000100a00 */
[----:B------:R1:W-:Y:S04]  /*16570*/  STL.64 [R1+0x58], R26 ;  /* 0x0000581a01007387 */ /* 0x0003e80000100a00 */
[----:B------:R-:W3:Y:S04]  /*16580*/  LDL.LU R17, [R1+0xec] ;  /* 0x0000ec0001117983 */ /* 0x000ee80000300800 */
[----:B------:R-:W3:Y:S01]  /*16590*/  LDL.LU R19, [R1+0xe8] ;  /* 0x0000e80001137983 */ /* 0x000ee20000300800 */
[----:B----4-:R-:W-:-:S03]  /*165a0*/  IMAD R11, R0, 0x100, R5 ;  /* 0x00000100000b7824 */ /* 0x010fc600078e0205 */
[----:B0-----:R-:W4:Y:S04]  /*165b0*/  LDL.LU.64 R24, [R1+0x210] ;  /* 0x0002100001187983 */ /* 0x001f280000300a00 */
[----:B-1----:R-:W4:Y:S01]  /*165c0*/  LDL.LU.64 R26, [R1+0x218] ;  /* 0x00021800011a7983 */ /* 0x002f220000300a00 */
[----:B--2---:R-:W-:-:S03]  /*165d0*/  IMAD R10, R6, 0x100, R7 ;  /* 0x00000100060a7824 */ /* 0x004fc600078e0207 */
[----:B------:R-:W2:Y:S04]  /*165e0*/  LDL.LU R7, [R1+0x144] ;  /* 0x0001440001077983 */ /* 0x000ea80000300800 */
[----:B------:R-:W2:Y:S04]  /*165f0*/  LDL.LU R6, [R1+0x140] ;  /* 0x0001400001067983 */ /* 0x000ea80000300800 */
[----:B------:R-:W2:Y:S04]  /*16600*/  LDL.LU R5, [R1+0x14c] ;  /* 0x00014c0001057983 */ /* 0x000ea80000300800 */
[----:B------:R-:W2:Y:S01]  /*16610*/  LDL.LU R0, [R1+0x148] ;  /* 0x0001480001007983 */ /* 0x000ea20000300800 */
[----:B---3--:R-:W-:-:S02]  /*16620*/  IMAD R18, R18, 0x100, R16 ;  /* 0x0000010012127824 */ /* 0x008fc400078e0210 */
[----:B------:R-:W-:Y:S01]  /*16630*/  IMAD R19, R19, 0x100, R17 ;  /* 0x0000010013137824 */ /* 0x000fe200078e0211 */
[----:B------:R-:W-:Y:S02]  /*16640*/  F2FP.F16.E4M3.UNPACK_B R16, R10 ;  /* 0x0000000aff10723e */ /* 0x000fe400020006ff */
[----:B------:R-:W-:Y:S02]  /*16650*/  F2FP.F16.E4M3.UNPACK_B R17, R11 ;  /* 0x0000000bff11723e */ /* 0x000fe400020006ff */
[----:B------:R-:W-:Y:S01]  /*16660*/  F2FP.F16.E4M3.UNPACK_B R18, R18 ;  /* 0x00000012ff12723e */ /* 0x000fe200020006ff */
[----:B------:R-:W3:Y:S01]  /*16670*/  LDL.LU R11, [R1+0xf8] ;  /* 0x0000f800010b7983 */ /* 0x000ee20000300800 */
[----:B------:R-:W-:-:S07]  /*16680*/  F2FP.F16.E4M3.UNPACK_B R19, R19 ;  /* 0x00000013ff13723e */ /* 0x000fce00020006ff */
[----:B------:R-:W-:-:S15]  /*16690*/  HMMA.16816.F32 R12, R16, R8, R12 ;  /* 0x00000008100c723c */ /* 0x000fde000000180c */
[----:B------:R-:W-:-:S04]  /*166a0*/  NOP ;  /* 0x0000000000007918 */ /* 0x000fc80000000000 */
[----:B------:R-:W-:Y:S04]  /*166b0*/  STL.64 [R1+0xb0], R12 ;  /* 0x0000b00c01007387 */ /* 0x000fe80000100a00 */
[----:B------:R0:W-:Y:S04]  /*166c0*/  STL.64 [R1+0xb8], R14 ;  /* 0x0000b80e01007387 */ /* 0x0001e80000100a00 */
[----:B0-----:R-:W2:Y:S04]  /*166d0*/  LDL.LU.64 R14, [R1+0x1128] ;  /* 0x00112800010e7983 */ /* 0x001ea80000300a00 */
[----:B------:R-:W3:Y:S01]  /*166e0*/  LDL.LU.64 R12, [R1+0x190] ;  /* 0x00019000010c7983 */ /* 0x000ee20000300a00 */
[----:B----4-:R-:W-:Y:S01]  /*166f0*/  HMMA.16816.F32 R16, R16, R2, R24 ;  /* 0x000000021010723c */ /* 0x010fe20000001818 */
[----:B------:R-:W-:-:S02]  /*16700*/  IMAD R20, R20, 0x100, R28 ;  /* 0x0000010014147824 */ /* 0x000fc400078e021c */
[----:B------:R-:W-:Y:S02]  /*16710*/  IMAD R21, R21, 0x100, R29 ;  /* 0x0000010015157824 */ /* 0x000fe400078e021d */
[----:B--2---:R-:W-:Y:S02]  /*16720*/  IMAD R10, R15, 0x100, R14 ;  /* 0x000001000f0a7824 */ /* 0x004fe400078e020e */
[----:B------:R-:W2:Y:S01]  /*16730*/  LDL.LU.64 R14, [R1+0x198] ;  /* 0x00019800010e7983 */ /* 0x000ea20000300a00 */
[----:B---3--:R-:W-:-:S03]  /*16740*/  IMAD R11, R11, 0x100, R4 ;  /* 0x000001000b0b7824 */ /* 0x008fc600078e0204 */
[----:B------:R-:W3:Y:S08]  /*16750*/  LDL.LU R4, [R1+0x1120] ;  /* 0x0011200001047983 */ /* 0x000ef00000300800 */
[----:B------:R-:W-:Y:S01]  /*16760*/  IMAD.MOV.U32 R29, RZ, RZ, R18 ;  /* 0x000000ffff1d7224 */ /* 0x000fe200078e0012 */
[----:B------:R0:W-:Y:S01]  /*16770*/  STL.64 [R1+0x70], R16 ;  /* 0x0000701001007387 */ /* 0x0001e20000100a00 */
[----:B------:R-:W-:Y:S01]  /*16780*/  IMAD.MOV.U32 R28, RZ, RZ, R19 ;  /* 0x000000ffff1c7224 */ /* 0x000fe200078e0013 */
[----:B------:R-:W-:-:S02]  /*16790*/  F2FP.F16.E4M3.UNPACK_B R18, R20 ;  /* 0x00000014ff12723e */ /* 0x000fc400020006ff */
[----:B------:R-:W-:Y:S01]  /*167a0*/  F2FP.F16.E4M3.UNPACK_B R19, R21 ;  /* 0x00000015ff13723e */ /* 0x000fe200020006ff */
[----:B------:R-:W4:Y:S04]  /*167b0*/  LDL.LU.64 R24, [R1+0x200] ;  /* 0x0002000001187983 */ /* 0x000f280000300a00 */
[----:B------:R-:W4:Y:S01]  /*167c0*/  LDL.LU.64 R26, [R1+0x208] ;  /* 0x00020800011a7983 */ /* 0x000f220000300a00 */
[----:B0-----:R-:W-:Y:S02]  /*167d0*/  F2FP.F16.E4M3.UNPACK_B R16, R10 ;  /* 0x0000000aff10723e */ /* 0x001fe400020006ff */
[----:B------:R-:W-:Y:S01]  /*167e0*/  F2FP.F16.E4M3.UNPACK_B R17, R11 ;  /* 0x0000000bff11723e */ /* 0x000fe200020006ff */
[----:B------:R-:W3:Y:S04]  /*167f0*/  LDL.LU R10, [R1+0x110] ;  /* 0x00011000010a7983 */ /* 0x000ee80000300800 */
[----:B------:R-:W3:Y:S04]  /*16800*/  LDL.LU R11, [R1+0x118] ;  /* 0x00011800010b7983 */ /* 0x000ee80000300800 */
[----:B------:R-:W3:Y:S04]  /*16810*/  LDL.LU R20, [R1+0x11c] ;  /* 0x00011c0001147983 */ /* 0x000ee80000300800 */
[----:B------:R-:W3:Y:S01]  /*16820*/  LDL.LU R21, [R1+0x114] ;  /* 0x0001140001157983 */ /* 0x000ee20000300800 */
[----:B--2---:R-:W-:-:S15]  /*16830*/  HMMA.16816.F32 R12, R16, R8, R12 ;  /* 0x00000008100c723c */ /* 0x004fde000000180c */
[----:B------:R-:W-:-:S04]  /*16840*/  NOP ;  /* 0x0000000000007918 */ /* 0x000fc80000000000 */
[----:B------:R0:W-:Y:S04]  /*16850*/  STL.64 [R1+0xd0], R12 ;  /* 0x0000d00c01007387 */ /* 0x0001e80000100a00 */
[----:B------:R1:W-:Y:S04]  /*16860*/  STL.64 [R1+0xd8], R14 ;  /* 0x0000d80e01007387 */ /* 0x0003e80000100a00 */
[----:B0-----:R-:W2:Y:S04]  /*16870*/  LDL.LU R12, [R1+0x154] ;  /* 0x00015400010c7983 */ /* 0x001ea80000300800 */
[----:B------:R-:W2:Y:S04]  /*16880*/  LDL.LU R13, [R1+0x150] ;  /* 0x00015000010d7983 */ /* 0x000ea80000300800 */
[----:B-1----:R-:W2:Y:S04]  /*16890*/  LDL.LU R14, [R1+0x15c] ;  /* 0x00015c00010e7983 */ /* 0x002ea80000300800 */
[----:B------:R-:W2:Y:S01]  /*168a0*/  LDL.LU R15, [R1+0x158] ;  /* 0x00015800010f7983 */ /* 0x000ea20000300800 */
[----:B----4-:R-:W-:Y:S01]  /*168b0*/  HMMA.16816.F32 R16, R16, R2, R24 ;  /* 0x000000021010723c */ /* 0x010fe20000001818 */
[----:B---3--:R-:W-:-:S02]  /*168c0*/  IMAD R10, R10, 0x100, R21 ;  /* 0x000001000a0a7824 */ /* 0x008fc400078e0215 */
[----:B------:R-:W-:Y:S02]  /*168d0*/  IMAD R21, R0, 0x100, R5 ;  /* 0x0000010000157824 */ /* 0x000fe400078e0205 */
[----:B------:R-:W-:Y:S02]  /*168e0*/  IMAD R11, R11, 0x100, R20 ;  /* 0x000001000b0b7824 */ /* 0x000fe400078e0214 */
[----:B------:R-:W-:Y:S01]  /*168f0*/  IMAD R20, R6, 0x100, R7 ;  /* 0x0000010006147824 */ /* 0x000fe200078e0207 */
[----:B--2---:R-:W-:Y:S04]  /*16900*/  STL.64 [R1+0x1118], R14 ;  /* 0x0011180e01007387 */ /* 0x004fe80000100a00 */
[----:B------:R0:W-:Y:S04]  /*16910*/  STL.64 [R1+0x1110], R12 ;  /* 0x0011100c01007387 */ /* 0x0001e80000100a00 */
[----:B0-----:R-:W2:Y:S04]  /*16920*/  LDL.LU.64 R12, [R1+0x40] ;  /* 0x00004000010c7983 */ /* 0x001ea80000300a00 */
[----:B------:R-:W2:Y:S04]  /*16930*/  LDL.LU.64 R14, [R1+0x48] ;  /* 0x00004800010e7983 */ /* 0x000ea80000300a00 */
[----:B------:R0:W-:Y:S04]  /*16940*/  STL.64 [R1+0xa0], R16 ;  /* 0x0000a01001007387 */ /* 0x0001e80000100a00 */
[----:B------:R1:W-:Y:S04]  /*16950*/  STL.64 [R1+0xa8], R18 ;  /* 0x0000a81201007387 */ /* 0x0003e80000100a00 */
[----:B------:R-:W3:Y:S04]  /*16960*/  LDL.LU R24, [R1+0x164] ;  /* 0x0001640001187983 */ /* 0x000ee80000300800 */
[----:B------:R-:W4:Y:S04]  /*16970*/  LDL.LU R0, [R1+0x16c] ;  /* 0x00016c0001007983 */ /* 0x000f280000300800 */
[----:B------:R-:W2:Y:S04]  /*16980*/  LDL.LU R5, [R1+0x224] ;  /* 0x0002240001057983 */ /* 0x000ea80000300800 */
[----:B------:R-:W2:Y:S04]  /*16990*/  LDL.LU R6, [R1+0x22c] ;  /* 0x00022c0001067983 */ /* 0x000ea80000300800 */
[----:B------:R-:W2:Y:S01]  /*169a0*/  LDL.LU R7, [R1+0x234] ;  /* 0x0002340001077983 */ /* 0x000ea20000300800 */
[----:B0-----:R-:W-:-:S02]  /*169b0*/  F2FP.F16.E4M3.UNPACK_B R16, R10 ;  /* 0x0000000aff10723e */ /* 0x001fc400020006ff */
[----:B------:R-:W-:Y:S02]  /*169c0*/  F2FP.F16.E4M3.UNPACK_B R17, R11 ;  /* 0x0000000bff11723e */ /* 0x000fe400020006ff */
[----:B-1----:R-:W-:Y:S02]  /*169d0*/  F2FP.F16.E4M3.UNPACK_B R18, R20 ;  /* 0x00000014ff12723e */ /* 0x002fe400020006ff */
[----:B------:R-:W-:Y:S01]  /*169e0*/  F2FP.F16.E4M3.UNPACK_B R19, R21 ;  /* 0x00000015ff13723e */ /* 0x000fe200020006ff */
[----:B--2---:R-:W-:Y:S04]  /*169f0*/  STL.64 [R1+0x10f0], R6 ;  /* 0x0010f00601007387 */ /* 0x004fe80000100a00 */
[----:B------:R0:W-:Y:S04]  /*16a00*/  STL.64 [R1+0x10e8], R4 ;  /* 0x0010e80401007387 */ /* 0x0001e80000100a00 */
[----:B0-----:R-:W2:Y:S04]  /*16a10*/  LDL.LU R4, [R1] ;  /* 0x0000000001047983 */ /* 0x001ea80000300800 */
[----:B------:R-:W2:Y:S04]  /*16a20*/  LDL.LU R5, [R1+0x4] ;  /* 0x0000040001057983 */ /* 0x000ea80000300800 */
[----:B------:R-:W2:Y:S04]  /*16a30*/  LDL.LU R6, [R1+0x8] ;  /* 0x0000080001067983 */ /* 0x000ea80000300800 */
[----:B------:R-:W2:Y:S01]  /*16a40*/  LDL.LU R7, [R1+0xc] ;  /* 0x00000c0001077983 */ /* 0x000ea20000300800 */
[----:B------:R-:W-:Y:S03]  /*16a50*/  HMMA.16816.F32 R12, R16, R8, R12 ;  /* 0x00000008100c723c */ /* 0x000fe6000000180c */
[----:B--2---:R-:W-:Y:S04]  /*16a60*/  STL.64 [R1+0x1100], R6 ;  /* 0x0011000601007387 */ /* 0x004fe80000100a00 */
[----:B------:R0:W-:Y:S04]  /*16a70*/  STL.64 [R1+0x10f8], R4 ;  /* 0x0010f80401007387 */ /* 0x0001e80000100a00 */
[----:B0-----:R-:W2:Y:S04]  /*16a80*/  LDL.LU.64 R4, [R1+0x1f0] ;  /* 0x0001f00001047983 */ /* 0x001ea80000300a00 */
[----:B------:R-:W2:Y:S04]  /*16a90*/  LDL.LU.64 R6, [R1+0x1f8] ;  /* 0x0001f80001067983 */ /* 0x000ea80000300a00 */
[----:B------:R-:W3:Y:S04]  /*16aa0*/  LDL.LU R10, [R1+0x160] ;  /* 0x00016000010a7983 */ /* 0x000ee80000300800 */
[----:B------:R-:W4:Y:S04]  /*16ab0*/  LDL.LU R11, [R1+0x168] ;  /* 0x00016800010b7983 */ /* 0x000f280000300800 */
[----:B------:R-:W2:Y:S04]  /*16ac0*/  LDL.LU R20, [R1+0x120] ;  /* 0x0001200001147983 */ /* 0x000ea80000300800 */
[----:B------:R-:W2:Y:S04]  /*16ad0*/  LDL.LU R21, [R1+0x124] ;  /* 0x0001240001157983 */ /* 0x000ea80000300800 */
[----:B------:R-:W-:Y:S04]  /*16ae0*/  STL.64 [R1+0xc0], R12 ;  /* 0x0000c00c01007387 */ /* 0x000fe80000100a00 */
[----:B------:R0:W-:Y:S04]  /*16af0*/  STL.64 [R1+0xc8], R14 ;  /* 0x0000c80e01007387 */ /* 0x0001e80000100a00 */
[----:B0-----:R-:W2:Y:S04]  /*16b00*/  LDL.LU.64 R14, [R1+0x1118] ;  /* 0x00111800010e7983 */ /* 0x001ea80000300a00 */
[----:B------:R-:W2:Y:S01]  /*16b10*/  LDL.LU.64 R12, [R1+0x1110] ;  /* 0x00111000010c7983 */ /* 0x000ea20000300a00 */
[----:B---3--:R-:W-:-:S02]  /*16b20*/  IMAD R10, R10, 0x100, R24 ;  /* 0x000001000a0a7824 */ /* 0x008fc400078e0218 */
[----:B----4-:R-:W-:Y:S01]  /*16b30*/  IMAD R11, R11, 0x100, R0 ;  /* 0x000001000b0b7824 */ /* 0x010fe200078e0200 */
[----:B--2---:R-:W-:Y:S01]  /*16b40*/  HMMA.16816.F32 R16, R16, R2, R4 ;  /* 0x000000021010723c */ /* 0x004fe20000001804 */
[----:B------:R-:W-:Y:S02]  /*16b50*/  IMAD R8, R13, 0x100, R12 ;  /* 0x000001000d087824 */ /* 0x000fe400078e020c */
[----:B------:R-:W-:Y:S01]  /*16b60*/  IMAD R9, R15, 0x100, R14 ;  /* 0x000001000f097824 */ /* 0x000fe200078e020e */
[----:B------:R-:W2:Y:S04]  /*16b70*/  LDL.LU R12, [R1+0x10] ;  /* 0x00001000010c7983 */ /* 0x000ea80000300800 */
[----:B------:R-:W2:Y:S04]  /*16b80*/  LDL.LU R13, [R1+0x14] ;  /* 0x00001400010d7983 */ /* 0x000ea80000300800 */
[----:B------:R-:W2:Y:S04]  /*16b90*/  LDL.LU R14, [R1+0x18] ;  /* 0x00001800010e7983 */ /* 0x000ea80000300800 */
[----:B------:R-:W2:Y:S04]  /*16ba0*/  LDL.LU R15, [R1+0x1c] ;  /* 0x00001c00010f7983 */ /* 0x000ea80000300800 */
[----:B------:R-:W3:Y:S04]  /*16bb0*/  LDL.LU R27, [R1+0x248] ;  /* 0x00024800011b7983 */ /* 0x000ee80000300800 */
[----:B------:R-:W4:Y:S04]  /*16bc0*/  LDL.LU R26, [R1+0x254] ;  /* 0x00025400011a7983 */ /* 0x000f280000300800 */
[----:B------:R-:W4:Y:S04]  /*16bd0*/  LDL.LU R25, [R1+0x250] ;  /* 0x0002500001197983 */ /* 0x000f280000300800 */
[----:B------:R-:W2:Y:S04]  /*16be0*/  LDL.LU R24, [R1+0x110c] ;  /* 0x00110c0001187983 */ /* 0x000ea80000300800 */
[----:B------:R-:W2:Y:S04]  /*16bf0*/  LDL.LU R0, [R1+0x1108] ;  /* 0x0011080001007983 */ /* 0x000ea80000300800 */
[----:B------:R-:W2:Y:S04]  /*16c00*/  LDL.LU.64 R6, [R1+0x1100] ;  /* 0x0011000001067983 */ /* 0x000ea80000300a00 */
[----:B------:R-:W2:Y:S01]  /*16c10*/  LDL.LU.64 R4, [R1+0x10f8] ;  /* 0x0010f80001047983 */ /* 0x000ea20000300a00 */
[----:B------:R-:W-:-:S02]  /*16c20*/  F2FP.F16.E4M3.UNPACK_B R8, R8 ;  /* 0x00000008ff08723e */ /* 0x000fc400020006ff */
[----:B------:R-:W-:Y:S02]  /*16c30*/  F2FP.F16.E4M3.UNPACK_B R9, R9 ;  /* 0x00000009ff09723e */ /* 0x000fe400020006ff */
[----:B------:R-:W-:Y:S02]  /*16c40*/  F2FP.F16.E4M3.UNPACK_B R10, R10 ;  /* 0x0000000aff0a723e */ /* 0x000fe400020006ff */
[----:B------:R-:W-:Y:S02]  /*16c50*/  F2FP.F16.E4M3.UNPACK_B R11, R11 ;  /* 0x0000000bff0b723e */ /* 0x000fe400020006ff */
[----:B------:R-:W-:Y:S02]  /*16c60*/  F2FP.F16.E4M3.UNPACK_B R20, R20.H1 ;  /* 0x00000014ff14723e */ /* 0x000fe400030006ff */
[----:B------:R-:W-:Y:S01]  /*16c70*/  F2FP.F16.E4M3.UNPACK_B R21, R21.H1 ;  /* 0x00000015ff15723e */ /* 0x000fe200030006ff */
[----:B------:R-:W3:Y:S04]  /*16c80*/  LDL.LU R3, [R1+0x134] ;  /* 0x0001340001037983 */ /* 0x000ee80000300800 */
[----:B------:R0:W-:Y:S04]  /*16c90*/  STL.64 [R1+0x40], R16 ;  /* 0x0000401001007387 */ /* 0x0001e80000100a00 */
[----:B------:R1:W-:Y:S04]  /*16ca0*/  STL.64 [R1+0x48], R18 ;  /* 0x0000481201007387 */ /* 0x0003e80000100a00 */
[----:B0-----:R-:W3:Y:S04]  /*16cb0*/  LDL.LU R16, [R1+0x220] ;  /* 0x0002200001107983 */ /* 0x001ee80000300800 */
[----:B------:R-:W3:Y:S04]  /*16cc0*/  LDL.LU R17, [R1+0x228] ;  /* 0x0002280001117983 */ /* 0x000ee80000300800 */
[----:B-1----:R-:W3:Y:S04]  /*16cd0*/  LDL.LU R18, [R1+0x230] ;  /* 0x0002300001127983 */ /* 0x002ee80000300800 */
[----:B------:R-:W3:Y:S01]  /*16ce0*/  LDL.LU R19, [R1+0x238] ;  /* 0x0002380001137983 */ /* 0x000ee20000300800 */
[----:B--2---:R-:W-:Y:S01]  /*16cf0*/  HMMA.16816.F32 R4, R8, R20, R4 ;  /* 0x000000140804723c */ /* 0x004fe20000001804 */
[----:B------:R-:W-:-:S15]  /*16d00*/  F2FP.F16.E4M3.UNPACK_B R2, R0.H1 ;  /* 0x00000000ff02723e */ /* 0x000fde00030006ff */
[----:B------:R-:W-:-:S03]  /*16d10*/  NOP ;  /* 0x0000000000007918 */ /* 0x000fc60000000000 */
[----:B------:R-:W-:Y:S04]  /*16d20*/  STL.64 [R1+0x110], R4 ;  /* 0x0001100401007387 */ /* 0x000fe80000100a00 */
[----:B------:R0:W-:Y:S01]  /*16d30*/  STL [R1+0x118], R6 ;  /* 0x0001180601007387 */ /* 0x0001e20000100800 */
[----:B------:R-:W-:-:S03]  /*16d40*/  IMAD.MOV.U32 R0, RZ, RZ, R7 ;  /* 0x000000ffff007224 */ /* 0x000fc600078e0007 */
[----:B0-----:R-:W3:Y:S04]  /*16d50*/  LDL.LU.64 R6, [R1+0x10f0] ;  /* 0x0010f00001067983 */ /* 0x001ee80000300a00 */
[----:B------:R-:W2:Y:S04]  /*16d60*/  LDL.LU.64 R4, [R1+0x10e8] ;  /* 0x0010e80001047983 */ /* 0x000ea80000300a00 */
[----:B------:R0:W-:Y:S04]  /*16d70*/  STL [R1+0x1044], R0 ;  /* 0x0010440001007387 */ /* 0x0001e80000100800 */
[----:B0-----:R-:W4:Y:S01]  /*16d80*/  LDL.LU R0, [R1+0x23c] ;  /* 0x00023c0001007983 */ /* 0x001f220000300800 */
[----:B---3--:R-:W-:-:S02]  /*16d90*/  IMAD R17, R17, 0x100, R6 ;  /* 0x0000010011117824 */ /* 0x008fc400078e0206 */
[----:B--2---:R-:W-:Y:S02]  /*16da0*/  IMAD R16, R16, 0x100, R5 ;  /* 0x0000010010107824 */ /* 0x004fe400078e0205 */
[----:B------:R-:W-:Y:S01]  /*16db0*/  IMAD R18, R18, 0x100, R7 ;  /* 0x0000010012127824 */ /* 0x000fe200078e0207 */
[----:B------:R-:W2:Y:S04]  /*16dc0*/  LDL.LU R5, [R1+0x10e0] ;  /* 0x0010e00001057983 */ /* 0x000ea80000300800 */
[----:B------:R-:W2:Y:S04]  /*16dd0*/  LDL.LU R6, [R1+0x10dc] ;  /* 0x0010dc0001067983 */ /* 0x000ea80000300800 */
[----:B------:R-:W2:Y:S01]  /*16de0*/  LDL.LU R7, [R1+0x10d8] ;  /* 0x0010d80001077983 */ /* 0x000ea20000300800 */
[----:B------:R-:W-:Y:S01]  /*16df0*/  F2FP.F16.E4M3.UNPACK_B R3, R3.H1 ;  /* 0x00000003ff03723e */ /* 0x000fe200030006ff */
[----:B----4-:R-:W-:-:S06]  /*16e00*/  IMAD R19, R19, 0x100, R0 ;  /* 0x0000010013137824 */ /* 0x010fcc00078e0200 */
[----:B--2---:R-:W-:Y:S01]  /*16e10*/  HMMA.16816.F32 R4, R8, R2, R4 ;  /* 0x000000020804723c */ /* 0x004fe20000001804 */
[----:B------:R-:W2:Y:S04]  /*16e20*/  LDL.LU R8, [R1+0x244] ;  /* 0x0002440001087983 */ /* 0x000ea80000300800 */
[----:B------:R-:W2:-:S14]  /*16e30*/  LDL.LU R9, [R1+0x240] ;  /* 0x0002400001097983 */ /* 0x000e9c0000300800 */
[----:B------:R0:W-:Y:S04]  /*16e40*/  STL.64 [R1+0x90], R4 ;  /* 0x0000900401007387 */ /* 0x0001e80000100a00 */
[----:B------:R1:W-:Y:S04]  /*16e50*/  STL.64 [R1+0x98], R6 ;  /* 0x0000980601007387 */ /* 0x0003e80000100a00 */
[----:B------:R-:W3:Y:S04]  /*16e60*/  LDL.LU R10, [R1+0x24c] ;  /* 0x00024c00010a7983 */ /* 0x000ee80000300800 */
[----:B------:R-:W4:Y:S01]  /*16e70*/  LDL.LU R11, [R1+0x258] ;  /* 0x00025800010b7983 */ /* 0x000f220000300800 */
[----:B0-----:R-:W-:-:S02]  /*16e80*/  F2FP.F16.E4M3.UNPACK_B R4, R16 ;  /* 0x00000010ff04723e */ /* 0x001fc400020006ff */
[----:B------:R-:W-:Y:S02]  /*16e90*/  F2FP.F16.E4M3.UNPACK_B R5, R17 ;  /* 0x00000011ff05723e */ /* 0x000fe400020006ff */
[----:B-1----:R-:W-:Y:S02]  /*16ea0*/  F2FP.F16.E4M3.UNPACK_B R6, R18 ;  /* 0x00000012ff06723e */ /* 0x002fe400020006ff */
[----:B------:R-:W-:Y:S01]  /*16eb0*/  F2FP.F16.E4M3.UNPACK_B R7, R19 ;  /* 0x00000013ff07723e */ /* 0x000fe200020006ff */
[----:B------:R-:W4:Y:S06]  /*16ec0*/  LDL.LU R16, [R1+0x25c] ;  /* 0x00025c0001107983 */ /* 0x000f2c0000300800 */
[----:B------:R-:W-:-:S15]  /*16ed0*/  HMMA.16816.F32 R12, R4, R20, R12 ;  /* 0x00000014040c723c */ /* 0x000fde000000180c */
[----:B------:R-:W-:-:S04]  /*16ee0*/  NOP ;  /* 0x0000000000007918 */ /* 0x000fc80000000000 */
[----:B------:R-:W-:Y:S01]  /*16ef0*/  IMAD.MOV.U32 R0, RZ, RZ, R15 ;  /* 0x000000ffff007224 */ /* 0x000fe200078e000f */
[----:B------:R-:W-:Y:S04]  /*16f00*/  STL.64 [R1+0x100], R12 ;  /* 0x0001000c01007387 */ /* 0x000fe80000100a00 */
[----:B------:R0:W-:Y:S04]  /*16f10*/  STL [R1+0x108], R14 ;  /* 0x0001080e01007387 */ /* 0x0001e80000100800 */
[----:B0-----:R-:W4:Y:S04]  /*16f20*/  LDL.LU.64 R14, [R1+0x10d0] ;  /* 0x0010d000010e7983 */ /* 0x001f280000300a00 */
[----:B------:R-:W4:Y:S04]  /*16f30*/  LDL.LU.64 R12, [R1+0x10c8] ;  /* 0x0010c800010c7983 */ /* 0x000f280000300a00 */
[----:B------:R-:W-:Y:S01]  /*16f40*/  STL [R1+0x1058], R0 ;  /* 0x0010580001007387 */ /* 0x000fe20000100800 */
[----:B--2---:R-:W-:-:S02]  /*16f50*/  IMAD R8, R9, 0x100, R8 ;  /* 0x0000010009087824 */ /* 0x004fc400078e0208 */
[----:B---3--:R-:W-:Y:S02]  /*16f60*/  IMAD R9, R27, 0x100, R10 ;  /* 0x000001001b097824 */ /* 0x008fe400078e020a */
[----:B------:R-:W-:Y:S02]  /*16f70*/  IMAD R10, R25, 0x100, R26 ;  /* 0x00000100190a7824 */ /* 0x000fe400078e021a */
[----:B------:R-:W2:Y:S04]  /*16f80*/  LDL.LU R25, [R1+0x264] ;  /* 0x0002640001197983 */ /* 0x000ea80000300800 */
[----:B------:R-:W3:Y:S04]  /*16f90*/  LDL.LU R26, [R1+0x26c] ;  /* 0x00026c00011a7983 */ /* 0x000ee80000300800 */
[----:B------:R-:W3:Y:S04]  /*16fa0*/  LDL.LU R27, [R1+0x274] ;  /* 0x00027400011b7983 */ /* 0x000ee80000300800 */
[----:B---3--:R-:W-:Y:S04]  /*16fb0*/  STL.64 [R1+0x10c0], R26 ;  /* 0x0010c01a01007387 */ /* 0x008fe80000100a00 */
[----:B--2---:R0:W-:Y:S04]  /*16fc0*/  STL.64 [R1+0x10b8], R24 ;  /* 0x0010b81801007387 */ /* 0x0041e80000100a00 */
[----:B0-----:R-:W2:Y:S04]  /*16fd0*/  LDL.LU R24, [R1+0x30] ;  /* 0x0000300001187983 */ /* 0x001ea80000300800 */
[----:B------:R-:W2:Y:S04]  /*16fe0*/  LDL.LU R25, [R1+0x34] ;  /* 0x0000340001197983 */ /* 0x000ea80000300800 */
[----:B------:R-:W2:Y:S04]  /*16ff0*/  LDL.LU R26, [R1+0x38] ;  /* 0x00003800011a7983 */ /* 0x000ea80000300800 */
[----:B------:R-:W2:Y:S01]  /*17000*/  LDL.LU R27, [R1+0x3c] ;  /* 0x00003c00011b7983 */ /* 0x000ea20000300800 */
[----:B----4-:R-:W-:Y:S01]  /*17010*/  IMAD R11, R11, 0x100, R16 ;  /* 0x000001000b0b7824 */ /* 0x010fe200078e0210 */
[----:B------:R-:W-:Y:S01]  /*17020*/  HMMA.16816.F32 R12, R4, R2, R12 ;  /* 0x00000002040c723c */ /* 0x000fe2000000180c */
[----:B------:R-:W-:-:S02]  /*17030*/  F2FP.F16.E4M3.UNPACK_B R4, R8 ;  /* 0x00000008ff04723e */ /* 0x000fc400020006ff */
[----:B------:R-:W-:Y:S02]  /*17040*/  F2FP.F16.E4M3.UNPACK_B R5, R9 ;  /* 0x00000009ff05723e */ /* 0x000fe400020006ff */
[----:B------:R-:W-:Y:S02]  /*17050*/  F2FP.F16.E4M3.UNPACK_B R6, R10 ;  /* 0x0000000aff06723e */ /* 0x000fe400020006ff */
[----:B------:R-:W-:Y:S01]  /*17060*/  F2FP.F16.E4M3.UNPACK_B R7, R11 ;  /* 0x0000000bff07723e */ /* 0x000fe200020006ff */
[----:B------:R-:W3:Y:S04]  /*17070*/  LDL.LU R0, [R1+0x288] ;  /* 0x0002880001007983 */ /* 0x000ee80000300800 */
[----:B------:R-:W4:Y:S04]  /*17080*/  LDL.LU R19, [R1+0x294] ;  /* 0x0002940001137983 */ /* 0x000f280000300800 */
[----:B------:R-:W4:Y:S04]  /*17090*/  LDL.LU R18, [R1+0x290] ;  /* 0x0002900001127983 */ /* 0x000f280000300800 */
[----:B------:R-:W3:Y:S04]  /*170a0*/  LDL.LU R17, [R1+0x29c] ;  /* 0x00029c0001117983 */ /* 0x000ee80000300800 */
[----:B------:R-:W3:Y:S04]  /*170b0*/  LDL.LU R16, [R1+0x298] ;  /* 0x0002980001107983 */ /* 0x000ee80000300800 */
[----:B------:R-:W-:Y:S04]  /*170c0*/  STL [R1+0xffc], R12 ;  /* 0x000ffc0c01007387 */ /* 0x000fe80000100800 */
[----:B------:R0:W-:Y:S04]  /*170d0*/  STL [R1+0xff8], R13 ;  /* 0x000ff80d01007387 */ /* 0x0001e80000100800 */
[----:B------:R-:W-:Y:S04]  /*170e0*/  STL [R1+0xff4], R14 ;  /* 0x000ff40e01007387 */ /* 0x000fe80000100800 */
[----:B------:R1:W-:Y:S04]  /*170f0*/  STL [R1+0xff0], R15 ;  /* 0x000ff00f01007387 */ /* 0x0003e80000100800 */
[----:B------:R-:W3:Y:S04]  /*17100*/  LDL.LU R8, [R1+0x260] ;  /* 0x0002600001087983 */ /* 0x000ee80000300800 */
[----:B------:R-:W3:Y:S04]  /*17110*/  LDL.LU R9, [R1+0x268] ;  /* 0x0002680001097983 */ /* 0x000ee80000300800 */
[----:B------:R-:W3:Y:S04]  /*17120*/  LDL.LU R10, [R1+0x270] ;  /* 0x00027000010a7983 */ /* 0x000ee80000300800 */
[----:B------:R-:W3:Y:S01]  /*17130*/  LDL.LU R11, [R1+0x278] ;  /* 0x00027800010b7983 */ /* 0x000ee20000300800 */
[----:B--2---:R-:W-:-:S15]  /*17140*/  HMMA.16816.F32 R24, R4, R20, R24 ;  /* 0x000000140418723c */ /* 0x004fde0000001818 */
[----:B------:R-:W-:-:S04]  /*17150*/  NOP ;  /* 0x0000000000007918 */ /* 0x000fc80000000000 */
[----:B0-----:R-:W-:Y:S02]  /*17160*/  IMAD.MOV.U32 R13, RZ, RZ, R26 ;  /* 0x000000ffff0d7224 */ /* 0x001fe400078e001a */
[----:B------:R-:W-:Y:S02]  /*17170*/  IMAD.MOV.U32 R12, RZ, RZ, R27 ;  /* 0x000000ffff0c7224 */ /* 0x000fe400078e001b */
[----:B-1----:R-:W-:Y:S02]  /*17180*/  IMAD.MOV.U32 R15, RZ, RZ, R24 ;  /* 0x000000ffff0f7224 */ /* 0x002fe400078e0018 */
[----:B------:R-:W-:Y:S01]  /*17190*/  IMAD.MOV.U32 R14, RZ, RZ, R25 ;  /* 0x000000ffff0e7224 */ /* 0x000fe200078e0019 */
[----:B------:R-:W3:Y:S04]  /*171a0*/  LDL.LU.64 R26, [R1+0x10c0] ;  /* 0x0010c000011a7983 */ /* 0x000ee80000300a00 */
[----:B------:R-:W2:Y:S04]  /*171b0*/  LDL.LU.64 R24, [R1+0x10b8] ;  /* 0x0010b80001187983 */ /* 0x000ea80000300a00 */
[----:B------:R0:W-:Y:S04]  /*171c0*/  STL.64 [R1+0x1050], R14 ;  /* 0x0010500e01007387 */ /* 0x0001e80000100a00 */
[----:B0-----:R-:W4:Y:S04]  /*171d0*/  LDL.LU R14, [R1+0x280] ;  /* 0x00028000010e7983 */ /* 0x001f280000300800 */
[----:B------:R-:W4:Y:S04]  /*171e0*/  LDL.LU R15, [R1+0x28c] ;  /* 0x00028c00010f7983 */ /* 0x000f280000300800 */
[----:B------:R0:W-:Y:S04]  /*171f0*/  STL.64 [R1+0x1048], R12 ;  /* 0x0010480c01007387 */ /* 0x0001e80000100a00 */
[----:B0-----:R-:W4:Y:S04]  /*17200*/  LDL.LU R12, [R1+0x27c] ;  /* 0x00027c00010c7983 */ /* 0x001f280000300800 */
[----:B------:R-:W4:Y:S01]  /*17210*/  LDL.LU R13, [R1+0x284] ;  /* 0x00028400010d7983 */ /* 0x000f220000300800 */
[----:B---3--:R-:W-:-:S02]  /*17220*/  IMAD R9, R9, 0x100, R26 ;  /* 0x0000010009097824 */ /* 0x008fc400078e021a */
[----:B--2---:R-:W-:Y:S02]  /*17230*/  IMAD R8, R8, 0x100, R25 ;  /* 0x0000010008087824 */ /* 0x004fe400078e0219 */
[----:B------:R-:W-:Y:S01]  /*17240*/  IMAD R10, R10, 0x100, R27 ;  /* 0x000001000a0a7824 */ /* 0x000fe200078e021b */
[----:B------:R-:W2:Y:S04]  /*17250*/  LDL.LU R25, [R1+0x10b0] ;  /* 0x0010b00001197983 */ /* 0x000ea80000300800 */
[----:B------:R-:W2:Y:S04]  /*17260*/  LDL.LU R26, [R1+0x10ac] ;  /* 0x0010ac00011a7983 */ /* 0x000ea80000300800 */
[----:B------:R-:W2:Y:S01]  /*17270*/  LDL.LU R27, [R1+0x10a8] ;  /* 0x0010a800011b7983 */ /* 0x000ea20000300800 */
[----:B----4-:R-:W-:Y:S01]  /*17280*/  IMAD R11, R11, 0x100, R12 ;  /* 0x000001000b0b7824 */ /* 0x010fe200078e020c */
[----:B--2---:R-:W-:Y:S01]  /*17290*/  HMMA.16816.F32 R24, R4, R2, R24 ;  /* 0x000000020418723c */ /* 0x004fe20000001818 */
[----:B------:R-:W-:-:S02]  /*172a0*/  F2FP.F16.E4M3.UNPACK_B R4, R8 ;  /* 0x00000008ff04723e */ /* 0x000fc400020006ff */
[----:B------:R-:W-:Y:S02]  /*172b0*/  F2FP.F16.E4M3.UNPACK_B R5, R9 ;  /* 0x00000009ff05723e */ /* 0x000fe400020006ff */
[----:B------:R-:W-:Y:S02]  /*172c0*/  F2FP.F16.E4M3.UNPACK_B R6, R10 ;  /* 0x0000000aff06723e */ /* 0x000fe400020006ff */
[----:B------:R-:W-:-:S12]  /*172d0*/  F2FP.F16.E4M3.UNPACK_B R7, R11 ;  /* 0x0000000bff07723e */ /* 0x000fd800020006ff */
[----:B------:R0:W-:Y:S04]  /*172e0*/  STL [R1+0xfdc], R24 ;  /* 0x000fdc1801007387 */ /* 0x0001e80000100800 */
[----:B------:R1:W-:Y:S04]  /*172f0*/  STL [R1+0xfd8], R25 ;  /* 0x000fd81901007387 */ /* 0x0003e80000100800 */
[----:B------:R2:W-:Y:S04]  /*17300*/  STL [R1+0xfd4], R26 ;  /* 0x000fd41a01007387 */ /* 0x0005e80000100800 */
[----:B------:R3:W-:Y:S04]  /*17310*/  STL [R1+0xfd0], R27 ;  /* 0x000fd01b01007387 */ /* 0x0007e80000100800 */
[----:B0-----:R-:W4:Y:S04]  /*17320*/  LDL.LU R24, [R1+0x80] ;  /* 0x0000800001187983 */ /* 0x001f280000300800 */
[----:B-1----:R-:W4:Y:S04]  /*17330*/  LDL.LU R25, [R1+0x84] ;  /* 0x0000840001197983 */ /* 0x002f280000300800 */
[----:B--2---:R-:W4:Y:S04]  /*17340*/  LDL.LU R26, [R1+0x88] ;  /* 0x00008800011a7983 */ /* 0x004f280000300800 */
[----:B---3--:R-:W4:Y:S04]  /*17350*/  LDL.LU R27, [R1+0x8c] ;  /* 0x00008c00011b7983 */ /* 0x008f280000300800 */
[----:B------:R-:W2:Y:S04]  /*17360*/  LDL.LU R8, [R1+0x60] ;  /* 0x0000600001087983 */ /* 0x000ea80000300800 */
[----:B------:R-:W2:Y:S04]  /*17370*/  LDL.LU R9, [R1+0x64] ;  /* 0x0000640001097983 */ /* 0x000ea80000300800 */
[----:B------:R-:W2:Y:S04]  /*17380*/  LDL.LU R10, [R1+0x68] ;  /* 0x00006800010a7983 */ /* 0x000ea80000300800 */
[----:B------:R-:W2:Y:S02]  /*17390*/  LDL.LU R11, [R1+0x6c] ;  /* 0x00006c00010b7983 */ /* 0x000ea40000300800 */
[----:B--2---:R-:W-:-:S15]  /*173a0*/  HMMA.16816.F32 R8, R4, R20, R8 ;  /* 0x000000140408723c */ /* 0x004fde0000001808 */
[----:B------:R-:W-:-:S04]  /*173b0*/  NOP ;  /* 0x0000000000007918 */ /* 0x000fc80000000000 */
[----:B------:R0:W-:Y:S04]  /*173c0*/  STL.64 [R1+0x30], R8 ;  /* 0x0000300801007387 */ /* 0x0001e80000100a00 */
[----:B------:R1:W-:Y:S04]  /*173d0*/  STL.64 [R1+0x38], R10 ;  /* 0x0000380a01007387 */ /* 0x0003e80000100a00 */
[----:B------:R-:W2:Y:S01]  /*173e0*/  LDL.LU R12, [R1+0x2a8] ;  /* 0x0002a800010c7983 */ /* 0x000ea20000300800 */
[----:B0-----:R-:W-:Y:S02]  /*173f0*/  IMAD R8, R14, 0x100, R13 ;  /* 0x000001000e087824 */ /* 0x001fe400078e020d */
[----:B------:R-:W-:Y:S01]  /*17400*/  IMAD R9, R0, 0x100, R15 ;  /* 0x0000010000097824 */ /* 0x000fe200078e020f */
[----:B------:R-:W2:Y:S04]  /*17410*/  LDL.LU R13, [R1+0x2b4] ;  /* 0x0002b400010d7983 */ /* 0x000ea80000300800 */
[----:B------:R-:W3:Y:S04]  /*17420*/  LDL.LU R14, [R1+0x2b0] ;  /* 0x0002b000010e7983 */ /* 0x000ee80000300800 */
[----:B------:R-:W3:Y:S01]  /*17430*/  LDL.LU R15, [R1+0x2bc] ;  /* 0x0002bc00010f7983 */ /* 0x000ee20000300800 */
[----:B-1----:R-:W-:-:S02]  /*17440*/  IMAD R10, R18, 0x100, R19 ;  /* 0x00000100120a7824 */ /* 0x002fc400078e0213 */
[----:B------:R-:W-:Y:S01]  /*17450*/  IMAD R11, R16, 0x100, R17 ;  /* 0x00000100100b7824 */ /* 0x000fe200078e0211 */
[----:B---3--:R-:W-:Y:S04]  /*17460*/  STL.64 [R1+0x10a0], R14 ;  /* 0x0010a00e01007387 */ /* 0x008fe80000100a00 */
[----:B--2---:R0:W-:Y:S04]  /*17470*/  STL.64 [R1+0x1098], R12 ;  /* 0x0010980c01007387 */ /* 0x0041e80000100a00 */
[----:B0-----:R-:W2:Y:S04]  /*17480*/  LDL.LU R12, [R1+0x20] ;  /* 0x00002000010c7983 */ /* 0x001ea80000300800 */
[----:B------:R-:W2:Y:S04]  /*17490*/  LDL.LU R13, [R1+0x24] ;  /* 0x00002400010d7983 */ /* 0x000ea80000300800 */
[----:B------:R-:W3:Y:S04]  /*174a0*/  LDL.LU R19, [R1+0x2b8] ;  /* 0x0002b80001137983 */ /* 0x000ee80000300800 */
[----:B------:R-:W3:Y:S04]  /*174b0*/  LDL.LU R0, [R1+0x2c4] ;  /* 0x0002c40001007983 */ /* 0x000ee80000300800 */
[----:B------:R-:W3:Y:S04]  /*174c0*/  LDL.LU R16, [R1+0x2c0] ;  /* 0x0002c00001107983 */ /* 0x000ee80000300800 */
[----:B------:R-:W3:Y:S01]  /*174d0*/  LDL.LU R18, [R1+0x2cc] ;  /* 0x0002cc0001127983 */ /* 0x000ee20000300800 */
[----:B------:R-:W-:-:S03]  /*174e0*/  IMAD.MOV.U32 R14, RZ, RZ, R23 ;  /* 0x000000ffff0e7224 */ /* 0x000fc600078e0017 */
[----:B------:R-:W3:Y:S01]  /*174f0*/  LDL.LU R17, [R1+0x2c8] ;  /* 0x0002c80001117983 */ /* 0x000ee20000300800 */
[----:B------:R-:W-:-:S03]  /*17500*/  IMAD.MOV.U32 R15, RZ, RZ, R22 ;  /* 0x000000ffff0f7224 */ /* 0x000fc600078e0016 */
[----:B------:R-:W3:Y:S04]  /*17510*/  LDL.LU R23, [R1+0x2d4] ;  /* 0x0002d40001177983 */ /* 0x000ee80000300800 */
[----:B------:R-:W3:Y:S01]  /*17520*/  LDL.LU R22, [R1+0x2d0] ;  /* 0x0002d00001167983 */ /* 0x000ee20000300800 */
[----:B------:R-:W-:Y:S02]  /*17530*/  F2FP.F16.E4M3.UNPACK_B R8, R8 ;  /* 0x00000008ff08723e */ /* 0x000fe400020006ff */
[----:B------:R-:W-:Y:S02]  /*17540*/  F2FP.F16.E4M3.UNPACK_B R9, R9 ;  /* 0x00000009ff09723e */ /* 0x000fe400020006ff */
[----:B------:R-:W-:Y:S02]  /*17550*/  F2FP.F16.E4M3.UNPACK_B R10, R10 ;  /* 0x0000000aff0a723e */ /* 0x000fe400020006ff */
[----:B------:R-:W-:Y:S01]  /*17560*/  F2FP.F16.E4M3.UNPACK_B R11, R11 ;  /* 0x0000000bff0b723e */ /* 0x000fe200020006ff */
[----:B--2---:R-:W-:Y:S01]  /*17570*/  HMMA.16816.F32 R12, R4, R2, R12 ;  /* 0x00000002040c723c */ /* 0x004fe2000000180c */
[----:B------:R-:W2:Y:S04]  /*17580*/  LDL.LU R5, [R1+0x2a4] ;  /* 0x0002a40001057983 */ /* 0x000ea80000300800 */
[----:B------:R-:W2:-:S14]  /*17590*/  LDL.LU R6, [R1+0x2a0] ;  /* 0x0002a00001067983 */ /* 0x000e9c0000300800 */
[----:B------:R-:W-:Y:S04]  /*175a0*/  STL.64 [R1], R12 ;  /* 0x0000000c01007387 */ /* 0x000fe80000100a00 */
[----:B------:R4:W-:Y:S04]  /*175b0*/  STL.64 [R1+0x8], R14 ;  /* 0x0000080e01007387 */ /* 0x0009e80000100a00 */
[----:B------:R-:W2:Y:S01]  /*175c0*/  LDL.LU R7, [R1+0x2ac] ;  /* 0x0002ac0001077983 */ /* 0x000ea20000300800 */
[----:B----4-:R-:W-:-:S15]  /*175d0*/  HMMA.16816.F32 R12, R8, R20, R24 ;  /* 0x00000014080c723c */ /* 0x010fde0000001818 */
[----:B------:R-:W-:-:S04]  /*175e0*/  NOP ;  /* 0x0000000000007918 */ /* 0x000fc80000000000 */
[----:B------:R-:W-:Y:S02]  /*175f0*/  IMAD.MOV.U32 R26, RZ, RZ, R14 ;  /* 0x000000ffff1a7224 */ /* 0x000fe400078e000e */
[----:B------:R-:W-:Y:S02]  /*17600*/  IMAD.MOV.U32 R27, RZ, RZ, R15 ;  /* 0x000000ffff1b7224 */ /* 0x000fe400078e000f */
[----:B------:R-:W-:Y:S02]  /*17610*/  IMAD.MOV.U32 R24, RZ, RZ, R12 ;  /* 0x000000ffff187224 */ /* 0x000fe400078e000c */
[----:B------:R-:W-:Y:S01]  /*17620*/  IMAD.MOV.U32 R25, RZ, RZ, R13 ;  /* 0x000000ffff197224 */ /* 0x000fe200078e000d */
[----:B------:R-:W4:Y:S04]  /*17630*/  LDL.LU.64 R14, [R1+0x10a0] ;  /* 0x0010a000010e7983 */ /* 0x000f280000300a00 */
[----:B------:R-:W4:Y:S04]  /*17640*/  LDL.LU.64 R12, [R1+0x1098] ;  /* 0x00109800010c7983 */ /* 0x000f280000300a00 */
[----:B---3--:R-:W-:Y:S04]  /*17650*/  STL.64 [R1+0x1090], R22 ;  /* 0x0010901601007387 */ /* 0x008fe80000100a00 */
[----:B------:R0:W-:Y:S04]  /*17660*/  STL.64 [R1+0x1088], R20 ;  /* 0x0010881401007387 */ /* 0x0001e80000100a00 */
[----:B0-----:R-:W3:Y:S04]  /*17670*/  LDL.LU R20, [R1+0x50] ;  /* 0x0000500001147983 */ /* 0x001ee80000300800 */
[----:B------:R-:W3:Y:S04]  /*17680*/  LDL.LU R21, [R1+0x54] ;  /* 0x0000540001157983 */ /* 0x000ee80000300800 */
[----:B------:R-:W3:Y:S04]  /*17690*/  LDL.LU R22, [R1+0x58] ;  /* 0x0000580001167983 */ /* 0x000ee80000300800 */
[----:B------:R-:W3:Y:S04]  /*176a0*/  LDL.LU R23, [R1+0x5c] ;  /* 0x00005c0001177983 */ /* 0x000ee80000300800 */
[----:B------:R-:W-:Y:S04]  /*176b0*/  STL.64 [R1+0xfe8], R26 ;  /* 0x000fe81a01007387 */ /* 0x000fe80000100a00 */
[----:B------:R0:W-:Y:S04]  /*176c0*/  STL.64 [R1+0xfe0], R24 ;  /* 0x000fe01801007387 */ /* 0x0001e80000100a00 */
[----:B0-----:R-:W3:Y:S04]  /*176d0*/  LDL.LU R24, [R1+0xb0] ;  /* 0x0000b00001187983 */ /* 0x001ee80000300800 */
[----:B------:R-:W3:Y:S04]  /*176e0*/  LDL.LU R25, [R1+0xb4] ;  /* 0x0000b40001197983 */ /* 0x000ee80000300800 */
[----:B------:R-:W3:Y:S04]  /*176f0*/  LDL.LU R26, [R1+0xb8] ;  /* 0x0000b800011a7983 */ /* 0x000ee80000300800 */
[----:B------:R-:W3:Y:S01]  /*17700*/  LDL.LU R27, [R1+0xbc] ;  /* 0x0000bc00011b7983 */ /* 0x000ee20000300800 */
[----:B--2---:R-:W-:-:S02]  /*17710*/  IMAD R4, R6, 0x100, R5 ;  /* 0x0000010006047824 */ /* 0x004fc400078e0205 */
[----:B----4-:R-:W-:Y:S02]  /*17720*/  IMAD R5, R12, 0x100, R7 ;  /* 0x000001000c057824 */ /* 0x010fe400078e0207 */
[----:B------:R-:W-:Y:S02]  /*17730*/  IMAD R7, R19, 0x100, R15 ;  /* 0x0000010013077824 */ /* 0x000fe400078e020f */
[----:B------:R-:W2:Y:S04]  /*17740*/  LDL.LU R15, [R1+0x2dc] ;  /* 0x0002dc00010f7983 */ /* 0x000ea80000300800 */
[----:B------:R-:W2:Y:S01]  /*17750*/  LDL.LU R19, [R1+0x2d8] ;  /* 0x0002d80001137983 */ /* 0x000ea20000300800 */
[----:B---3--:R-:W-:Y:S03]  /*17760*/  HMMA.16816.F32 R8, R8, R2, R20 ;  /* 0x000000020808723c */ /* 0x008fe60000001814 */
[----:B------:R-:W3:Y:S04]  /*17770*/  LDL.LU.64 R22, [R1+0x1090] ;  /* 0x0010900001167983 */ /* 0x000ee80000300a00 */
[----:B------:R-:W4:Y:S01]  /*17780*/  LDL.LU.64 R20, [R1+0x1088] ;  /* 0x0010880001147983 */ /* 0x000f220000300a00 */
[----:B------:R-:W-:Y:S01]  /*17790*/  IMAD R6, R14, 0x100, R13 ;  /* 0x000001000e067824 */ /* 0x000fe200078e020d */
[----:B------:R-:W-:-:S02]  /*177a0*/  F2FP.F16.E4M3.UNPACK_B R4, R4 ;  /* 0x00000004ff04723e */ /* 0x000fc400020006ff */
[----:B------:R-:W-:Y:S02]  /*177b0*/  F2FP.F16.E4M3.UNPACK_B R5, R5 ;  /* 0x00000005ff05723e */ /* 0x000fe400020006ff */
[----:B------:R-:W-:Y:S02]  /*177c0*/  F2FP.F16.E4M3.UNPACK_B R7, R7 ;  /* 0x00000007ff07723e */ /* 0x000fe400020006ff */
[----:B------:R-:W-:-:S04]  /*177d0*/  F2FP.F16.E4M3.UNPACK_B R6, R6 ;  /* 0x00000006ff06723e */ /* 0x000fc800020006ff */
[----:B------:R-:W-:Y:S04]  /*177e0*/  STL [R1+0x1024], R8 ;  /* 0x0010240801007387 */ /* 0x000fe80000100800 */
[----:B------:R-:W-:Y:S04]  /*177f0*/  STL [R1+0x1020], R9 ;  /* 0x0010200901007387 */ /* 0x000fe80000100800 */
[----:B------:R-:W-:Y:S04]  /*17800*/  STL [R1+0xf9c], R10 ;  /* 0x000f9c0a01007387 */ /* 0x000fe80000100800 */
[----:B------:R4:W-:Y:S01]  /*17810*/  STL [R1+0xf98], R11 ;  /* 0x000f980b01007387 */ /* 0x0009e20000100800 */
[----:B------:R-:W-:Y:S01]  /*17820*/  IMAD R17, R17, 0x100, R18 ;  /* 0x0000010011117824 */ /* 0x000fe200078e0212 */
[----:B----4-:R-:W-:Y:S01]  /*17830*/  HMMA.16816.F32 R8, R4, R20, R24 ;  /* 0x000000140408723c */ /* 0x010fe20000001818 */
[----:B---3--:R-:W-:-:S15]  /*17840*/  IMAD R18, R22, 0x100, R23 ;  /* 0x0000010016127824 */ /* 0x008fde00078e0217 */
[----:B------:R-:W-:-:S03]  /*17850*/  NOP ;  /* 0x0000000000007918 */ /* 0x000fc60000000000 */
[----:B------:R-:W-:Y:S04]  /*17860*/  STL.64 [R1+0x20], R8 ;  /* 0x0000200801007387 */ /* 0x000fe80000100a00 */
[----:B------:R-:W-:Y:S04]  /*17870*/  STL.64 [R1+0x28], R10 ;  /* 0x0000280a01007387 */ /* 0x000fe80000100a00 */
[----:B------:R-:W3:Y:S04]  /*17880*/  LDL.LU R22, [R1+0x2e0] ;  /* 0x0002e00001167983 */ /* 0x000ee80000300800 */
[----:B------:R-:W4:Y:S04]  /*17890*/  LDL.LU R23, [R1+0x2e8] ;  /* 0x0002e80001177983 */ /* 0x000f280000300800 */
[----:B----4-:R0:W-:Y:S04]  /*178a0*/  STL [R1+0x1064], R23 ;  /* 0x0010641701007387 */ /* 0x0101e80000100800 */
[----:B0-----:R-:W3:Y:S04]  /*178b0*/  LDL.LU R23, [R1+0x2e4] ;  /* 0x0002e40001177983 */ /* 0x001ee80000300800 */
[----:B---3--:R0:W-:Y:S04]  /*178c0*/  STL.64 [R1+0x1080], R22 ;  /* 0x0010801601007387 */ /* 0x0081e80000100a00 */
[----:B------:R1:W-:Y:S01]  /*178d0*/  STL.64 [R1+0x1078], R20 ;  /* 0x0010781401007387 */ /* 0x0003e20000100a00 */
[----:B0-----:R-:W-:-:S03]  /*178e0*/  IMAD.MOV.U32 R23, RZ, RZ, R28 ;  /* 0x000000ffff177224 */ /* 0x001fc600078e001c */
[----:B-1----:R-:W3:Y:S04]  /*178f0*/  LDL.LU R20, [R1+0x70] ;  /* 0x0000700001147983 */ /* 0x002ee80000300800 */
[----:B------:R-:W3:Y:S04]  /*17900*/  LDL.LU R21, [R1+0x74] ;  /* 0x0000740001157983 */ /* 0x000ee80000300800 */
[----:B------:R-:W4:Y:S01]  /*17910*/  LDL.LU R28, [R1+0x2f0] ;  /* 0x0002f000011c7983 */ /* 0x000f220000300800 */
[----:B------:R-:W-:-:S03]  /*17920*/  IMAD R16, R16, 0x100, R0 ;  /* 0x0000010010107824 */ /* 0x000fc600078e0200 */
[----:B----4-:R0:W-:Y:S04]  /*17930*/  STL [R1+0x1060], R28 ;  /* 0x0010601c01007387 */ /* 0x0101e80000100800 */
[----:B0-----:R-:W4:Y:S04]  /*17940*/  LDL.LU R28, [R1+0x2ec] ;  /* 0x0002ec00011c7983 */ /* 0x001f280000300800 */
[----:B------:R-:W3:Y:S01]  /*17950*/  LDL.LU R0, [R1+0x2fc] ;  /* 0x0002fc0001007983 */ /* 0x000ee20000300800 */
[----:B------:R-:W-:Y:S02]  /*17960*/  IMAD.MOV.U32 R22, RZ, RZ, R29 ;  /* 0x000000ffff167224 */ /* 0x000fe400078e001d */
[----:B--2---:R-:W-:Y:S01]  /*17970*/  IMAD R19, R19, 0x100, R15 ;  /* 0x0000010013137824 */ /* 0x004fe200078e020f */
[----:B---3--:R0:W-:Y:S04]  /*17980*/  STL [R1+0x105c], R0 ;  /* 0x00105c0001007387 */ /* 0x0081e80000100800 */
[----:B0-----:R-:W2:Y:S04]  /*17990*/  LDL.LU R0, [R1+0x2f4] ;  /* 0x0002f40001007983 */ /* 0x001ea80000300800 */
[----:B------:R-:W3:Y:S04]  /*179a0*/  LDL.LU R29, [R1+0x2f8] ;  /* 0x0002f800011d7983 */ /* 0x000ee80000300800 */
[----:B------:R-:W2:Y:S04]  /*179b0*/  LDL.LU R12, [R1+0xc0] ;  /* 0x0000c000010c7983 */ /* 0x000ea80000300800 */
[----:B------:R-:W2:Y:S04]  /*179c0*/  LDL.LU R13, [R1+0xc4] ;  /* 0x0000c400010d7983 */ /* 0x000ea80000300800 */
[----:B------:R-:W2:Y:S04]  /*179d0*/  LDL.LU R14, [R1+0xc8] ;  /* 0x0000c800010e7983 */ /* 0x000ea80000300800 */
[----:B------:R-:W2:Y:S01]  /*179e0*/  LDL.LU R15, [R1+0xcc] ;  /* 0x0000cc00010f7983 */ /* 0x000ea20000300800 */
[----:B------:R-:W-:Y:S03]  /*179f0*/  HMMA.16816.F32 R4, R4, R2, R20 ;  /* 0x000000020404723c */ /* 0x000fe60000001814 */
[----:B--2---:R-:W-:Y:S04]  /*17a00*/  STL.64 [R1+0x1070], R14 ;  /* 0x0010700e01007387 */ /* 0x004fe80000100a00 */
[----:B------:R0:W-:Y:S04]  /*17a10*/  STL.64 [R1+0x1068], R12 ;  /* 0x0010680c01007387 */ /* 0x0001e80000100a00 */
[----:B0-----:R-:W2:Y:S04]  /*17a20*/  LDL.LU R12, [R1+0xd0] ;  /* 0x0000d000010c7983 */ /* 0x001ea80000300800 */
        /* <DEDUP_REMOVED lines=11> */
[----:B------:R-:W2:Y:S04]  /*17ae0*/  LDL.LU.64 R22, [R1+0x1080] ;  /* 0x0010800001167983 */ /* 0x000ea80000300a00 */
[----:B------:R-:W2:Y:S01]  /*17af0*/  LDL.LU.64 R20, [R1+0x1078] ;  /* 0x0010780001147983 */ /* 0x000ea20000300a00 */
[----:B------:R-:W-:-:S02]  /*17b00*/  F2FP.F16.E4M3.UNPACK_B R16, R16 ;  /* 0x00000010ff10723e */ /* 0x000fc400020006ff */
[----:B------:R-:W-:Y:S02]  /*17b10*/  F2FP.F16.E4M3.UNPACK_B R17, R17 ;  /* 0x00000011ff11723e */ /* 0x000fe400020006ff */
[----:B------:R-:W-:Y:S02]  /*17b20*/  F2FP.F16.E4M3.UNPACK_B R18, R18 ;  /* 0x00000012ff12723e */ /* 0x000fe400020006ff */
[----:B------:R-:W-:Y:S01]  /*17b30*/  F2FP.F16.E4M3.UNPACK_B R19, R19 ;  /* 0x00000013ff13723e */ /* 0x000fe200020006ff */
[----:B------:R0:W-:Y:S04]  /*17b40*/  STL [R1+0xf84], R4 ;  /* 0x000f840401007387 */ /* 0x0001e80000100800 */
[----:B------:R1:W-:Y:S04]  /*17b50*/  STL [R1+0xf80], R5 ;  /* 0x000f800501007387 */ /* 0x0003e80000100800 */
[----:B------:R1:W-:Y:S04]  /*17b60*/  STL [R1+0xf7c], R6 ;  /* 0x000f7c0601007387 */ /* 0x0003e80000100800 */
[----:B------:R3:W-:Y:S04]  /*17b70*/  STL [R1+0xf78], R7 ;  /* 0x000f780701007387 */ /* 0x0007e80000100800 */
[----:B0-----:R-:W4:Y:S04]  /*17b80*/  LDL.LU R4, [R1+0xa0] ;  /* 0x0000a00001047983 */ /* 0x001f280000300800 */
[----:B-1----:R-:W4:Y:S04]  /*17b90*/  LDL.LU R5, [R1+0xa4] ;  /* 0x0000a40001057983 */ /* 0x002f280000300800 */
[----:B------:R-:W4:Y:S04]  /*17ba0*/  LDL.LU R6, [R1+0xa8] ;  /* 0x0000a80001067983 */ /* 0x000f280000300800 */
[----:B---3--:R-:W3:Y:S01]  /*17bb0*/  LDL.LU R7, [R1+0xac] ;  /* 0x0000ac0001077983 */ /* 0x008ee20000300800 */
[----:B--2---:R-:W-:Y:S01]  /*17bc0*/  HMMA.16816.F32 R12, R16, R20, R12 ;  /* 0x00000014100c723c */ /* 0x004fe2000000180c */
[----:B------:R-:W-:-:S15]  /*17bd0*/  IMAD R22, R22, 0x100, R23 ;  /* 0x0000010016167824 */ /* 0x000fde00078e0217 */
[----:B------:R-:W-:-:S03]  /*17be0*/  NOP ;  /* 0x0000000000007918 */ /* 0x000fc60000000000 */
[----:B------:R-:W-:Y:S04]  /*17bf0*/  STL.64 [R1+0x10], R12 ;  /* 0x0000100c01007387 */ /* 0x000fe80000100a00 */
[----:B------:R0:W-:Y:S04]  /*17c00*/  STL.64 [R1+0x18], R14 ;  /* 0x0000180e01007387 */ /* 0x0001e80000100a00 */
[----:B0-----:R-:W2:Y:S04]  /*17c10*/  LDL.LU.64 R14, [R1+0x1070] ;  /* 0x00107000010e7983 */ /* 0x001ea80000300a00 */
[----:B------:R-:W2:Y:S04]  /*17c20*/  LDL.LU.64 R12, [R1+0x1068] ;  /* 0x00106800010c7983 */ /* 0x000ea80000300a00 */
[----:B------:R-:W4:Y:S02]  /*17c30*/  LDL.LU R23, [R1+0x1064] ;  /* 0x0010640001177983 */ /* 0x000f240000300800 */
[----:B----4-:R-:W-:-:S02]  /*17c40*/  IMAD R23, R23, 0x100, R28 ;  /* 0x0000010017177824 */ /* 0x010fc400078e021c */
[----:B------:R-:W4:Y:S01]  /*17c50*/  LDL.LU R28, [R1+0x1060] ;  /* 0x00106000011c7983 */ /* 0x000f220000300800 */
[----:B---3--:R-:W-:Y:S01]  /*17c60*/  HMMA.16816.F32 R16, R16, R2, R4 ;  /* 0x000000021010723c */ /* 0x008fe20000001804 */
[----:B----4-:R-:W-:Y:S02]  /*17c70*/  IMAD R28, R28, 0x100, R0 ;  /* 0x000001001c1c7824 */ /* 0x010fe400078e0200 */
[----:B------:R-:W3:-:S15]  /*17c80*/  LDL.LU R0, [R1+0x105c] ;  /* 0x00105c0001007983 */ /* 0x000ede0000300800 */
[----:B------:R-:W-:Y:S01]  /*17c90*/  NOP ;  /* 0x0000000000007918 */ /* 0x000fe20000000000 */
[----:B------:R-:W-:Y:S02]  /*17ca0*/  IMAD.MOV.U32 R6, RZ, RZ, R18 ;  /* 0x000000ffff067224 */ /* 0x000fe400078e0012 */
[----:B------:R-:W-:Y:S02]  /*17cb0*/  IMAD.MOV.U32 R7, RZ, RZ, R19 ;  /* 0x000000ffff077224 */ /* 0x000fe400078e0013 */
[----:B------:R-:W-:Y:S02]  /*17cc0*/  IMAD.MOV.U32 R4, RZ, RZ, R16 ;  /* 0x000000ffff047224 */ /* 0x000fe400078e0010 */
[----:B------:R-:W-:Y:S01]  /*17cd0*/  IMAD.MOV.U32 R5, RZ, RZ, R17 ;  /* 0x000000ffff057224 */ /* 0x000fe200078e0011 */
[----:B------:R-:W-:Y:S02]  /*17ce0*/  F2FP.F16.E4M3.UNPACK_B R16, R22 ;  /* 0x00000016ff10723e */ /* 0x000fe400020006ff */
[----:B------:R-:W-:Y:S02]  /*17cf0*/  F2FP.F16.E4M3.UNPACK_B R17, R23 ;  /* 0x00000017ff11723e */ /* 0x000fe400020006ff */
[----:B------:R-:W-:Y:S01]  /*17d00*/  F2FP.F16.E4M3.UNPACK_B R18, R28 ;  /* 0x0000001cff12723e */ /* 0x000fe200020006ff */
[----:B---3--:R-:W-:-:S02]  /*17d10*/  IMAD R29, R29, 0x100, R0 ;  /* 0x000001001d1d7824 */ /* 0x008fc400078e0200 */
[----:B------:R-:W3:Y:S04]  /*17d20*/  LDL.LU R0, [R1+0x1058] ;  /* 0x0010580001007983 */ /* 0x000ee80000300800 */
[----:B------:R0:W-:Y:S04]  /*17d30*/  STL.64 [R1+0xf90], R6 ;  /* 0x000f900601007387 */ /* 0x0001e80000100a00 */
[----:B0-----:R-:W4:Y:S04]  /*17d40*/  LDL.LU R6, [R1+0x30c] ;  /* 0x00030c0001067983 */ /* 0x001f280000300800 */
[----:B------:R-:W4:Y:S04]  /*17d50*/  LDL.LU R7, [R1+0x308] ;  /* 0x0003080001077983 */ /* 0x000f280000300800 */
[----:B------:R0:W-:Y:S01]  /*17d60*/  STL.64 [R1+0xf88], R4 ;  /* 0x000f880401007387 */ /* 0x0001e20000100a00 */
[----:B------:R-:W-:-:S03]  /*17d70*/  F2FP.F16.E4M3.UNPACK_B R19, R29 ;  /* 0x0000001dff13723e */ /* 0x000fc600020006ff */
[----:B0-----:R-:W3:Y:S04]  /*17d80*/  LDL.LU R4, [R1+0x304] ;  /* 0x0003040001047983 */ /* 0x001ee80000300800 */
[----:B------:R-:W3:Y:S01]  /*17d90*/  LDL.LU R5, [R1+0x300] ;  /* 0x0003000001057983 */ /* 0x000ee20000300800 */
[----:B--2---:R-:W-:Y:S03]  /*17da0*/  HMMA.16816.F32 R20, R16, R20, R12 ;  /* 0x000000141014723c */ /* 0x004fe6000000180c */
[----:B------:R-:W2:Y:S04]  /*17db0*/  LDL.LU.64 R14, [R1+0x1050] ;  /* 0x00105000010e7983 */ /* 0x000ea80000300a00 */
[----:B------:R-:W2:-:S12]  /*17dc0*/  LDL.LU.64 R12, [R1+0x1048] ;  /* 0x00104800010c7983 */ /* 0x000e980000300a00 */
[----:B------:R-:W-:Y:S04]  /*17dd0*/  STL.64 [R1+0xc0], R20 ;  /* 0x0000c01401007387 */ /* 0x000fe80000100a00 */
[----:B------:R0:W-:Y:S02]  /*17de0*/  STL.64 [R1+0xc8], R22 ;  /* 0x0000c81601007387 */ /* 0x0001e40000100a00 */
[----:B0-----:R-:W-:Y:S02]  /*17df0*/  IMAD R22, R10, 0x100, R11 ;  /* 0x000001000a167824 */ /* 0x001fe400078e020b */
[----:B------:R-:W-:Y:S02]  /*17e00*/  IMAD R23, R8, 0x100, R9 ;  /* 0x0000010008177824 */ /* 0x000fe400078e0209 */
[----:B----4-:R-:W-:-:S02]  /*17e10*/  IMAD R21, R7, 0x100, R6 ;  /* 0x0000010007157824 */ /* 0x010fc400078e0206 */
[----:B---3--:R-:W-:Y:S02]  /*17e20*/  IMAD R20, R5, 0x100, R4 ;  /* 0x0000010005147824 */ /* 0x008fe400078e0204 */
[----:B------:R-:W-:Y:S01]  /*17e30*/  HMMA.16816.F32 R4, R16, R2, R24 ;  /* 0x000000021004723c */ /* 0x000fe20000001818 */
[----:B--2---:R-:W-:Y:S02]  /*17e40*/  IMAD.MOV.U32 R26, RZ, RZ, R13 ;  /* 0x000000ffff1a7224 */ /* 0x004fe400078e000d */
[----:B------:R-:W-:Y:S02]  /*17e50*/  IMAD.MOV.U32 R27, RZ, RZ, R12 ;  /* 0x000000ffff1b7224 */ /* 0x000fe400078e000c */
[----:B------:R-:W-:Y:S02]  /*17e60*/  IMAD.MOV.U32 R24, RZ, RZ, R15 ;  /* 0x000000ffff187224 */ /* 0x000fe400078e000f */
[----:B------:R-:W-:-:S12]  /*17e70*/  IMAD.MOV.U32 R25, RZ, RZ, R14 ;  /* 0x000000ffff197224 */ /* 0x000fd800078e000e */
[----:B------:R-:W-:Y:S04]  /*17e80*/  STL.64 [R1+0x40], R4 ;  /* 0x0000400401007387 */ /* 0x000fe80000100a00 */
[----:B------:R-:W-:Y:S04]  /*17e90*/  STL.64 [R1+0x48], R6 ;  /* 0x0000480601007387 */ /* 0x000fe80000100a00 */
[----:B------:R-:W-:Y:S04]  /*17ea0*/  STL.64 [R1+0x1008], R26 ;  /* 0x0010081a01007387 */ /* 0x000fe80000100a00 */
[----:B------:R0:W-:Y:S04]  /*17eb0*/  STL.64 [R1+0x1000], R24 ;  /* 0x0010001801007387 */ /* 0x0001e80000100a00 */
[----:B0-----:R-:W2:Y:S04]  /*17ec0*/  LDL.LU R24, [R1+0x100] ;  /* 0x0001000001187983 */ /* 0x001ea80000300800 */
[----:B------:R-:W2:Y:S04]  /*17ed0*/  LDL.LU R25, [R1+0x104] ;  /* 0x0001040001197983 */ /* 0x000ea80000300800 */
[----:B------:R-:W3:Y:S01]  /*17ee0*/  LDL.LU R26, [R1+0x108] ;  /* 0x00010800011a7983 */ /* 0x000ee20000300800 */
[----:B------:R-:W-:-:S03]  /*17ef0*/  IMAD.MOV.U32 R27, RZ, RZ, R0 ;  /* 0x000000ffff1b7224 */ /* 0x000fc600078e0000 */
[----:B------:R-:W4:Y:S04]  /*17f00*/  LDL.LU R0, [R1+0x1044] ;  /* 0x0010440001007983 */ /* 0x000f280000300800 */
[----:B------:R-:W2:Y:S04]  /*17f10*/  LDL R11, [R1+0x128] ;  /* 0x00012800010b7983 */ /* 0x000ea80000100800 */
[----:B------:R-:W2:Y:S04]  /*17f20*/  LDL R10, [R1+0x12c] ;  /* 0x00012c00010a7983 */ /* 0x000ea80000100800 */
[----:B------:R-:W2:Y:S04]  /*17f30*/  LDL R3, [R1+0x13c] ;  /* 0x00013c0001037983 */ /* 0x000ea80000100800 */
[----:B------:R-:W2:Y:S04]  /*17f40*/  LDL.LU R8, [R1+0x334] ;  /* 0x0003340001087983 */ /* 0x000ea80000300800 */
[----:B--2---:R0:W-:Y:S04]  /*17f50*/  STL [R1+0x1028], R8 ;  /* 0x0010280801007387 */ /* 0x0041e80000100800 */
[----:B0-----:R-:W2:Y:S04]  /*17f60*/  LDL.LU R8, [R1+0x32c] ;  /* 0x00032c0001087983 */ /* 0x001ea80000300800 */
[----:B--2---:R0:W-:Y:S04]  /*17f70*/  STL [R1+0x102c], R8 ;  /* 0x00102c0801007387 */ /* 0x0041e80000100800 */
[----:B0-----:R-:W2:Y:S04]  /*17f80*/  LDL.LU R8, [R1+0x324] ;  /* 0x0003240001087983 */ /* 0x001ea80000300800 */
[----:B------:R-:W2:Y:S04]  /*17f90*/  LDL.LU R28, [R1+0x330] ;  /* 0x00033000011c7983 */ /* 0x000ea80000300800 */
[----:B------:R-:W2:Y:S04]  /*17fa0*/  LDL.LU R9, [R1+0x33c] ;  /* 0x00033c0001097983 */ /* 0x000ea80000300800 */
[----:B------:R-:W2:Y:S04]  /*17fb0*/  LDL.LU R29, [R1+0x338] ;  /* 0x00033800011d7983 */ /* 0x000ea80000300800 */
[----:B---3--:R-:W-:Y:S04]  /*17fc0*/  STL.64 [R1+0x1018], R26 ;  /* 0x0010181a01007387 */ /* 0x008fe80000100a00 */
[----:B------:R0:W-:Y:S04]  /*17fd0*/  STL.64 [R1+0x1010], R24 ;  /* 0x0010101801007387 */ /* 0x0001e80000100a00 */
[----:B0-----:R-:W3:Y:S04]  /*17fe0*/  LDL.LU R24, [R1+0x90] ;  /* 0x0000900001187983 */ /* 0x001ee80000300800 */
[----:B------:R-:W3:Y:S04]  /*17ff0*/  LDL.LU R25, [R1+0x94] ;  /* 0x0000940001197983 */ /* 0x000ee80000300800 */
[----:B------:R-:W2:Y:S04]  /*18000*/  LDL.LU R26, [R1+0x98] ;  /* 0x00009800011a7983 */ /* 0x000ea80000300800 */
[----:B------:R-:W2:Y:S01]  /*18010*/  LDL.LU R27, [R1+0x9c] ;  /* 0x00009c00011b7983 */ /* 0x000ea20000300800 */
[----:B------:R-:W-:-:S02]  /*18020*/  F2FP.F16.E4M3.UNPACK_B R18, R22 ;  /* 0x00000016ff12723e */ /* 0x000fc400020006ff */
[----:B------:R-:W-:Y:S02]  /*18030*/  F2FP.F16.E4M3.UNPACK_B R16, R20 ;  /* 0x00000014ff10723e */ /* 0x000fe400020006ff */
[----:B------:R-:W-:Y:S01]  /*18040*/  F2FP.F16.E4M3.UNPACK_B R17, R21 ;  /* 0x00000015ff11723e */ /* 0x000fe200020006ff */
[----:B--2---:R-:W-:Y:S04]  /*18050*/  STL.64 [R1+0x1038], R26 ;  /* 0x0010381a01007387 */ /* 0x004fe80000100a00 */
[----:B---3--:R0:W-:Y:S04]  /*18060*/  STL.64 [R1+0x1030], R24 ;  /* 0x0010301801007387 */ /* 0x0081e80000100a00 */
[----:B0-----:R-:W2:Y:S04]  /*18070*/  LDL.LU R24, [R1+0x110] ;  /* 0x0001100001187983 */ /* 0x001ea80000300800 */
[----:B------:R-:W2:Y:S04]  /*18080*/  LDL.LU R25, [R1+0x114] ;  /* 0x0001140001197983 */ /* 0x000ea80000300800 */
[----:B------:R-:W2:Y:S01]  /*18090*/  LDL.LU R26, [R1+0x118] ;  /* 0x00011800011a7983 */ /* 0x000ea20000300800 */
[----:B----4-:R-:W-:-:S03]  /*180a0*/  IMAD.MOV.U32 R27, RZ, RZ, R0 ;  /* 0x000000ffff1b7224 */ /* 0x010fc600078e0000 */
[----:B------:R-:W3:Y:S04]  /*180b0*/  LDL.LU R0, [R1+0x1040] ;  /* 0x0010400001007983 */ /* 0x000ee80000300800 */
        /* <DEDUP_REMOVED lines=8> */
[----:B------:R-:W4:Y:S01]  /*18140*/  LDL.LU R22, [R1+0x320] ;  /* 0x0003200001167983 */ /* 0x000f220000300800 */
[----:B------:R-:W-:-:S02]  /*18150*/  F2FP.F16.E4M3.UNPACK_B R19, R23 ;  /* 0x00000017ff13723e */ /* 0x000fc400020006ff */
[----:B------:R-:W-:Y:S02]  /*18160*/  F2FP.F16.E4M3.UNPACK_B R20, R11 ;  /* 0x0000000bff14723e */ /* 0x000fe400020006ff */
[----:B------:R-:W-:Y:S01]  /*18170*/  F2FP.F16.E4M3.UNPACK_B R21, R10 ;  /* 0x0000000aff15723e */ /* 0x000fe200020006ff */
[----:B------:R-:W4:Y:S04]  /*18180*/  LDL.LU R23, [R1+0x328] ;  /* 0x0003280001177983 */ /* 0x000f280000300800 */
[----:B------:R-:W4:Y:S04]  /*18190*/  LDL.LU R11, [R1+0x39c] ;  /* 0x00039c00010b7983 */ /* 0x000f280000300800 */
[----:B------:R-:W4:Y:S01]  /*181a0*/  LDL.LU R10, [R1+0x398] ;  /* 0x00039800010a7983 */ /* 0x000f220000300800 */
[----:B--2---:R-:W-:Y:S01]  /*181b0*/  HMMA.16816.F32 R24, R16, R20, R24 ;  /* 0x000000141018723c */ /* 0x004fe20000001818 */
[----:B---3--:R-:W-:Y:S01]  /*181c0*/  F2FP.F16.E4M3.UNPACK_B R2, R0 ;  /* 0x00000000ff02723e */ /* 0x008fe200020006ff */
[----:B----4-:R-:W-:-:S15]  /*181d0*/  IMAD R22, R22, 0x100, R8 ;  /* 0x0000010016167824 */ /* 0x010fde00078e0208 */
[----:B------:R-:W-:Y:S02]  /*181e0*/  NOP ;  /* 0x0000000000007918 */ /* 0x000fe40000000000 */
[----:B------:R-:W-:Y:S01]  /*181f0*/  IMAD.MOV.U32 R0, RZ, RZ, R27 ;  /* 0x000000ffff007224 */ /* 0x000fe200078e001b */
[----:B------:R-:W-:Y:S04]  /*18200*/  STL.64 [R1+0x110], R24 ;  /* 0x0001101801007387 */ /* 0x000fe80000100a00 */
[----:B------:R0:W-:Y:S04]  /*18210*/  STL [R1+0x118], R26 ;  /* 0x0001181a01007387 */ /* 0x0001e80000100800 */
[----:B0-----:R-:W2:Y:S04]  /*18220*/  LDL.LU.64 R26, [R1+0x1038] ;  /* 0x00103800011a7983 */ /* 0x001ea80000300a00 */
[----:B------:R-:W2:Y:S04]  /*18230*/  LDL.LU.64 R24, [R1+0x1030] ;  /* 0x0010300001187983 */ /* 0x000ea80000300a00 */
[----:B------:R0:W-:Y:S04]  /*18240*/  STL [R1+0xfc0], R0 ;  /* 0x000fc00001007387 */ /* 0x0001e80000100800 */
[----:B0-----:R-:W3:Y:S04]  /*18250*/  LDL.LU R0, [R1+0x380] ;  /* 0x0003800001007983 */ /* 0x001ee80000300800 */
[----:B------:R-:W4:Y:S01]  /*18260*/  LDL.LU R8, [R1+0x102c] ;  /* 0x00102c0001087983 */ /* 0x000f220000300800 */
[----:B------:R-:W-:Y:S01]  /*18270*/  F2FP.F16.E4M3.UNPACK_B R3, R3 ;  /* 0x00000003ff03723e */ /* 0x000fe200020006ff */
[----:B----4-:R-:W-:-:S02]  /*18280*/  IMAD R23, R23, 0x100, R8 ;  /* 0x0000010017177824 */ /* 0x010fc400078e0208 */
[----:B------:R-:W4:Y:S01]  /*18290*/  LDL.LU R8, [R1+0x1028] ;  /* 0x0010280001087983 */ /* 0x000f220000300800 */
[----:B------:R-:W-:-:S03]  /*182a0*/  IMAD R29, R29, 0x100, R9 ;  /* 0x000001001d1d7824 */ /* 0x000fc600078e0209 */
[----:B--2---:R-:W-:Y:S01]  /*182b0*/  HMMA.16816.F32 R16, R16, R2, R24 ;  /* 0x000000021010723c */ /* 0x004fe20000001818 */
[----:B----4-:R-:W-:Y:S02]  /*182c0*/  IMAD R28, R28, 0x100, R8 ;  /* 0x000001001c1c7824 */ /* 0x010fe400078e0208 */
[----:B------:R-:W2:Y:S04]  /*182d0*/  LDL.LU R8, [R1+0x1024] ;  /* 0x0010240001087983 */ /* 0x000ea80000300800 */
[----:B------:R-:W2:Y:S04]  /*182e0*/  LDL.LU R9, [R1+0x1020] ;  /* 0x0010200001097983 */ /* 0x000ea80000300800 */
[----:B------:R-:W4:Y:S04]  /*182f0*/  LDL.LU.64 R26, [R1+0x1018] ;  /* 0x00101800011a7983 */ /* 0x000f280000300a00 */
[----:B------:R-:W4:Y:S04]  /*18300*/  LDL.LU.64 R24, [R1+0x1010] ;  /* 0x0010100001187983 */ /* 0x000f280000300a00 */
[----:B------:R0:W-:Y:S04]  /*18310*/  STL.64 [R1+0xb0], R16 ;  /* 0x0000b01001007387 */ /* 0x0001e80000100a00 */
[----:B------:R1:W-:Y:S01]  /*18320*/  STL.64 [R1+0xb8], R18 ;  /* 0x0000b81201007387 */ /* 0x0003e20000100a00 */
[----:B0-----:R-:W-:-:S02]  /*18330*/  F2FP.F16.E4M3.UNPACK_B R16, R22 ;  /* 0x00000016ff10723e */ /* 0x001fc400020006ff */
[----:B------:R-:W-:Y:S01]  /*18340*/  F2FP.F16.E4M3.UNPACK_B R17, R23 ;  /* 0x00000017ff11723e */ /* 0x000fe200020006ff */
[----:B------:R-:W2:Y:S04]  /*18350*/  LDL.LU R22, [R1+0x340] ;  /* 0x0003400001167983 */ /* 0x000ea80000300800 */
[----:B------:R-:W3:Y:S01]  /*18360*/  LDL.LU R23, [R1+0x368] ;  /* 0x0003680001177983 */ /* 0x000ee20000300800 */
[----:B-1----:R-:W-:Y:S02]  /*18370*/  F2FP.F16.E4M3.UNPACK_B R18, R28 ;  /* 0x0000001cff12723e */ /* 0x002fe400020006ff */
[----:B------:R-:W-:Y:S01]  /*18380*/  F2FP.F16.E4M3.UNPACK_B R19, R29 ;  /* 0x0000001dff13723e */ /* 0x000fe200020006ff */
[----:B------:R-:W3:Y:S04]  /*18390*/  LDL.LU R28, [R1+0x370] ;  /* 0x00037000011c7983 */ /* 0x000ee80000300800 */
[----:B------:R-:W3:Y:S02]  /*183a0*/  LDL.LU R29, [R1+0x378] ;  /* 0x00037800011d7983 */ /* 0x000ee40000300800 */
[----:B----4-:R-:W-:Y:S01]  /*183b0*/  HMMA.16816.F32 R24, R16, R20, R24 ;  /* 0x000000141018723c */ /* 0x010fe20000001818 */
[----:B--2---:R-:W-:-:S15]  /*183c0*/  IMAD R22, R22, 0x100, R12 ;  /* 0x0000010016167824 */ /* 0x004fde00078e020c */
[----:B------:R-:W-:-:S03]  /*183d0*/  NOP ;  /* 0x0000000000007918 */ /* 0x000fc60000000000 */
[----:B------:R-:W-:Y:S04]  /*183e0*/  STL.64 [R1+0xd0], R24 ;  /* 0x0000d01801007387 */ /* 0x000fe80000100a00 */
[----:B------:R0:W-:Y:S01]  /*183f0*/  STL.64 [R1+0xd8], R26 ;  /* 0x0000d81a01007387 */ /* 0x0001e20000100a00 */
[----:B---3--:R-:W-:Y:S02]  /*18400*/  IMAD R23, R23, 0x100, R13 ;  /* 0x0000010017177824 */ /* 0x008fe400078e020d */
[----:B------:R-:W-:Y:S02]  /*18410*/  IMAD R28, R28, 0x100, R14 ;  /* 0x000001001c1c7824 */ /* 0x000fe400078e020e */
[----:B------:R-:W-:Y:S01]  /*18420*/  IMAD R29, R29, 0x100, R15 ;  /* 0x000001001d1d7824 */ /* 0x000fe200078e020f */
[----:B0-----:R-:W2:Y:S04]  /*18430*/  LDL.LU.64 R26, [R1+0x1008] ;  /* 0x00100800011a7983 */ /* 0x001ea80000300a00 */
[----:B------:R-:W2:Y:S04]  /*18440*/  LDL.LU.64 R24, [R1+0x1000] ;  /* 0x0010000001187983 */ /* 0x000ea80000300a00 */
[----:B------:R-:W3:Y:S04]  /*18450*/  LDL.LU R12, [R1+0xffc] ;  /* 0x000ffc00010c7983 */ /* 0x000ee80000300800 */
[----:B------:R-:W3:Y:S04]  /*18460*/  LDL.LU R13, [R1+0xff8] ;  /* 0x000ff800010d7983 */ /* 0x000ee80000300800 */
[----:B------:R-:W3:Y:S04]  /*18470*/  LDL.LU R14, [R1+0xff4] ;  /* 0x000ff400010e7983 */ /* 0x000ee80000300800 */
[----:B------:R-:W3:Y:S02]  /*18480*/  LDL.LU R15, [R1+0xff0] ;  /* 0x000ff000010f7983 */ /* 0x000ee40000300800 */
[----:B---3--:R-:W-:Y:S02]  /*18490*/  HMMA.16816.F32 R12, R16, R2, R12 ;  /* 0x00000002100c723c */ /* 0x008fe4000000180c */
[----:B------:R-:W3:-:S15]  /*184a0*/  LDL.LU R19, [R1+0x384] ;  /* 0x0003840001137983 */ /* 0x000ede0000300800 */
[----:B------:R-:W-:Y:S02]  /*184b0*/  NOP ;  /* 0x0000000000007918 */ /* 0x000fe40000000000 */
[----:B------:R0:W-:Y:S04]  /*184c0*/  STL.64 [R1+0x90], R12 ;  /* 0x0000900c01007387 */ /* 0x0001e80000100a00 */
[----:B------:R1:W-:Y:S01]  /*184d0*/  STL.64 [R1+0x98], R14 ;  /* 0x0000980e01007387 */ /* 0x0003e20000100a00 */
[----:B0-----:R-:W-:Y:S02]  /*184e0*/  F2FP.F16.E4M3.UNPACK_B R12, R22 ;  /* 0x00000016ff0c723e */ /* 0x001fe400020006ff */
[----:B------:R-:W-:Y:S02]  /*184f0*/  F2FP.F16.E4M3.UNPACK_B R13, R23 ;  /* 0x00000017ff0d723e */ /* 0x000fe400020006ff */
[----:B-1----:R-:W-:Y:S02]  /*18500*/  F2FP.F16.E4M3.UNPACK_B R14, R28 ;  /* 0x0000001cff0e723e */ /* 0x002fe400020006ff */
[----:B------:R-:W-:-:S07]  /*18510*/  F2FP.F16.E4M3.UNPACK_B R15, R29 ;  /* 0x0000001dff0f723e */ /* 0x000fce00020006ff */
[----:B--2---:R-:W-:-:S15]  /*18520*/  HMMA.16816.F32 R24, R12, R20, R24 ;  /* 0x000000140c18723c */ /* 0x004fde0000001818 */
[----:B------:R-:W-:-:S04]  /*18530*/  NOP ;  /* 0x0000000000007918 */ /* 0x000fc80000000000 */
[----:B------:R-:W-:Y:S04]  /*18540*/  STL.64 [R1+0xa0], R24 ;  /* 0x0000a01801007387 */ /* 0x000fe80000100a00 */
[----:B------:R0:W-:Y:S04]  /*18550*/  STL.64 [R1+0xa8], R26 ;  /* 0x0000a81a01007387 */ /* 0x0001e80000100a00 */
[----:B0-----:R-:W2:Y:S04]  /*18560*/  LDL.LU.64 R26, [R1+0xfe8] ;  /* 0x000fe800011a7983 */ /* 0x001ea80000300a00 */
[----:B------:R-:W4:Y:S04]  /*18570*/  LDL.LU.64 R24, [R1+0xfe0] ;  /* 0x000fe00001187983 */ /* 0x000f280000300a00 */
[----:B------:R-:W2:Y:S01]  /*18580*/  LDL.LU R23, [R1+0x3dc] ;  /* 0x0003dc0001177983 */ /* 0x000ea20000300800 */
[----:B------:R-:W-:-:S03]  /*18590*/  IMAD R18, R7, 0x100, R6 ;  /* 0x0000010007127824 */ /* 0x000fc600078e0206 */
[----:B--2---:R-:W-:Y:S04]  /*185a0*/  STL [R1+0xfc4], R23 ;  /* 0x000fc41701007387 */ /* 0x004fe80000100800 */
[----:B------:R-:W2:Y:S04]  /*185b0*/  LDL.LU R22, [R1+0x3d8] ;  /* 0x0003d80001167983 */ /* 0x000ea80000300800 */
[----:B------:R-:W2:Y:S04]  /*185c0*/  LDL.LU R6, [R1+0x3a4] ;  /* 0x0003a40001067983 */ /* 0x000ea80000300800 */
[----:B------:R-:W2:Y:S01]  /*185d0*/  LDL.LU R7, [R1+0x3a0] ;  /* 0x0003a00001077983 */ /* 0x000ea20000300800 */
[----:B------:R-:W-:-:S02]  /*185e0*/  IMAD R17, R5, 0x100, R4 ;  /* 0x0000010005117824 */ /* 0x000fc400078e0204 */
[----:B---3--:R-:W-:Y:S02]  /*185f0*/  IMAD R16, R0, 0x100, R19 ;  /* 0x0000010000107824 */ /* 0x008fe400078e0213 */
[----:B------:R-:W-:Y:S01]  /*18600*/  IMAD R19, R10, 0x100, R11 ;  /* 0x000001000a137824 */ /* 0x000fe200078e020b */
[----:B--2---:R0:W-:Y:S04]  /*18610*/  STL.64 [R1+0xfc8], R6 ;  /* 0x000fc80601007387 */ /* 0x0041e80000100a00 */
[----:B------:R-:W2:Y:S04]  /*18620*/  LDL.LU R4, [R1+0x30] ;  /* 0x0000300001047983 */ /* 0x000ea80000300800 */
[----:B------:R-:W2:Y:S04]  /*18630*/  LDL.LU R5, [R1+0x34] ;  /* 0x0000340001057983 */ /* 0x000ea80000300800 */
[----:B0-----:R-:W2:Y:S04]  /*18640*/  LDL.LU R6, [R1+0x38] ;  /* 0x0000380001067983 */ /* 0x001ea80000300800 */
[----:B------:R-:W2:Y:S04]  /*18650*/  LDL.LU R7, [R1+0x3c] ;  /* 0x00003c0001077983 */ /* 0x000ea80000300800 */
[----:B------:R-:W3:Y:S04]  /*18660*/  LDL.LU R29, [R1+0x3ac] ;  /* 0x0003ac00011d7983 */ /* 0x000ee80000300800 */
[----:B------:R-:W3:Y:S04]  /*18670*/  LDL.LU R28, [R1+0x3a8] ;  /* 0x0003a800011c7983 */ /* 0x000ee80000300800 */
[----:B------:R-:W2:Y:S04]  /*18680*/  LDL.LU R23, [R1+0x3b4] ;  /* 0x0003b40001177983 */ /* 0x000ea80000300800 */
[----:B------:R-:W2:Y:S04]  /*18690*/  LDL.LU R0, [R1+0x3bc] ;  /* 0x0003bc0001007983 */ /* 0x000ea80000300800 */
[----:B------:R-:W2:Y:S04]  /*186a0*/  LDL.LU R10, [R1+0x3c4] ;  /* 0x0003c400010a7983 */ /* 0x000ea80000300800 */
[----:B------:R-:W2:Y:S04]  /*186b0*/  LDL.LU R11, [R1+0x3cc] ;  /* 0x0003cc00010b7983 */ /* 0x000ea80000300800 */
[----:B--2---:R-:W-:Y:S04]  /*186c0*/  STL.64 [R1+0xfa8], R10 ;  /* 0x000fa80a01007387 */ /* 0x004fe80000100a00 */
[----:B------:R4:W-:Y:S02]  /*186d0*/  STL.64 [R1+0xfa0], R8 ;  /* 0x000fa00801007387 */ /* 0x0009e40000100a00 */
[----:B----4-:R-:W-:-:S02]  /*186e0*/  IMAD.MOV.U32 R8, RZ, RZ, R24 ;  /* 0x000000ffff087224 */ /* 0x010fc400078e0018 */
[----:B------:R-:W-:Y:S01]  /*186f0*/  IMAD.MOV.U32 R9, RZ, RZ, R25 ;  /* 0x000000ffff097224 */ /* 0x000fe200078e0019 */
[----:B------:R-:W2:Y:S04]  /*18700*/  LDL.LU R24, [R1+0xfdc] ;  /* 0x000fdc0001187983 */ /* 0x000ea80000300800 */
[----:B------:R-:W2:Y:S01]  /*18710*/  LDL.LU R25, [R1+0xfd8] ;  /* 0x000fd80001197983 */ /* 0x000ea20000300800 */
[----:B------:R-:W-:Y:S02]  /*18720*/  IMAD.MOV.U32 R10, RZ, RZ, R26 ;  /* 0x000000ffff0a7224 */ /* 0x000fe400078e001a */
[----:B------:R-:W-:Y:S01]  /*18730*/  IMAD.MOV.U32 R11, RZ, RZ, R27 ;  /* 0x000000ffff0b7224 */ /* 0x000fe200078e001b */
[----:B------:R-:W2:Y:S04]  /*18740*/  LDL.LU R26, [R1+0xfd4] ;  /* 0x000fd400011a7983 */ /* 0x000ea80000300800 */
[----:B------:R-:W2:Y:S04]  /*18750*/  LDL.LU R27, [R1+0xfd0] ;  /* 0x000fd000011b7983 */ /* 0x000ea80000300800 */
[----:B------:R-:W-:Y:S04]  /*18760*/  STL.64 [R1+0xfb8], R10 ;  /* 0x000fb80a01007387 */ /* 0x000fe80000100a00 */
[----:B------:R0:W-:Y:S04]  /*18770*/  STL.64 [R1+0xfb0], R8 ;  /* 0x000fb00801007387 */ /* 0x0001e80000100a00 */
[----:B0-----:R-:W4:Y:S04]  /*18780*/  LDL.LU R8, [R1] ;  /* 0x0000000001087983 */ /* 0x001f280000300800 */
[----:B------:R-:W4:Y:S04]  /*18790*/  LDL.LU R9, [R1+0x4] ;  /* 0x0000040001097983 */ /* 0x000f280000300800 */
[----:B------:R-:W4:Y:S04]  /*187a0*/  LDL.LU R10, [R1+0x8] ;  /* 0x00000800010a7983 */ /* 0x000f280000300800 */
[----:B------:R-:W4:Y:S01]  /*187b0*/  LDL.LU R11, [R1+0xc] ;  /* 0x00000c00010b7983 */ /* 0x000f220000300800 */
[----:B--2---:R-:W-:Y:S03]  /*187c0*/  HMMA.16816.F32 R12, R12, R2, R24 ;  /* 0x000000020c0c723c */ /* 0x004fe60000001818 */
[----:B------:R-:W2:Y:S04]  /*187d0*/  LDL.LU R26, [R1+0x3b0] ;  /* 0x0003b000011a7983 */ /* 0x000ea80000300800 */
[----:B------:R-:W2:-:S12]  /*187e0*/  LDL.LU R27, [R1+0x3b8] ;  /* 0x0003b800011b7983 */ /* 0x000e980000300800 */
[----:B------:R0:W-:Y:S04]  /*187f0*/  STL.64 [R1+0x60], R12 ;  /* 0x0000600c01007387 */ /* 0x0001e80000100a00 */
[----:B------:R1:W-:Y:S01]  /*18800*/  STL.64 [R1+0x68], R14 ;  /* 0x0000680e01007387 */ /* 0x0003e20000100a00 */
[----:B0-----:R-:W-:Y:S02]  /*18810*/  F2FP.F16.E4M3.UNPACK_B R12, R16 ;  /* 0x00000010ff0c723e */ /* 0x001fe400020006ff */
[----:B------:R-:W-:Y:S02]  /*18820*/  F2FP.F16.E4M3.UNPACK_B R13, R17 ;  /* 0x00000011ff0d723e */ /* 0x000fe400020006ff */
[----:B-1----:R-:W-:Y:S02]  /*18830*/  F2FP.F16.E4M3.UNPACK_B R14, R18 ;  /* 0x00000012ff0e723e */ /* 0x002fe400020006ff */
[----:B------:R-:W-:Y:S01]  /*18840*/  F2FP.F16.E4M3.UNPACK_B R15, R19 ;  /* 0x00000013ff0f723e */ /* 0x000fe200020006ff */
[----:B------:R-:W2:Y:S04]  /*18850*/  LDL.LU R16, [R1+0x3c0] ;  /* 0x0003c00001107983 */ /* 0x000ea80000300800 */
[----:B------:R-:W2:Y:S04]  /*18860*/  LDL.LU R17, [R1+0x3c8] ;  /* 0x0003c80001117983 */ /* 0x000ea80000300800 */
[----:B------:R-:W2:Y:S04]  /*18870*/  LDL.LU R18, [R1+0x3d0] ;  /* 0x0003d00001127983 */ /* 0x000ea80000300800 */
[----:B------:R-:W2:Y:S01]  /*18880*/  LDL.LU R19, [R1+0x3d4] ;  /* 0x0003d40001137983 */ /* 0x000ea20000300800 */
[----:B------:R-:W-:-:S15]  /*18890*/  HMMA.16816.F32 R4, R12, R20, R4 ;  /* 0x000000140c04723c */ /* 0x000fde0000001804 */
[----:B------:R-:W-:-:S04]  /*188a0*/  NOP ;  /* 0x0000000000007918 */ /* 0x000fc80000000000 */
[----:B------:R-:W-:Y:S04]  /*188b0*/  STL.64 [R1+0x80], R4 ;  /* 0x0000800401007387 */ /* 0x000fe80000100a00 */
[----:B------:R0:W-:Y:S04]  /*188c0*/  STL.64 [R1+0x88], R6 ;  /* 0x0000880601007387 */ /* 0x0001e80000100a00 */
[----:B0-----:R-:W2:Y:S04]  /*188d0*/  LDL.LU.64 R6, [R1+0xfc8] ;  /* 0x000fc80001067983 */ /* 0x001ea80000300a00 */
[----:B------:R-:W2:Y:S04]  /*188e0*/  LDL.LU R4, [R1+0x20] ;  /* 0x0000200001047983 */ /* 0x000ea80000300800 */
[----:B------:R-:W2:Y:S01]  /*188f0*/  LDL.LU R5, [R1+0x24] ;  /* 0x0000240001057983 */ /* 0x000ea20000300800 */
[----:B---3--:R-:W-:Y:S01]  /*18900*/  IMAD R25, R28, 0x100, R29 ;  /* 0x000001001c197824 */ /* 0x008fe200078e021d */
[----:B----4-:R-:W-:Y:S01]  /*18910*/  HMMA.16816.F32 R12, R12, R2, R8 ;  /* 0x000000020c0c723c */ /* 0x010fe20000001808 */
[----:B--2---:R-:W-:-:S02]  /*18920*/  IMAD R26, R26, 0x100, R23 ;  /* 0x000001001a1a7824 */ /* 0x004fc400078e0217 */
[----:B------:R-:W-:Y:S02]  /*18930*/  IMAD R27, R27, 0x100, R0 ;  /* 0x000001001b1b7824 */ /* 0x000fe400078e0200 */
[----:B------:R-:W-:Y:S02]  /*18940*/  IMAD R24, R7, 0x100, R6 ;  /* 0x0000010007187824 */ /* 0x000fe400078e0206 */
[----:B------:R-:W2:Y:S04]  /*18950*/  LDL.LU R6, [R1+0x28] ;  /* 0x0000280001067983 */ /* 0x000ea80000300800 */
[----:B------:R-:W2:Y:S04]  /*18960*/  LDL.LU R7, [R1+0x2c] ;  /* 0x00002c0001077983 */ /* 0x000ea80000300800 */
[----:B------:R-:W3:Y:S04]  /*18970*/  LDL.LU R29, [R1+0x3f4] ;  /* 0x0003f400011d7983 */ /* 0x000ee80000300800 */
[----:B------:R-:W3:Y:S04]  /*18980*/  LDL.LU R28, [R1+0x3f0] ;  /* 0x0003f000011c7983 */ /* 0x000ee80000300800 */
[----:B------:R-:W4:Y:S04]  /*18990*/  LDL.LU R23, [R1+0xfc4] ;  /* 0x000fc40001177983 */ /* 0x000f280000300800 */
[----:B------:R-:W2:Y:S04]  /*189a0*/  LDL.LU R0, [R1+0xfc0] ;  /* 0x000fc00001007983 */ /* 0x000ea80000300800 */
[----:B------:R-:W2:Y:S04]  /*189b0*/  LDL.LU.64 R10, [R1+0xfb8] ;  /* 0x000fb800010a7983 */ /* 0x000ea80000300a00 */
[----:B------:R-:W2:Y:S01]  /*189c0*/  LDL.LU.64 R8, [R1+0xfb0] ;  /* 0x000fb00001087983 */ /* 0x000ea20000300a00 */
[----:B------:R-:W-:-:S02]  /*189d0*/  F2FP.F16.E4M3.UNPACK_B R24, R24 ;  /* 0x00000018ff18723e */ /* 0x000fc400020006ff */
[----:B------:R-:W-:Y:S02]  /*189e0*/  F2FP.F16.E4M3.UNPACK_B R25, R25 ;  /* 0x00000019ff19723e */ /* 0x000fe400020006ff */
[----:B------:R-:W-:Y:S02]  /*189f0*/  F2FP.F16.E4M3.UNPACK_B R26, R26 ;  /* 0x0000001aff1a723e */ /* 0x000fe400020006ff */
[----:B------:R-:W-:Y:S01]  /*18a00*/  F2FP.F16.E4M3.UNPACK_B R27, R27 ;  /* 0x0000001bff1b723e */ /* 0x000fe200020006ff */
[----:B------:R0:W-:Y:S04]  /*18a10*/  STL.64 [R1+0x30], R12 ;  /* 0x0000300c01007387 */ /* 0x0001e80000100a00 */
[----:B------:R1:W-:Y:S04]  /*18a20*/  STL.64 [R1+0x38], R14 ;  /* 0x0000380e01007387 */ /* 0x0003e80000100a00 */
[----:B0-----:R-:W3:Y:S04]  /*18a30*/  LDL.LU R12, [R1+0x3e4] ;  /* 0x0003e400010c7983 */ /* 0x001ee80000300800 */
[----:B------:R-:W3:Y:S04]  /*18a40*/  LDL.LU R13, [R1+0x3e0] ;  /* 0x0003e000010d7983 */ /* 0x000ee80000300800 */
[----:B-1----:R-:W3:Y:S04]  /*18a50*/  LDL.LU R14, [R1+0x3ec] ;  /* 0x0003ec00010e7983 */ /* 0x002ee80000300800 */
[----:B------:R-:W3:Y:S01]  /*18a60*/  LDL.LU R15, [R1+0x3e8] ;  /* 0x0003e800010f7983 */ /* 0x000ee20000300800 */
[----:B--2---:R-:W-:-:S15]  /*18a70*/  HMMA.16816.F32 R8, R24, R20, R8 ;  /* 0x000000141808723c */ /* 0x004fde0000001808 */
[----:B------:R-:W-:-:S04]  /*18a80*/  NOP ;  /* 0x0000000000007918 */ /* 0x000fc80000000000 */
[----:B------:R-:W-:Y:S04]  /*18a90*/  STL.64 [R1+0x50], R8 ;  /* 0x0000500801007387 */ /* 0x000fe80000100a00 */
[----:B------:R0:W-:Y:S04]  /*18aa0*/  STL.64 [R1+0x58], R10 ;  /* 0x0000580a01007387 */ /* 0x0001e80000100a00 */
[----:B0-----:R-:W2:Y:S04]  /*18ab0*/  LDL.LU.64 R10, [R1+0xfa8] ;  /* 0x000fa800010a7983 */ /* 0x001ea80000300a00 */
[----:B------:R-:W3:Y:S01]  /*18ac0*/  LDL.LU.64 R8, [R1+0xfa0] ;  /* 0x000fa00001087983 */ /* 0x000ee20000300a00 */
[----:B------:R-:W-:-:S02]  /*18ad0*/  IMAD R18, R18, 0x100, R19 ;  /* 0x0000010012127824 */ /* 0x000fc400078e0213 */
[----:B----4-:R-:W-:Y:S02]  /*18ae0*/  IMAD R19, R22, 0x100, R23 ;  /* 0x0000010016137824 */ /* 0x010fe400078e0217 */
[----:B--2---:R-:W-:Y:S02]  /*18af0*/  IMAD R16, R16, 0x100, R10 ;  /* 0x0000010010107824 */ /* 0x004fe400078e020a */
[----:B------:R-:W-:Y:S01]  /*18b00*/  IMAD R17, R17, 0x100, R11 ;  /* 0x0000010011117824 */ /* 0x000fe200078e020b */
[----:B------:R-:W3:Y:S04]  /*18b10*/  LDL.LU R10, [R1+0xf9c] ;  /* 0x000f9c00010a7983 */ /* 0x000ee80000300800 */
[----:B------:R-:W3:Y:S01]  /*18b20*/  LDL.LU R11, [R1+0xf98] ;  /* 0x000f9800010b7983 */ /* 0x000ee20000300800 */
[----:B------:R-:W-:-:S02]  /*18b30*/  F2FP.F16.E4M3.UNPACK_B R18, R18 ;  /* 0x00000012ff12723e */ /* 0x000fc400020006ff */
[----:B------:R-:W-:Y:S02]  /*18b40*/  F2FP.F16.E4M3.UNPACK_B R16, R16 ;  /* 0x00000010ff10723e */ /* 0x000fe400020006ff */
[----:B------:R-:W-:Y:S02]  /*18b50*/  F2FP.F16.E4M3.UNPACK_B R17, R17 ;  /* 0x00000011ff11723e */ /* 0x000fe400020006ff */
[----:B------:R-:W-:-:S07]  /*18b60*/  F2FP.F16.E4M3.UNPACK_B R19, R19 ;  /* 0x00000013ff13723e */ /* 0x000fce00020006ff */
[----:B------:R-:W-:Y:S08]  /*18b70*/  HMMA.16816.F32 R4, R16, R20, R4 ;  /* 0x000000141004723c */ /* 0x000ff00000001804 */
[----:B---3--:R-:W-:Y:S01]  /*18b80*/  HMMA.16816.F32 R24, R24, R2, R8 ;  /* 0x000000021818723c */ /* 0x008fe20000001808 */
[----:B------:R-:W2:Y:S01]  /*18b90*/  LDL.LU R11, [R1+0x3f8] ;  /* 0x0003f800010b7983 */ /* 0x000ea20000300800 */
[----:B------:R-:W-:-:S15]  /*18ba0*/  IMAD R9, R15, 0x100, R14 ;  /* 0x000001000f097824 */ /* 0x000fde00078e020e */
[----:B------:R-:W-:Y:S02]  /*18bb0*/  NOP ;  /* 0x0000000000007918 */ /* 0x000fe40000000000 */
[----:B------:R-:W-:Y:S04]  /*18bc0*/  STL [R1+0xeb8], R24 ;  /* 0x000eb81801007387 */ /* 0x000fe80000100800 */
[----:B------:R-:W-:Y:S04]  /*18bd0*/  STL [R1+0xeb4], R25 ;  /* 0x000eb41901007387 */ /* 0x000fe80000100800 */
[----:B------:R0:W-:Y:S04]  /*18be0*/  STL [R1+0xeb0], R26 ;  /* 0x000eb01a01007387 */ /* 0x0001e80000100800 */
[----:B0-----:R-:W2:Y:S04]  /*18bf0*/  LDL.LU R26, [R1+0x3fc] ;  /* 0x0003fc00011a7983 */ /* 0x001ea80000300800 */
[----:B------:R-:W-:Y:S04]  /*18c00*/  STL [R1+0xeac], R27 ;  /* 0x000eac1b01007387 */ /* 0x000fe80000100800 */
[----:B------:R-:W-:Y:S04]  /*18c10*/  STL.64 [R1+0x20], R4 ;  /* 0x0000200401007387 */ /* 0x000fe80000100a00 */
[----:B------:R0:W-:Y:S04]  /*18c20*/  STL.64 [R1+0x28], R6 ;  /* 0x0000280601007387 */ /* 0x0001e80000100a00 */
[----:B0-----:R-:W3:Y:S04]  /*18c30*/  LDL.LU.64 R6, [R1+0xf90] ;  /* 0x000f900001067983 */ /* 0x001ee80000300a00 */
[----:B------:R-:W4:Y:S04]  /*18c40*/  LDL.LU.64 R4, [R1+0xf88] ;  /* 0x000f880001047983 */ /* 0x000f280000300a00 */
[----:B------:R-:W2:Y:S04]  /*18c50*/  LDL.LU R25, [R1+0x414] ;  /* 0x0004140001197983 */ /* 0x000ea80000300800 */
[----:B------:R-:W2:Y:S04]  /*18c60*/  LDL.LU R24, [R1+0x410] ;  /* 0x0004100001187983 */ /* 0x000ea80000300800 */
[----:B------:R-:W2:Y:S04]  /*18c70*/  LDL.LU R23, [R1+0x41c] ;  /* 0x00041c0001177983 */ /* 0x000ea80000300800 */
[----:B------:R-:W2:Y:S04]  /*18c80*/  LDL.LU R22, [R1+0x418] ;  /* 0x0004180001167983 */ /* 0x000ea80000300800 */
[----:B------:R-:W2:Y:S04]  /*18c90*/  LDL.LU R14, [R1+0x424] ;  /* 0x00042400010e7983 */ /* 0x000ea80000300800 */
[----:B------:R-:W2:Y:S01]  /*18ca0*/  LDL.LU R15, [R1+0x420] ;  /* 0x00042000010f7983 */ /* 0x000ea20000300800 */
[----:B------:R-:W-:-:S02]  /*18cb0*/  IMAD R8, R13, 0x100, R12 ;  /* 0x000001000d087824 */ /* 0x000fc400078e020c */
[----:B----4-:R-:W-:Y:S02]  /*18cc0*/  IMAD.MOV.U32 R12, RZ, RZ, R4 ;  /* 0x000000ffff0c7224 */ /* 0x010fe400078e0004 */
[----:B------:R-:W-:Y:S01]  /*18cd0*/  IMAD.MOV.U32 R13, RZ, RZ, R5 ;  /* 0x000000ffff0d7224 */ /* 0x000fe200078e0005 */
[----:B--2---:R3:W-:Y:S04]  /*18ce0*/  STL.64 [R1+0xf60], R14 ;  /* 0x000f600e01007387 */ /* 0x0047e80000100a00 */
[----:B------:R-:W2:Y:S04]  /*18cf0*/  LDL.LU R4, [R1+0xf84] ;  /* 0x000f840001047983 */ /* 0x000ea80000300800 */
[----:B------:R-:W2:Y:S01]  /*18d00*/  LDL.LU R5, [R1+0xf80] ;  /* 0x000f800001057983 */ /* 0x000ea20000300800 */
[----:B---3--:R-:W-:-:S02]  /*18d10*/  IMAD.MOV.U32 R14, RZ, RZ, R6 ;  /* 0x000000ffff0e7224 */ /* 0x008fc400078e0006 */
[----:B------:R-:W-:Y:S01]  /*18d20*/  IMAD.MOV.U32 R15, RZ, RZ, R7 ;  /* 0x000000ffff0f7224 */ /* 0x000fe200078e0007 */
[----:B------:R-:W2:Y:S04]  /*18d30*/  LDL.LU R6, [R1+0xf7c] ;  /* 0x000f7c0001067983 */ /* 0x000ea80000300800 */
[----:B------:R-:W2:Y:S04]  /*18d40*/  LDL.LU R7, [R1+0xf78] ;  /* 0x000f780001077983 */ /* 0x000ea80000300800 */
[----:B------:R-:W-:Y:S04]  /*18d50*/  STL.64 [R1+0xf70], R14 ;  /* 0x000f700e01007387 */ /* 0x000fe80000100a00 */
[----:B------:R0:W-:Y:S04]  /*18d60*/  STL.64 [R1+0xf68], R12 ;  /* 0x000f680c01007387 */ /* 0x0001e80000100a00 */
[----:B0-----:R-:W3:Y:S04]  /*18d70*/  LDL.LU R12, [R1+0x10] ;  /* 0x00001000010c7983 */ /* 0x001ee80000300800 */
[----:B------:R-:W3:Y:S04]  /*18d80*/  LDL.LU R13, [R1+0x14] ;  /* 0x00001400010d7983 */ /* 0x000ee80000300800 */
[----:B------:R-:W3:Y:S04]  /*18d90*/  LDL.LU R14, [R1+0x18] ;  /* 0x00001800010e7983 */ /* 0x000ee80000300800 */
[----:B------:R-:W3:Y:S01]  /*18da0*/  LDL.LU R15, [R1+0x1c] ;  /* 0x00001c00010f7983 */ /* 0x000ee20000300800 */
[----:B------:R-:W-:-:S02]  /*18db0*/  IMAD R10, R28, 0x100, R29 ;  /* 0x000001001c0a7824 */ /* 0x000fc400078e021d */
[----:B------:R-:W-:Y:S01]  /*18dc0*/  IMAD R11, R11, 0x100, R26 ;  /* 0x000001000b0b7824 */ /* 0x000fe200078e021a */
[----:B------:R-:W4:Y:S04]  /*18dd0*/  LDL.LU R29, [R1+0x42c] ;  /* 0x00042c00011d7983 */ /* 0x000f280000300800 */
[----:B------:R-:W4:Y:S01]  /*18de0*/  LDL.LU R28, [R1+0x428] ;  /* 0x00042800011c7983 */ /* 0x000f220000300800 */
[----:B--2---:R-:W-:Y:S01]  /*18df0*/  HMMA.16816.F32 R16, R16, R2, R4 ;  /* 0x000000021010723c */ /* 0x004fe20000001804 */
[----:B------:R-:W-:Y:S02]  /*18e00*/  F2FP.F16.E4M3.UNPACK_B R4, R8 ;  /* 0x00000008ff04723e */ /* 0x000fe400020006ff */
[----:B------:R-:W-:Y:S02]  /*18e10*/  F2FP.F16.E4M3.UNPACK_B R5, R9 ;  /* 0x00000009ff05723e */ /* 0x000fe400020006ff */
[----:B------:R-:W-:-:S02]  /*18e20*/  F2FP.F16.E4M3.UNPACK_B R6, R10 ;  /* 0x0000000aff06723e */ /* 0x000fc400020006ff */
[----:B------:R-:W-:-:S07]  /*18e30*/  F2FP.F16.E4M3.UNPACK_B R7, R11 ;  /* 0x0000000bff07723e */ /* 0x000fce00020006ff */
[----:B---3--:R-:W-:Y:S05]  /*18e40*/  HMMA.16816.F32 R12, R4, R20, R12 ;  /* 0x00000014040c723c */ /* 0x008fea000000180c */
[----:B------:R-:W-:Y:S04]  /*18e50*/  STL.64 [R1+0xea0], R18 ;  /* 0x000ea01201007387 */ /* 0x000fe80000100a00 */
[----:B------:R0:W-:Y:S04]  /*18e60*/  STL.64 [R1+0xe98], R16 ;  /* 0x000e981001007387 */ /* 0x0001e80000100a00 */
[----:B0-----:R-:W2:Y:S04]  /*18e70*/  LDL.LU R16, [R1+0xc0] ;  /* 0x0000c00001107983 */ /* 0x001ea80000300800 */
[----:B------:R-:W2:Y:S04]  /*18e80*/  LDL.LU R17, [R1+0xc4] ;  /* 0x0000c40001117983 */ /* 0x000ea80000300800 */
[----:B------:R-:W2:Y:S04]  /*18e90*/  LDL.LU R18, [R1+0xc8] ;  /* 0x0000c80001127983 */ /* 0x000ea80000300800 */
[----:B------:R-:W2:Y:S04]  /*18ea0*/  LDL.LU R19, [R1+0xcc] ;  /* 0x0000cc0001137983 */ /* 0x000ea80000300800 */
[----:B------:R-:W3:Y:S04]  /*18eb0*/  LDL.LU R8, [R1+0x400] ;  /* 0x0004000001087983 */ /* 0x000ee80000300800 */
[----:B------:R-:W2:Y:S04]  /*18ec0*/  LDL.LU R9, [R1+0x408] ;  /* 0x0004080001097983 */ /* 0x000ea80000300800 */
[----:B------:R-:W2:Y:S04]  /*18ed0*/  LDL.LU R10, [R1+0x40c] ;  /* 0x00040c00010a7983 */ /* 0x000ea80000300800 */
[----:B------:R-:W3:Y:S04]  /*18ee0*/  LDL.LU R11, [R1+0x404] ;  /* 0x00040400010b7983 */ /* 0x000ee80000300800 */
[----:B------:R0:W-:Y:S01]  /*18ef0*/  STL.64 [R1+0x18], R14 ;  /* 0x0000180e01007387 */ /* 0x0001e20000100a00 */
[----:B------:R-:W-:-:S02]  /*18f00*/  IMAD.MOV.U32 R26, RZ, RZ, R12 ;  /* 0x000000ffff1a7224 */ /* 0x000fc400078e000c */
[----:B------:R-:W-:Y:S01]  /*18f10*/  IMAD.MOV.U32 R27, RZ, RZ, R13 ;  /* 0x000000ffff1b7224 */ /* 0x000fe200078e000d */
[----:B0-----:R-:W4:Y:S04]  /*18f20*/  LDL.LU.64 R14, [R1+0xf70] ;  /* 0x000f7000010e7983 */ /* 0x001f280000300a00 */
[----:B------:R-:W4:Y:S01]  /*18f30*/  LDL.LU.64 R12, [R1+0xf68] ;  /* 0x000f6800010c7983 */ /* 0x000f220000300a00 */
[----:B--2---:R-:W-:Y:S02]  /*18f40*/  IMAD R9, R9, 0x100, R10 ;  /* 0x0000010009097824 */ /* 0x004fe400078e020a */
[----:B---3--:R-:W-:Y:S02]  /*18f50*/  IMAD R8, R8, 0x100, R11 ;  /* 0x0000010008087824 */ /* 0x008fe400078e020b */
[----:B------:R-:W-:-:S02]  /*18f60*/  IMAD R10, R24, 0x100, R25 ;  /* 0x00000100180a7824 */ /* 0x000fc400078e0219 */
[----:B------:R-:W-:Y:S01]  /*18f70*/  IMAD R11, R22, 0x100, R23 ;  /* 0x00000100160b7824 */ /* 0x000fe200078e0217 */
[----:B------:R-:W-:Y:S02]  /*18f80*/  F2FP.F16.E4M3.UNPACK_B R9, R9 ;  /* 0x00000009ff09723e */ /* 0x000fe400020006ff */
[----:B------:R-:W-:Y:S02]  /*18f90*/  F2FP.F16.E4M3.UNPACK_B R8, R8 ;  /* 0x00000008ff08723e */ /* 0x000fe400020006ff */
[----:B------:R-:W-:Y:S02]  /*18fa0*/  F2FP.F16.E4M3.UNPACK_B R10, R10 ;  /* 0x0000000aff0a723e */ /* 0x000fe400020006ff */
[----:B------:R-:W-:Y:S01]  /*18fb0*/  F2FP.F16.E4M3.UNPACK_B R11, R11 ;  /* 0x0000000bff0b723e */ /* 0x000fe200020006ff */
[----:B----4-:R-:W-:Y:S08]  /*18fc0*/  HMMA.16816.F32 R4, R4, R2, R12 ;  /* 0x000000020404723c */ /* 0x010ff0000000180c */
[----:B------:R-:W-:Y:S01]  /*18fd0*/  HMMA.16816.F32 R20, R8, R20, R16 ;  /* 0x000000140814723c */ /* 0x000fe20000001810 */
[----:B------:R-:W2:Y:S10]  /*18fe0*/  LDL.LU.64 R14, [R1+0xf60] ;  /* 0x000f6000010e7983 */ /* 0x000eb40000300a00 */
[----:B------:R-:W-:-:S02]  /*18ff0*/  IMAD.MOV.U32 R24, RZ, RZ, R6 ;  /* 0x000000ffff187224 */ /* 0x000fc400078e0006 */
[----:B------:R-:W-:Y:S01]  /*19000*/  IMAD.MOV.U32 R25, RZ, RZ, R7 ;  /* 0x000000ffff197224 */ /* 0x000fe200078e0007 */
[----:B------:R-:W-:Y:S04]  /*19010*/  STL.64 [R1], R4 ;  /* 0x0000000401007387 */ /* 0x000fe80000100a00 */
[----:B------:R-:W-:Y:S04]  /*19020*/  STL [R1+0xf5c], R2 ;  /* 0x000f5c0201007387 */ /* 0x000fe80000100800 */
[----:B------:R-:W-:Y:S04]  /*19030*/  STL [R1+0xf58], R3 ;  /* 0x000f580301007387 */ /* 0x000fe80000100800 */
[----:B------:R-:W-:Y:S04]  /*19040*/  STL.64 [R1+0xec8], R26 ;  /* 0x000ec81a01007387 */ /* 0x000fe80000100a00 */
[----:B------:R-:W-:Y:S04]  /*19050*/  STL.64 [R1+0xec0], R24 ;  /* 0x000ec01801007387 */ /* 0x000fe80000100a00 */
[----:B------:R-:W-:Y:S04]  /*19060*/  STL.64 [R1+0xe70], R22 ;  /* 0x000e701601007387 */ /* 0x000fe80000100a00 */
[----:B------:R0:W-:Y:S04]  /*19070*/  STL.64 [R1+0xe68], R20 ;  /* 0x000e681401007387 */ /* 0x0001e80000100a00 */
[----:B0-----:R-:W3:Y:S04]  /*19080*/  LDL.LU R21, [R1+0x464] ;  /* 0x0004640001157983 */ /* 0x001ee80000300800 */
[----:B------:R-:W4:Y:S04]  /*19090*/  LDL.LU R22, [R1+0x460] ;  /* 0x0004600001167983 */ /* 0x000f280000300800 */
[----:B------:R-:W4:Y:S04]  /*190a0*/  LDL.LU R23, [R1+0x46c] ;  /* 0x00046c0001177983 */ /* 0x000f280000300800 */
[----:B----4-:R-:W-:Y:S04]  /*190b0*/  STL.64 [R1+0xf20], R22 ;  /* 0x000f201601007387 */ /* 0x010fe80000100a00 */
[----:B---3--:R0:W-:Y:S04]  /*190c0*/  STL [R1+0xf18], R21 ;  /* 0x000f181501007387 */ /* 0x0081e80000100800 */
[----:B------:R-:W3:Y:S04]  /*190d0*/  LDL.LU R20, [R1+0xb0] ;  /* 0x0000b00001147983 */ /* 0x000ee80000300800 */
[----:B---3--:R-:W-:Y:S04]  /*190e0*/  STL [R1+0xf28], R20 ;  /* 0x000f281401007387 */ /* 0x008fe80000100800 */
[----:B0-----:R-:W3:Y:S04]  /*190f0*/  LDL.LU R21, [R1+0xb4] ;  /* 0x0000b40001157983 */ /* 0x001ee80000300800 */
[----:B---3--:R-:W-:Y:S04]  /*19100*/  STL [R1+0xf2c], R21 ;  /* 0x000f2c1501007387 */ /* 0x008fe80000100800 */
[----:B------:R-:W3:Y:S01]  /*19110*/  LDL.LU R22, [R1+0xb8] ;  /* 0x0000b80001167983 */ /* 0x000ee20000300800 */
[----:B--2---:R-:W-:-:S03]  /*19120*/  IMAD R12, R15, 0x100, R14 ;  /* 0x000001000f0c7824 */ /* 0x004fc600078e020e */
[----:B---3--:R-:W-:Y:S04]  /*19130*/  STL [R1+0xf30], R22 ;  /* 0x000f301601007387 */ /* 0x008fe80000100800 */
[----:B------:R-:W2:Y:S04]  /*19140*/  LDL.LU R23, [R1+0xbc] ;  /* 0x0000bc0001177983 */ /* 0x000ea80000300800 */
[----:B------:R-:W3:Y:S04]  /*19150*/  LDL.LU R2, [R1+0x434] ;  /* 0x0004340001027983 */ /* 0x000ee80000300800 */
[----:B------:R-:W3:Y:S04]  /*19160*/  LDL.LU R14, [R1+0x430] ;  /* 0x00043000010e7983 */ /* 0x000ee80000300800 */
[----:B------:R-:W4:Y:S04]  /*19170*/  LDL.LU R3, [R1+0x43c] ;  /* 0x00043c0001037983 */ /* 0x000f280000300800 */
[----:B------:R-:W4:Y:S04]  /*19180*/  LDL.LU R15, [R1+0x438] ;  /* 0x00043800010f7983 */ /* 0x000f280000300800 */
[----:B------:R-:W3:Y:S04]  /*19190*/  LDL.LU R4, [R1+0x128] ;  /* 0x0001280001047983 */ /* 0x000ee80000300800 */
[----:B------:R-:W3:Y:S04]  /*191a0*/  LDL.LU R5, [R1+0x12c] ;  /* 0x00012c0001057983 */ /* 0x000ee80000300800 */
[----:B--2---:R0:W-:Y:S04]  /*191b0*/  STL [R1+0xf34], R23 ;  /* 0x000f341701007387 */ /* 0x0041e80000100800 */
[----:B0-----:R-:W2:Y:S04]  /*191c0*/  LDL.LU R23, [R1+0x444] ;  /* 0x0004440001177983 */ /* 0x001ea80000300800 */
[----:B------:R-:W2:Y:S04]  /*191d0*/  LDL.LU R6, [R1+0x440] ;  /* 0x0004400001067983 */ /* 0x000ea80000300800 */
[----:B------:R-:W2:Y:S04]  /*191e0*/  LDL.LU R22, [R1+0x44c] ;  /* 0x00044c0001167983 */ /* 0x000ea80000300800 */
[----:B------:R-:W2:Y:S01]  /*191f0*/  LDL.LU R7, [R1+0x448] ;  /* 0x0004480001077983 */ /* 0x000ea20000300800 */
[----:B------:R-:W-:-:S03]  /*19200*/  IMAD R13, R28, 0x100, R29 ;  /* 0x000001001c0d7824 */ /* 0x000fc600078e021d */
[----:B--2---:R-:W-:Y:S04]  /*19210*/  STL.64 [R1+0xf50], R6 ;  /* 0x000f500601007387 */ /* 0x004fe80000100a00 */
[----:B---3--:R0:W-:Y:S04]  /*19220*/  STL.64 [R1+0xf48], R4 ;  /* 0x000f480401007387 */ /* 0x0081e80000100a00 */
[----:B0-----:R-:W2:Y:S04]  /*19230*/  LDL.LU R4, [R1+0x40] ;  /* 0x0000400001047983 */ /* 0x001ea80000300800 */
[----:B------:R-:W2:Y:S04]  /*19240*/  LDL.LU R5, [R1+0x44] ;  /* 0x0000440001057983 */ /* 0x000ea80000300800 */
[----:B------:R-:W2:Y:S04]  /*19250*/  LDL.LU R6, [R1+0x48] ;  /* 0x0000480001067983 */ /* 0x000ea80000300800 */
[----:B------:R-:W2:Y:S04]  /*19260*/  LDL.LU R7, [R1+0x4c] ;  /* 0x00004c0001077983 */ /* 0x000ea80000300800 */
[----:B------:R-:W3:Y:S04]  /*19270*/  LDL.LU R21, [R1+0x454] ;  /* 0x0004540001157983 */ /* 0x000ee80000300800 */
[----:B------:R-:W2:Y:S04]  /*19280*/  LDL.LU R28, [R1+0x450] ;  /* 0x00045000011c7983 */ /* 0x000ea80000300800 */
[----:B------:R-:W3:Y:S04]  /*19290*/  LDL.LU R20, [R1+0x45c] ;  /* 0x00045c0001147983 */ /* 0x000ee80000300800 */
[----:B------:R0:W-:Y:S01]  /*192a0*/  STL.64 [R1+0xf40], R22 ;  /* 0x000f401601007387 */ /* 0x0001e20000100a00 */
[----:B------:R-:W-:-:S02]  /*192b0*/  IMAD R14, R14, 0x100, R2 ;  /* 0x000001000e0e7824 */ /* 0x000fc400078e0202 */
[----:B----4-:R-:W-:Y:S02]  /*192c0*/  IMAD R15, R15, 0x100, R3 ;  /* 0x000001000f0f7824 */ /* 0x010fe400078e0203 */
[----:B0-----:R-:W-:Y:S01]  /*192d0*/  IMAD.MOV.U32 R23, RZ, RZ, R0 ;  /* 0x000000ffff177224 */ /* 0x001fe200078e0000 */
[----:B---3--:R0:W-:Y:S04]  /*192e0*/  STL.64 [R1+0xf38], R20 ;  /* 0x000f381401007387 */ /* 0x0081e80000100a00 */
[----:B0-----:R-:W3:Y:S04]  /*192f0*/  LDL.LU R20, [R1+0x110] ;  /* 0x0001100001147983 */ /* 0x001ee80000300800 */
[----:B------:R-:W3:Y:S04]  /*19300*/  LDL.LU R21, [R1+0x114] ;  /* 0x0001140001157983 */ /* 0x000ee80000300800 */
[----:B------:R-:W3:Y:S04]  /*19310*/  LDL.LU R22, [R1+0x118] ;  /* 0x0001180001167983 */ /* 0x000ee80000300800 */
[----:B------:R-:W4:Y:S04]  /*19320*/  LDL.LU R29, [R1+0x458] ;  /* 0x00045800011d7983 */ /* 0x000f280000300800 */
        /* <DEDUP_REMOVED lines=10> */
[----:B------:R-:W2:Y:S02]  /*193d0*/  LDL.LU R3, [R1+0xf58] ;  /* 0x000f580001037983 */ /* 0x000ea40000300800 */
[----:B--2---:R-:W-:Y:S02]  /*193e0*/  HMMA.16816.F32 R8, R8, R2, R4 ;  /* 0x000000020808723c */ /* 0x004fe40000001804 */
[----:B------:R-:W2:Y:S04]  /*193f0*/  LDL.LU.64 R6, [R1+0xf50] ;  /* 0x000f500001067983 */ /* 0x000ea80000300a00 */
[----:B------:R-:W2:Y:S01]  /*19400*/  LDL.LU.64 R4, [R1+0xf48] ;  /* 0x000f480001047983 */ /* 0x000ea20000300a00 */
[----:B------:R-:W-:-:S02]  /*19410*/  F2FP.F16.E4M3.UNPACK_B R12, R12 ;  /* 0x0000000cff0c723e */ /* 0x000fc400020006ff */
[----:B------:R-:W-:Y:S02]  /*19420*/  F2FP.F16.E4M3.UNPACK_B R13, R13 ;  /* 0x0000000dff0d723e */ /* 0x000fe400020006ff */
[----:B------:R-:W-:Y:S02]  /*19430*/  F2FP.F16.E4M3.UNPACK_B R14, R14 ;  /* 0x0000000eff0e723e */ /* 0x000fe400020006ff */
[----:B------:R-:W-:Y:S01]  /*19440*/  F2FP.F16.E4M3.UNPACK_B R15, R15 ;  /* 0x0000000fff0f723e */ /* 0x000fe200020006ff */
[----:B------:R-:W3:Y:S04]  /*19450*/  LDL.LU R2, [R1+0x138] ;  /* 0x0001380001027983 */ /* 0x000ee80000300800 */
[----:B------:R-:W4:Y:S04]  /*19460*/  LDL.LU R3, [R1+0x13c] ;  /* 0x00013c0001037983 */ /* 0x000f280000300800 */
[----:B------:R0:W-:Y:S04]  /*19470*/  STL [R1+0xe84], R8 ;  /* 0x000e840801007387 */ /* 0x0001e80000100800 */
[----:B------:R1:W-:Y:S04]  /*19480*/  STL [R1+0xe80], R9 ;  /* 0x000e800901007387 */ /* 0x0003e80000100800 */
[----:B------:R1:W-:Y:S04]  /*19490*/  STL [R1+0xe7c], R10 ;  /* 0x000e7c0a01007387 */ /* 0x0003e80000100800 */
[----:B------:R1:W-:Y:S04]  /*194a0*/  STL [R1+0xe78], R11 ;  /* 0x000e780b01007387 */ /* 0x0003e80000100800 */
[----:B0-----:R-:W4:Y:S04]  /*194b0*/  LDL.LU R8, [R1+0xd0] ;  /* 0x0000d00001087983 */ /* 0x001f280000300800 */
[----:B-1----:R-:W4:Y:S04]  /*194c0*/  LDL.LU R9, [R1+0xd4] ;  /* 0x0000d40001097983 */ /* 0x002f280000300800 */
[----:B------:R-:W4:Y:S04]  /*194d0*/  LDL.LU R10, [R1+0xd8] ;  /* 0x0000d800010a7983 */ /* 0x000f280000300800 */
[----:B------:R-:W4:Y:S01]  /*194e0*/  LDL.LU R11, [R1+0xdc] ;  /* 0x0000dc00010b7983 */ /* 0x000f220000300800 */
[----:B--2---:R-:W-:-:S02]  /*194f0*/  F2FP.F16.E4M3.UNPACK_B R4, R4.H1 ;  /* 0x00000004ff04723e */ /* 0x004fc400030006ff */
[----:B------:R-:W-:-:S07]  /*19500*/  F2FP.F16.E4M3.UNPACK_B R5, R5.H1 ;  /* 0x00000005ff05723e */ /* 0x000fce00030006ff */
[----:B---3--:R-:W-:-:S15]  /*19510*/  HMMA.16816.F32 R20, R12, R4, R20 ;  /* 0x000000040c14723c */ /* 0x008fde0000001814 */
[----:B------:R-:W-:-:S04]  /*19520*/  NOP ;  /* 0x0000000000007918 */ /* 0x000fc80000000000 */
[----:B------:R-:W-:Y:S04]  /*19530*/  STL.64 [R1+0x180], R20 ;  /* 0x0001801401007387 */ /* 0x000fe80000100a00 */
[----:B------:R0:W-:Y:S04]  /*19540*/  STL.64 [R1+0x188], R22 ;  /* 0x0001881601007387 */ /* 0x0001e80000100a00 */
[----:B0-----:R-:W2:Y:S04]  /*19550*/  LDL.LU.64 R22, [R1+0xf40] ;  /* 0x000f400001167983 */ /* 0x001ea80000300a00 */
[----:B------:R-:W3:Y:S01]  /*19560*/  LDL.LU.64 R20, [R1+0xf38] ;  /* 0x000f380001147983 */ /* 0x000ee20000300a00 */
[----:B------:R-:W-:-:S02]  /*19570*/  F2FP.F16.E4M3.UNPACK_B R2, R2.H1 ;  /* 0x00000002ff02723e */ /* 0x000fc400030006ff */
[----:B----4-:R-:W-:Y:S01]  /*19580*/  F2FP.F16.E4M3.UNPACK_B R3, R3.H1 ;  /* 0x00000003ff03723e */ /* 0x010fe200030006ff */
[----:B--2---:R-:W-:Y:S02]  /*19590*/  IMAD R6, R6, 0x100, R23 ;  /* 0x0000010006067824 */ /* 0x004fe400078e0217 */
[----:B------:R-:W-:Y:S01]  /*195a0*/  IMAD R7, R7, 0x100, R22 ;  /* 0x0000010007077824 */ /* 0x000fe200078e0216 */
[----:B------:R-:W2:Y:S04]  /*195b0*/  LDL.LU R23, [R1+0xf34] ;  /* 0x000f340001177983 */ /* 0x000ea80000300800 */
[----:B------:R-:W2:Y:S01]  /*195c0*/  LDL.LU R22, [R1+0xf30] ;  /* 0x000f300001167983 */ /* 0x000ea20000300800 */
[----:B---3--:R-:W-:Y:S02]  /*195d0*/  IMAD R28, R28, 0x100, R21 ;  /* 0x000001001c1c7824 */ /* 0x008fe400078e0215 */
[----:B------:R-:W-:Y:S01]  /*195e0*/  IMAD R29, R29, 0x100, R20 ;  /* 0x000001001d1d7824 */ /* 0x000fe200078e0214 */
[----:B------:R-:W2:Y:S04]  /*195f0*/  LDL.LU R21, [R1+0xf2c] ;  /* 0x000f2c0001157983 */ /* 0x000ea80000300800 */
[----:B------:R-:W2:Y:S02]  /*19600*/  LDL.LU R20, [R1+0xf28] ;  /* 0x000f280001147983 */ /* 0x000ea40000300800 */
[----:B--2---:R-:W-:Y:S02]  /*19610*/  HMMA.16816.F32 R12, R12, R2, R20 ;  /* 0x000000020c0c723c */ /* 0x004fe40000001814 */
[----:B------:R-:W2:Y:S04]  /*19620*/  LDL.LU.64 R22, [R1+0xf20] ;  /* 0x000f200001167983 */ /* 0x000ea80000300a00 */
[----:B------:R-:W3:-:S13]  /*19630*/  LDL.LU R21, [R1+0xf18] ;  /* 0x000f180001157983 */ /* 0x000eda0000300800 */
[----:B------:R0:W-:Y:S04]  /*19640*/  STL.64 [R1+0x170], R12 ;  /* 0x0001700c01007387 */ /* 0x0001e80000100a00 */
[----:B------:R1:W-:Y:S01]  /*19650*/  STL.64 [R1+0x178], R14 ;  /* 0x0001780e01007387 */ /* 0x0003e20000100a00 */
[----:B0-----:R-:W-:Y:S02]  /*19660*/  F2FP.F16.E4M3.UNPACK_B R12, R6 ;  /* 0x00000006ff0c723e */ /* 0x001fe400020006ff */
[----:B------:R-:W-:Y:S02]  /*19670*/  F2FP.F16.E4M3.UNPACK_B R13, R7 ;  /* 0x00000007ff0d723e */ /* 0x000fe400020006ff */
[----:B-1----:R-:W-:Y:S02]  /*19680*/  F2FP.F16.E4M3.UNPACK_B R14, R28 ;  /* 0x0000001cff0e723e */ /* 0x002fe400020006ff */
[----:B------:R-:W-:-:S07]  /*19690*/  F2FP.F16.E4M3.UNPACK_B R15, R29 ;  /* 0x0000001dff0f723e */ /* 0x000fce00020006ff */
[----:B------:R-:W-:-:S15]  /*196a0*/  HMMA.16816.F32 R8, R12, R4, R8 ;  /* 0x000000040c08723c */ /* 0x000fde0000001808 */
[----:B------:R-:W-:-:S04]  /*196b0*/  NOP ;  /* 0x0000000000007918 */ /* 0x000fc80000000000 */
[----:B------:R-:W-:Y:S04]  /*196c0*/  STL.64 [R1+0x1e0], R8 ;  /* 0x0001e00801007387 */ /* 0x000fe80000100a00 */
[----:B------:R0:W-:Y:S02]  /*196d0*/  STL.64 [R1+0x1e8], R10 ;  /* 0x0001e80a01007387 */ /* 0x0001e40000100a00 */
[----:B0-----:R-:W-:Y:S02]  /*196e0*/  HMMA.16816.F32 R8, R12, R2, R16 ;  /* 0x000000020c08723c */ /* 0x001fe40000001810 */
[----:B------:R-:W-:Y:S04]  /*196f0*/  STL [R1+0xefc], R2 ;  /* 0x000efc0201007387 */ /* 0x000fe80000100800 */
[----:B------:R-:W-:Y:S01]  /*19700*/  STL [R1+0xef8], R3 ;  /* 0x000ef80301007387 */ /* 0x000fe20000100800 */
[----:B------:R-:W-:-:S12]  /*19710*/  IMAD R29, R0, 0x100, R27 ;  /* 0x00000100001d7824 */ /* 0x000fd800078e021b */
[----:B------:R-:W-:Y:S04]  /*19720*/  STL.64 [R1+0x90], R8 ;  /* 0x0000900801007387 */ /* 0x000fe80000100a00 */
[----:B------:R-:W-:Y:S04]  /*19730*/  STL.64 [R1+0x98], R10 ;  /* 0x0000980a01007387 */ /* 0x000fe80000100a00 */
[----:B------:R-:W4:Y:S04]  /*19740*/  LDL.LU R0, [R1+0x4a8] ;  /* 0x0004a80001007983 */ /* 0x000f280000300800 */
[----:B----4-:R0:W-:Y:S04]  /*19750*/  STL [R1+0xed0], R0 ;  /* 0x000ed00001007387 */ /* 0x0101e80000100800 */
[----:B0-----:R-:W4:Y:S04]  /*19760*/  LDL.LU R0, [R1+0x4a4] ;  /* 0x0004a40001007983 */ /* 0x001f280000300800 */
[----:B----4-:R-:W-:Y:S04]  /*19770*/  STL [R1+0xf00], R0 ;  /* 0x000f000001007387 */ /* 0x010fe80000100800 */
[----:B------:R-:W4:Y:S01]  /*19780*/  LDL.LU R11, [R1+0x4bc] ;  /* 0x0004bc00010b7983 */ /* 0x000f220000300800 */
[----:B--2---:R-:W-:-:S02]  /*19790*/  IMAD R7, R24, 0x100, R23 ;  /* 0x0000010018077824 */ /* 0x004fc400078e0217 */
[----:B------:R-:W-:Y:S01]  /*197a0*/  IMAD R28, R26, 0x100, R25 ;  /* 0x000001001a1c7824 */ /* 0x000fe200078e0219 */
[----:B----4-:R0:W-:Y:S04]  /*197b0*/  STL [R1+0xf04], R11 ;  /* 0x000f040b01007387 */ /* 0x0101e80000100800 */
[----:B------:R-:W2:Y:S04]  /*197c0*/  LDL.LU R10, [R1+0x4b8] ;  /* 0x0004b800010a7983 */ /* 0x000ea80000300800 */
[----:B------:R-:W4:Y:S04]  /*197d0*/  LDL.LU R24, [R1+0x30] ;  /* 0x0000300001187983 */ /* 0x000f280000300800 */
[----:B------:R-:W4:Y:S04]  /*197e0*/  LDL.LU R25, [R1+0x34] ;  /* 0x0000340001197983 */ /* 0x000f280000300800 */
[----:B------:R-:W2:Y:S04]  /*197f0*/  LDL.LU R26, [R1+0x38] ;  /* 0x00003800011a7983 */ /* 0x000ea80000300800 */
[----:B------:R-:W2:Y:S04]  /*19800*/  LDL.LU R27, [R1+0x3c] ;  /* 0x00003c00011b7983 */ /* 0x000ea80000300800 */
[----:B0-----:R-:W3:Y:S04]  /*19810*/  LDL.LU R11, [R1+0x484] ;  /* 0x00048400010b7983 */ /* 0x001ee80000300800 */
[----:B------:R-:W3:Y:S04]  /*19820*/  LDL.LU R0, [R1+0x48c] ;  /* 0x00048c0001007983 */ /* 0x000ee80000300800 */
[----:B------:R-:W3:Y:S04]  /*19830*/  LDL.LU R2, [R1+0x494] ;  /* 0x0004940001027983 */ /* 0x000ee80000300800 */
[----:B------:R-:W3:Y:S04]  /*19840*/  LDL.LU R3, [R1+0x49c] ;  /* 0x00049c0001037983 */ /* 0x000ee80000300800 */
[----:B--2---:R-:W-:Y:S04]  /*19850*/  STL.64 [R1+0xee0], R26 ;  /* 0x000ee01a01007387 */ /* 0x004fe80000100a00 */
[----:B----4-:R0:W-:Y:S04]  /*19860*/  STL.64 [R1+0xed8], R24 ;  /* 0x000ed81801007387 */ /* 0x0101e80000100a00 */
[----:B0-----:R-:W2:Y:S04]  /*19870*/  LDL.LU R24, [R1+0x80] ;  /* 0x0000800001187983 */ /* 0x001ea80000300800 */
[----:B------:R-:W2:Y:S04]  /*19880*/  LDL.LU R25, [R1+0x84] ;  /* 0x0000840001197983 */ /* 0x000ea80000300800 */
[----:B------:R-:W4:Y:S04]  /*19890*/  LDL.LU R26, [R1+0x88] ;  /* 0x00008800011a7983 */ /* 0x000f280000300800 */
[----:B------:R-:W4:Y:S04]  /*198a0*/  LDL.LU R27, [R1+0x8c] ;  /* 0x00008c00011b7983 */ /* 0x000f280000300800 */
[----:B----4-:R-:W-:Y:S04]  /*198b0*/  STL.64 [R1+0xef0], R26 ;  /* 0x000ef01a01007387 */ /* 0x010fe80000100a00 */
[----:B--2---:R0:W-:Y:S04]  /*198c0*/  STL.64 [R1+0xee8], R24 ;  /* 0x000ee81801007387 */ /* 0x0041e80000100a00 */
[----:B0-----:R-:W2:Y:S04]  /*198d0*/  LDL.LU R24, [R1+0x60] ;  /* 0x0000600001187983 */ /* 0x001ea80000300800 */
[----:B------:R-:W2:Y:S04]  /*198e0*/  LDL.LU R25, [R1+0x64] ;  /* 0x0000640001197983 */ /* 0x000ea80000300800 */
[----:B------:R-:W4:Y:S04]  /*198f0*/  LDL.LU R26, [R1+0x68] ;  /* 0x00006800011a7983 */ /* 0x000f280000300800 */
[----:B------:R-:W4:Y:S01]  /*19900*/  LDL.LU R27, [R1+0x6c] ;  /* 0x00006c00011b7983 */ /* 0x000f220000300800 */
[----:B---3--:R-:W-:Y:S01]  /*19910*/  IMAD R6, R22, 0x100, R21 ;  /* 0x0000010016067824 */ /* 0x008fe200078e0215 */
[----:B------:R-:W-:-:S02]  /*19920*/  F2FP.F16.E4M3.UNPACK_B R13, R7 ;  /* 0x00000007ff0d723e */ /* 0x000fc400020006ff */
[----:B------:R-:W-:Y:S02]  /*19930*/  F2FP.F16.E4M3.UNPACK_B R14, R28 ;  /* 0x0000001cff0e723e */ /* 0x000fe400020006ff */
[----:B------:R-:W-:Y:S02]  /*19940*/  F2FP.F16.E4M3.UNPACK_B R12, R6 ;  /* 0x00000006ff0c723e */ /* 0x000fe400020006ff */
[----:B------:R-:W-:Y:S01]  /*19950*/  F2FP.F16.E4M3.UNPACK_B R15, R29 ;  /* 0x0000001dff0f723e */ /* 0x000fe200020006ff */
[----:B----4-:R-:W-:Y:S04]  /*19960*/  STL.64 [R1+0xf10], R26 ;  /* 0x000f101a01007387 */ /* 0x010fe80000100a00 */
[----:B--2---:R0:W-:Y:S04]  /*19970*/  STL.64 [R1+0xf08], R24 ;  /* 0x000f081801007387 */ /* 0x0041e80000100a00 */
[----:B0-----:R-:W2:Y:S04]  /*19980*/  LDL.LU R24, [R1+0xa0] ;  /* 0x0000a00001187983 */ /* 0x001ea80000300800 */
[----:B------:R-:W2:Y:S04]  /*19990*/  LDL.LU R25, [R1+0xa4] ;  /* 0x0000a40001197983 */ /* 0x000ea80000300800 */
[----:B------:R-:W2:Y:S04]  /*199a0*/  LDL.LU R26, [R1+0xa8] ;  /* 0x0000a800011a7983 */ /* 0x000ea80000300800 */
[----:B------:R-:W2:Y:S04]  /*199b0*/  LDL.LU R27, [R1+0xac] ;  /* 0x0000ac00011b7983 */ /* 0x000ea80000300800 */
[----:B------:R-:W3:Y:S04]  /*199c0*/  LDL.LU R16, [R1+0x50] ;  /* 0x0000500001107983 */ /* 0x000ee80000300800 */
[----:B------:R-:W3:Y:S04]  /*199d0*/  LDL.LU R17, [R1+0x54] ;  /* 0x0000540001117983 */ /* 0x000ee80000300800 */
[----:B------:R-:W3:Y:S04]  /*199e0*/  LDL.LU R18, [R1+0x58] ;  /* 0x0000580001127983 */ /* 0x000ee80000300800 */
[----:B------:R-:W3:Y:S04]  /*199f0*/  LDL.LU R19, [R1+0x5c] ;  /* 0x00005c0001137983 */ /* 0x000ee80000300800 */
[----:B------:R-:W4:Y:S04]  /*19a00*/  LDL.LU R9, [R1+0x4c4] ;  /* 0x0004c40001097983 */ /* 0x000f280000300800 */
[----:B------:R-:W4:Y:S04]  /*19a10*/  LDL.LU R8, [R1+0x4c0] ;  /* 0x0004c00001087983 */ /* 0x000f280000300800 */
[----:B------:R-:W3:Y:S04]  /*19a20*/  LDL.LU R20, [R1+0x4d0] ;  /* 0x0004d00001147983 */ /* 0x000ee80000300800 */
[----:B------:R-:W3:Y:S04]  /*19a30*/  LDL.LU R21, [R1+0x4c8] ;  /* 0x0004c80001157983 */ /* 0x000ee80000300800 */
[----:B------:R-:W3:Y:S04]  /*19a40*/  LDL.LU R22, [R1+0x4d8] ;  /* 0x0004d80001167983 */ /* 0x000ee80000300800 */
[----:B------:R-:W3:Y:S04]  /*19a50*/  LDL.LU R23, [R1+0x4d4] ;  /* 0x0004d40001177983 */ /* 0x000ee80000300800 */
[----:B------:R-:W3:Y:S04]  /*19a60*/  LDL.LU R6, [R1+0x480] ;  /* 0x0004800001067983 */ /* 0x000ee80000300800 */
[----:B------:R-:W4:Y:S04]  /*19a70*/  LDL.LU R7, [R1+0x488] ;  /* 0x0004880001077983 */ /* 0x000f280000300800 */
[----:B------:R-:W4:Y:S04]  /*19a80*/  LDL.LU R28, [R1+0x490] ;  /* 0x00049000011c7983 */ /* 0x000f280000300800 */
[----:B------:R-:W4:Y:S01]  /*19a90*/  LDL.LU R29, [R1+0x498] ;  /* 0x00049800011d7983 */ /* 0x000f220000300800 */
[----:B--2---:R-:W-:Y:S01]  /*19aa0*/  HMMA.16816.F32 R24, R12, R4, R24 ;  /* 0x000000040c18723c */ /* 0x004fe20000001818 */
[----:B---3--:R-:W-:-:S02]  /*19ab0*/  IMAD R6, R6, 0x100, R11 ;  /* 0x0000010006067824 */ /* 0x008fc400078e020b */
[----:B----4-:R-:W-:Y:S02]  /*19ac0*/  IMAD R7, R7, 0x100, R0 ;  /* 0x0000010007077824 */ /* 0x010fe400078e0200 */
[----:B------:R-:W-:-:S14]  /*19ad0*/  IMAD R28, R28, 0x100, R2 ;  /* 0x000001001c1c7824 */ /* 0x000fdc00078e0202 */
[----:B------:R-:W-:Y:S04]  /*19ae0*/  STL.64 [R1+0x1d0], R24 ;  /* 0x0001d01801007387 */ /* 0x000fe80000100a00 */
[----:B------:R0:W-:Y:S01]  /*19af0*/  STL.64 [R1+0x1d8], R26 ;  /* 0x0001d81a01007387 */ /* 0x0001e20000100a00 */
[----:B------:R-:W-:-:S03]  /*19b00*/  IMAD R29, R29, 0x100, R3 ;  /* 0x000001001d1d7824 */ /* 0x000fc600078e0203 */
[----:B0-----:R-:W2:Y:S04]  /*19b10*/  LDL.LU.64 R26, [R1+0xf10] ;  /* 0x000f1000011a7983 */ /* 0x001ea80000300a00 */
[----:B------:R-:W2:Y:S04]  /*19b20*/  LDL.LU.64 R24, [R1+0xf08] ;  /* 0x000f080001187983 */ /* 0x000ea80000300a00 */
[----:B------:R-:W3:Y:S04]  /*19b30*/  LDL.LU R11, [R1+0xf04] ;  /* 0x000f0400010b7983 */ /* 0x000ee80000300800 */
[----:B------:R-:W4:Y:S04]  /*19b40*/  LDL.LU R0, [R1+0xf00] ;  /* 0x000f000001007983 */ /* 0x000f280000300800 */
[----:B------:R-:W2:Y:S04]  /*19b50*/  LDL.LU R2, [R1+0xefc] ;  /* 0x000efc0001027983 */ /* 0x000ea80000300800 */
[----:B------:R-:W2:Y:S02]  /*19b60*/  LDL.LU R3, [R1+0xef8] ;  /* 0x000ef80001037983 */ /* 0x000ea40000300800 */
[----:B--2---:R-:W-:Y:S02]  /*19b70*/  HMMA.16816.F32 R12, R12, R2, R24 ;  /* 0x000000020c0c723c */ /* 0x004fe40000001818 */
[----:B------:R-:W2:Y:S04]  /*19b80*/  LDL.LU.64 R26, [R1+0xef0] ;  /* 0x000ef000011a7983 */ /* 0x000ea80000300a00 */
[----:B------:R-:W2:-:S13]  /*19b90*/  LDL.LU.64 R24, [R1+0xee8] ;  /* 0x000ee80001187983 */ /* 0x000e9a0000300a00 */
[----:B------:R0:W-:Y:S04]  /*19ba0*/  STL.64 [R1+0x60], R12 ;  /* 0x0000600c01007387 */ /* 0x0001e80000100a00 */
[----:B------:R1:W-:Y:S01]  /*19bb0*/  STL.64 [R1+0x68], R14 ;  /* 0x0000680e01007387 */ /* 0x0003e20000100a00 */
[----:B0-----:R-:W-:-:S03]  /*19bc0*/  F2FP.F16.E4M3.UNPACK_B R12, R6 ;  /* 0x00000006ff0c723e */ /* 0x001fc600020006ff */
[----:B------:R-:W4:Y:S01]  /*19bd0*/  LDL.LU R6, [R1+0x4a0] ;  /* 0x0004a00001067983 */ /* 0x000f220000300800 */
[----:B------:R-:W-:Y:S02]  /*19be0*/  F2FP.F16.E4M3.UNPACK_B R13, R7 ;  /* 0x00000007ff0d723e */ /* 0x000fe400020006ff */
[----:B-1----:R-:W-:Y:S02]  /*19bf0*/  F2FP.F16.E4M3.UNPACK_B R14, R28 ;  /* 0x0000001cff0e723e */ /* 0x002fe400020006ff */
[----:B------:R-:W-:Y:S01]  /*19c00*/  F2FP.F16.E4M3.UNPACK_B R15, R29 ;  /* 0x0000001dff0f723e */ /* 0x000fe200020006ff */
        /* <DEDUP_REMOVED lines=9> */
[----:B----4-:R-:W-:-:S03]  /*19ca0*/  IMAD R6, R6, 0x100, R0 ;  /* 0x0000010006067824 */ /* 0x010fc600078e0200 */
[----:B------:R-:W4:Y:S01]  /*19cb0*/  LDL.LU R0, [R1+0xed0] ;  /* 0x000ed00001007983 */ /* 0x000f220000300800 */
[----:B---3--:R-:W-:Y:S02]  /*19cc0*/  IMAD R28, R28, 0x100, R29 ;  /* 0x000001001c1c7824 */ /* 0x008fe400078e021d */
[----:B------:R-:W-:Y:S01]  /*19cd0*/  IMAD R29, R10, 0x100, R11 ;  /* 0x000001000a1d7824 */ /* 0x000fe200078e020b */
[----:B--2---:R-:W-:Y:S01]  /*19ce0*/  HMMA.16816.F32 R12, R12, R2, R24 ;  /* 0x000000020c0c723c */ /* 0x004fe20000001818 */
[----:B----4-:R-:W-:Y:S02]  /*19cf0*/  IMAD R7, R0, 0x100, R7 ;  /* 0x0000010000077824 */ /* 0x010fe400078e0207 */
[----:B------:R-:W2:Y:S04]  /*19d00*/  LDL.LU R0, [R1+0x4e0] ;  /* 0x0004e00001007983 */ /* 0x000ea80000300800 */
[----:B------:R-:W3:Y:S04]  /*19d10*/  LDL.LU.64 R26, [R1+0xec8] ;  /* 0x000ec800011a7983 */ /* 0x000ee80000300a00 */
[----:B------:R-:W4:Y:S08]  /*19d20*/  LDL.LU.64 R24, [R1+0xec0] ;  /* 0x000ec00001187983 */ /* 0x000f300000300a00 */
[----:B------:R0:W-:Y:S04]  /*19d30*/  STL.64 [R1+0x70], R12 ;  /* 0x0000700c01007387 */ /* 0x0001e80000100a00 */
[----:B------:R1:W-:Y:S01]  /*19d40*/  STL.64 [R1+0x78], R14 ;  /* 0x0000780e01007387 */ /* 0x0003e20000100a00 */
[----:B0-----:R-:W-:-:S02]  /*19d50*/  F2FP.F16.E4M3.UNPACK_B R12, R6 ;  /* 0x00000006ff0c723e */ /* 0x001fc400020006ff */
[----:B------:R-:W-:Y:S02]  /*19d60*/  F2FP.F16.E4M3.UNPACK_B R13, R7 ;  /* 0x00000007ff0d723e */ /* 0x000fe400020006ff */
[----:B-1----:R-:W-:Y:S02]  /*19d70*/  F2FP.F16.E4M3.UNPACK_B R14, R28 ;  /* 0x0000001cff0e723e */ /* 0x002fe400020006ff */
[----:B------:R-:W-:Y:S02]  /*19d80*/  F2FP.F16.E4M3.UNPACK_B R15, R29 ;  /* 0x0000001dff0f723e */ /* 0x000fe400020006ff */
[----:B------:R-:W2:Y:S05]  /*19d90*/  LDL.LU R29, [R1+0x4dc] ;  /* 0x0004dc00011d7983 */ /* 0x000eaa0000300800 */
[----:B------:R-:W-:Y:S01]  /*19da0*/  HMMA.16816.F32 R16, R12, R4, R16 ;  /* 0x000000040c10723c */ /* 0x000fe20000001810 */
[----:B------:R-:W-:-:S15]  /*19db0*/  IMAD R7, R21, 0x100, R20 ;  /* 0x0000010015077824 */ /* 0x000fde00078e0214 */
[----:B------:R-:W-:-:S03]  /*19dc0*/  NOP ;  /* 0x0000000000007918 */ /* 0x000fc60000000000 */
[----:B------:R0:W-:Y:S04]  /*19dd0*/  STL.64 [R1+0x1b0], R16 ;  /* 0x0001b01001007387 */ /* 0x0001e80000100a00 */
[----:B------:R1:W-:Y:S04]  /*19de0*/  STL.64 [R1+0x1b8], R18 ;  /* 0x0001b81201007387 */ /* 0x0003e80000100a00 */
[----:B0-----:R-:W2:Y:S04]  /*19df0*/  LDL.LU R16, [R1+0x20] ;  /* 0x0000200001107983 */ /* 0x001ea80000300800 */
[----:B------:R-:W2:Y:S04]  /*19e00*/  LDL.LU R17, [R1+0x24] ;  /* 0x0000240001117983 */ /* 0x000ea80000300800 */
[----:B-1----:R-:W2:Y:S04]  /*19e10*/  LDL.LU R18, [R1+0x28] ;  /* 0x0000280001127983 */ /* 0x002ea80000300800 */
[----:B------:R-:W2:Y:S04]  /*19e20*/  LDL.LU R19, [R1+0x2c] ;  /* 0x00002c0001137983 */ /* 0x000ea80000300800 */
[----:B------:R-:W2:Y:S04]  /*19e30*/  LDL.LU R20, [R1] ;  /* 0x0000000001147983 */ /* 0x000ea80000300800 */
[----:B------:R-:W2:Y:S01]  /*19e40*/  LDL.LU R21, [R1+0x4] ;  /* 0x0000040001157983 */ /* 0x000ea20000300800 */
[----:B------:R-:W-:-:S02]  /*19e50*/  IMAD R28, R23, 0x100, R22 ;  /* 0x00000100171c7824 */ /* 0x000fc400078e0216 */
[----:B----4-:R-:W-:Y:S02]  /*19e60*/  IMAD.MOV.U32 R22, RZ, RZ, R24 ;  /* 0x000000ffff167224 */ /* 0x010fe400078e0018 */
[----:B------:R-:W-:Y:S01]  /*19e70*/  IMAD.MOV.U32 R23, RZ, RZ, R25 ;  /* 0x000000ffff177224 */ /* 0x000fe200078e0019 */
[----:B------:R-:W4:Y:S04]  /*19e80*/  LDL.LU R24, [R1+0xeb8] ;  /* 0x000eb80001187983 */ /* 0x000f280000300800 */
[----:B------:R-:W4:Y:S04]  /*19e90*/  LDL.LU R25, [R1+0xeb4] ;  /* 0x000eb40001197983 */ /* 0x000f280000300800 */
[----:B------:R-:W-:Y:S04]  /*19ea0*/  STL.64 [R1+0xe90], R22 ;  /* 0x000e901601007387 */ /* 0x000fe80000100a00 */
[----:B--2---:R3:W-:Y:S02]  /*19eb0*/  STL.64 [R1+0xe88], R20 ;  /* 0x000e881401007387 */ /* 0x0047e40000100a00 */
[----:B---3--:R-:W-:-:S02]  /*19ec0*/  IMAD.MOV.U32 R20, RZ, RZ, R26 ;  /* 0x000000ffff147224 */ /* 0x008fc400078e001a */
[----:B------:R-:W-:Y:S01]  /*19ed0*/  IMAD.MOV.U32 R21, RZ, RZ, R27 ;  /* 0x000000ffff157224 */ /* 0x000fe200078e001b */
[----:B------:R-:W4:Y:S04]  /*19ee0*/  LDL.LU R26, [R1+0xeb0] ;  /* 0x000eb000011a7983 */ /* 0x000f280000300800 */
[----:B------:R-:W4:Y:S04]  /*19ef0*/  LDL.LU R27, [R1+0xeac] ;  /* 0x000eac00011b7983 */ /* 0x000f280000300800 */
[----:B------:R-:W2:Y:S01]  /*19f00*/  LDL.LU R22, [R1+0x18] ;  /* 0x0000180001167983 */ /* 0x000ea20000300800 */
[----:B------:R-:W-:-:S03]  /*19f10*/  IMAD R6, R8, 0x100, R9 ;  /* 0x0000010008067824 */ /* 0x000fc600078e0209 */
[----:B------:R-:W2:Y:S04]  /*19f20*/  LDL.LU R23, [R1+0x1c] ;  /* 0x00001c0001177983 */ /* 0x000ea80000300800 */
[----:B------:R-:W3:Y:S04]  /*19f30*/  LDL.LU R8, [R1+0x508] ;  /* 0x0005080001087983 */ /* 0x000ee80000300800 */
[----:B------:R-:W2:Y:S04]  /*19f40*/  LDL.LU R9, [R1+0x510] ;  /* 0x0005100001097983 */ /* 0x000ea80000300800 */
[----:B------:R-:W2:Y:S04]  /*19f50*/  LDL.LU R10, [R1+0x518] ;  /* 0x00051800010a7983 */ /* 0x000ea80000300800 */
[----:B------:R-:W2:Y:S01]  /*19f60*/  LDL.LU R11, [R1+0x520] ;  /* 0x00052000010b7983 */ /* 0x000ea20000300800 */
[----:B------:R-:W-:-:S03]  /*19f70*/  IMAD R29, R29, 0x100, R0 ;  /* 0x000001001d1d7824 */ /* 0x000fc600078e0200 */
[----:B------:R-:W2:Y:S01]  /*19f80*/  LDL.LU R0, [R1+0xea8] ;  /* 0x000ea80001007983 */ /* 0x000ea20000300800 */
[----:B----4-:R-:W-:Y:S03]  /*19f90*/  HMMA.16816.F32 R12, R12, R2, R24 ;  /* 0x000000020c0c723c */ /* 0x010fe60000001818 */
[----:B------:R-:W4:Y:S04]  /*19fa0*/  LDL.LU R24, [R1+0x4ec] ;  /* 0x0004ec0001187983 */ /* 0x000f280000300800 */
[----:B------:R-:W2:-:S12]  /*19fb0*/  LDL.LU R25, [R1+0x4f8] ;  /* 0x0004f80001197983 */ /* 0x000e980000300800 */
[----:B------:R0:W-:Y:S04]  /*19fc0*/  STL.64 [R1+0x50], R12 ;  /* 0x0000500c01007387 */ /* 0x0001e80000100a00 */
[----:B------:R1:W-:Y:S04]  /*19fd0*/  STL.64 [R1+0x58], R14 ;  /* 0x0000580e01007387 */ /* 0x0003e80000100a00 */
[----:B------:R-:W2:Y:S04]  /*19fe0*/  LDL.LU R26, [R1+0x4f4] ;  /* 0x0004f400011a7983 */ /* 0x000ea80000300800 */
[----:B------:R-:W2:Y:S01]  /*19ff0*/  LDL.LU R27, [R1+0x500] ;  /* 0x00050000011b7983 */ /* 0x000ea20000300800 */
[----:B0-----:R-:W-:-:S02]  /*1a000*/  F2FP.F16.E4M3.UNPACK_B R12, R6 ;  /* 0x00000006ff0c723e */ /* 0x001fc400020006ff */
[----:B------:R-:W-:Y:S02]  /*1a010*/  F2FP.F16.E4M3.UNPACK_B R13, R7 ;  /* 0x00000007ff0d723e */ /* 0x000fe400020006ff */
[----:B-1----:R-:W-:Y:S02]  /*1a020*/  F2FP.F16.E4M3.UNPACK_B R14, R28 ;  /* 0x0000001cff0e723e */ /* 0x002fe400020006ff */
[----:B------:R-:W-:Y:S01]  /*1a030*/  F2FP.F16.E4M3.UNPACK_B R15, R29 ;  /* 0x0000001dff0f723e */ /* 0x000fe200020006ff */
[----:B------:R-:W2:Y:S04]  /*1a040*/  LDL.LU R6, [R1+0x4e4] ;  /* 0x0004e40001067983 */ /* 0x000ea80000300800 */
[----:B------:R-:W4:Y:S04]  /*1a050*/  LDL.LU R7, [R1+0x4f0] ;  /* 0x0004f00001077983 */ /* 0x000f280000300800 */
[----:B------:R-:W3:Y:S01]  /*1a060*/  LDL.LU R28, [R1+0x4e8] ;  /* 0x0004e800011c7983 */ /* 0x000ee20000300800 */
[----:B------:R-:W-:-:S15]  /*1a070*/  HMMA.16816.F32 R16, R12, R4, R16 ;  /* 0x000000040c10723c */ /* 0x000fde0000001810 */
[----:B------:R-:W-:-:S04]  /*1a080*/  NOP ;  /* 0x0000000000007918 */ /* 0x000fc80000000000 */
[----:B------:R-:W-:Y:S04]  /*1a090*/  STL.64 [R1+0x1a0], R16 ;  /* 0x0001a01001007387 */ /* 0x000fe80000100a00 */
[----:B------:R0:W-:Y:S04]  /*1a0a0*/  STL.64 [R1+0x1a8], R18 ;  /* 0x0001a81201007387 */ /* 0x0001e80000100a00 */
[----:B0-----:R-:W3:Y:S04]  /*1a0b0*/  LDL.LU.64 R18, [R1+0xea0] ;  /* 0x000ea00001127983 */ /* 0x001ee80000300a00 */
[----:B------:R-:W3:Y:S01]  /*1a0c0*/  LDL.LU.64 R16, [R1+0xe98] ;  /* 0x000e980001107983 */ /* 0x000ee20000300a00 */
[----:B----4-:R-:W-:-:S02]  /*1a0d0*/  IMAD R7, R24, 0x100, R7 ;  /* 0x0000010018077824 */ /* 0x010fc400078e0207 */
[----:B--2---:R-:W-:Y:S02]  /*1a0e0*/  IMAD R24, R26, 0x100, R25 ;  /* 0x000001001a187824 */ /* 0x004fe400078e0219 */
[----:B---3--:R-:W-:Y:S02]  /*1a0f0*/  IMAD R6, R6, 0x100, R28 ;  /* 0x0000010006067824 */ /* 0x008fe400078e021c */
[----:B------:R-:W-:Y:S01]  /*1a100*/  IMAD R25, R0, 0x100, R27 ;  /* 0x0000010000197824 */ /* 0x000fe200078e021b */
[----:B------:R-:W-:Y:S01]  /*1a110*/  HMMA.16816.F32 R12, R12, R2, R16 ;  /* 0x000000020c0c723c */ /* 0x000fe20000001810 */
[----:B------:R-:W2:Y:S04]  /*1a120*/  LDL.LU R17, [R1+0x504] ;  /* 0x0005040001117983 */ /* 0x000ea80000300800 */
[----:B------:R-:W3:-:S14]  /*1a130*/  LDL.LU R16, [R1+0x50c] ;  /* 0x00050c0001107983 */ /* 0x000edc0000300800 */
[----:B------:R0:W-:Y:S04]  /*1a140*/  STL.64 [R1+0x210], R12 ;  /* 0x0002100c01007387 */ /* 0x0001e80000100a00 */
[----:B------:R1:W-:Y:S04]  /*1a150*/  STL.64 [R1+0x218], R14 ;  /* 0x0002180e01007387 */ /* 0x0003e80000100a00 */
[----:B------:R-:W4:Y:S04]  /*1a160*/  LDL.LU R18, [R1+0x358] ;  /* 0x0003580001127983 */ /* 0x000f280000300800 */
[----:B------:R-:W4:Y:S04]  /*1a170*/  LDL.LU R19, [R1+0xd4c] ;  /* 0x000d4c0001137983 */ /* 0x000f280000300800 */
[----:B------:R-:W4:Y:S04]  /*1a180*/  LDL.LU R29, [R1+0x360] ;  /* 0x00036000011d7983 */ /* 0x000f280000300800 */
[----:B------:R-:W4:Y:S04]  /*1a190*/  LDL.LU R28, [R1+0xd44] ;  /* 0x000d4400011c7983 */ /* 0x000f280000300800 */
[----:B------:R-:W4:Y:S04]  /*1a1a0*/  LDL.LU R26, [R1+0xd68] ;  /* 0x000d6800011a7983 */ /* 0x000f280000300800 */
[----:B------:R-:W4:Y:S04]  /*1a1b0*/  LDL.LU R27, [R1+0xd3c] ;  /* 0x000d3c00011b7983 */ /* 0x000f280000300800 */
[----:B------:R-:W4:Y:S01]  /*1a1c0*/  LDL.LU R0, [R1+0xd60] ;  /* 0x000d600001007983 */ /* 0x000f220000300800 */
[----:B0-----:R-:W-:-:S02]  /*1a1d0*/  F2FP.F16.E4M3.UNPACK_B R12, R6 ;  /* 0x00000006ff0c723e */ /* 0x001fc400020006ff */
[----:B------:R-:W-:Y:S02]  /*1a1e0*/  F2FP.F16.E4M3.UNPACK_B R13, R7 ;  /* 0x00000007ff0d723e */ /* 0x000fe400020006ff */
[----:B-1----:R-:W-:Y:S02]  /*1a1f0*/  F2FP.F16.E4M3.UNPACK_B R14, R24 ;  /* 0x00000018ff0e723e */ /* 0x002fe400020006ff */
[----:B------:R-:W-:Y:S01]  /*1a200*/  F2FP.F16.E4M3.UNPACK_B R15, R25 ;  /* 0x00000019ff0f723e */ /* 0x000fe200020006ff */
[----:B------:R-:W4:Y:S04]  /*1a210*/  LDL.LU R6, [R1+0x51c] ;  /* 0x00051c0001067983 */ /* 0x000f280000300800 */
[----:B------:R-:W4:Y:S04]  /*1a220*/  LDL.LU R7, [R1+0x514] ;  /* 0x0005140001077983 */ /* 0x000f280000300800 */
[----:B------:R-:W4:Y:S04]  /*1a230*/  LDL.LU R24, [R1+0xd54] ;  /* 0x000d540001187983 */ /* 0x000f280000300800 */
[----:B------:R-:W4:Y:S01]  /*1a240*/  LDL.LU R25, [R1+0x350] ;  /* 0x0003500001197983 */ /* 0x000f220000300800 */
[----:B------:R-:W-:-:S15]  /*1a250*/  HMMA.16816.F32 R20, R12, R4, R20 ;  /* 0x000000040c14723c */ /* 0x000fde0000001814 */
[----:B------:R-:W-:-:S04]  /*1a260*/  NOP ;  /* 0x0000000000007918 */ /* 0x000fc80000000000 */
[----:B------:R-:W-:Y:S04]  /*1a270*/  STL.64 [R1+0x190], R20 ;  /* 0x0001901401007387 */ /* 0x000fe80000100a00 */
[----:B------:R0:W-:Y:S04]  /*1a280*/  STL.64 [R1+0x198], R22 ;  /* 0x0001981601007387 */ /* 0x0001e80000100a00 */
[----:B0-----:R-:W4:Y:S04]  /*1a290*/  LDL.LU.64 R22, [R1+0xe90] ;  /* 0x000e900001167983 */ /* 0x001f280000300a00 */
[----:B------:R-:W4:Y:S01]  /*1a2a0*/  LDL.LU.64 R20, [R1+0xe88] ;  /* 0x000e880001147983 */ /* 0x000f220000300a00 */
[----:B--2---:R-:W-:-:S02]  /*1a2b0*/  IMAD R17, R17, 0x100, R8 ;  /* 0x0000010011117824 */ /* 0x004fc400078e0208 */
[----:B---3--:R-:W-:Y:S01]  /*1a2c0*/  IMAD R16, R16, 0x100, R9 ;  /* 0x0000010010107824 */ /* 0x008fe200078e0209 */
[----:B------:R-:W2:Y:S04]  /*1a2d0*/  LDL.LU R8, [R1+0xe84] ;  /* 0x000e840001087983 */ /* 0x000ea80000300800 */
[----:B------:R-:W2:Y:S01]  /*1a2e0*/  LDL.LU R9, [R1+0xe80] ;  /* 0x000e800001097983 */ /* 0x000ea20000300800 */
[----:B----4-:R-:W-:Y:S02]  /*1a2f0*/  IMAD R6, R6, 0x100, R11 ;  /* 0x0000010006067824 */ /* 0x010fe400078e020b */
[----:B------:R-:W-:Y:S02]  /*1a300*/  IMAD R7, R7, 0x100, R10 ;  /* 0x0000010007077824 */ /* 0x000fe400078e020a */
[----:B------:R-:W2:Y:S04]  /*1a310*/  LDL.LU R10, [R1+0xe7c] ;  /* 0x000e7c00010a7983 */ /* 0x000ea80000300800 */
[----:B------:R-:W2:Y:S01]  /*1a320*/  LDL.LU R11, [R1+0xe78] ;  /* 0x000e7800010b7983 */ /* 0x000ea20000300800 */
[----:B------:R-:W-:Y:S03]  /*1a330*/  HMMA.16816.F32 R12, R12, R2, R20 ;  /* 0x000000020c0c723c */ /* 0x000fe60000001814 */
[----:B------:R-:W3:Y:S04]  /*1a340*/  LDL.LU.64 R22, [R1+0xe70] ;  /* 0x000e700001167983 */ /* 0x000ee80000300a00 */
[----:B------:R-:W3:-:S12]  /*1a350*/  LDL.LU.64 R20, [R1+0xe68] ;  /* 0x000e680001147983 */ /* 0x000ed80000300a00 */
[----:B------:R0:W-:Y:S04]  /*1a360*/  STL.64 [R1+0x200], R12 ;  /* 0x0002000c01007387 */ /* 0x0001e80000100a00 */
[----:B------:R1:W-:Y:S01]  /*1a370*/  STL.64 [R1+0x208], R14 ;  /* 0x0002080e01007387 */ /* 0x0003e20000100a00 */
[----:B0-----:R-:W-:Y:S02]  /*1a380*/  F2FP.F16.E4M3.UNPACK_B R12, R17 ;  /* 0x00000011ff0c723e */ /* 0x001fe400020006ff */
[----:B------:R-:W-:Y:S02]  /*1a390*/  F2FP.F16.E4M3.UNPACK_B R13, R16 ;  /* 0x00000010ff0d723e */ /* 0x000fe400020006ff */
[----:B-1----:R-:W-:Y:S02]  /*1a3a0*/  F2FP.F16.E4M3.UNPACK_B R14, R7 ;  /* 0x00000007ff0e723e */ /* 0x002fe400020006ff */
[----:B------:R-:W-:Y:S01]  /*1a3b0*/  F2FP.F16.E4M3.UNPACK_B R15, R6 ;  /* 0x00000006ff0f723e */ /* 0x000fe200020006ff */
[----:B------:R-:W4:Y:S04]  /*1a3c0*/  LDL.LU R17, [R1+0xd5c] ;  /* 0x000d5c0001117983 */ /* 0x000f280000300800 */
[----:B------:R-:W2:Y:S04]  /*1a3d0*/  LDL.LU R16, [R1+0x348] ;  /* 0x0003480001107983 */ /* 0x000ea80000300800 */
[----:B------:R-:W2:Y:S04]  /*1a3e0*/  LDL.LU R7, [R1+0xd64] ;  /* 0x000d640001077983 */ /* 0x000ea80000300800 */
[----:B------:R-:W2:Y:S01]  /*1a3f0*/  LDL.LU R6, [R1+0xd6c] ;  /* 0x000d6c0001067983 */ /* 0x000ea20000300800 */
[----:B---3--:R-:W-:Y:S03]  /*1a400*/  HMMA.16816.F32 R20, R12, R4, R20 ;  /* 0x000000040c14723c */ /* 0x008fe60000001814 */
[----:B------:R-:W3:-:S15]  /*1a410*/  LDL.LU R5, [R1+0x4cc] ;  /* 0x0004cc0001057983 */ /* 0x000ede0000300800 */
[----:B------:R-:W-:Y:S01]  /*1a420*/  NOP ;  /* 0x0000000000007918 */ /* 0x000fe20000000000 */
[----:B------:R0:W-:Y:S04]  /*1a430*/  STL.64 [R1+0x40], R20 ;  /* 0x0000401401007387 */ /* 0x0001e80000100a00 */
[----:B------:R1:W-:Y:S04]  /*1a440*/  STL.64 [R1+0x48], R22 ;  /* 0x0000481601007387 */ /* 0x0003e80000100a00 */
[----:B0-----:R-:W4:Y:S04]  /*1a450*/  LDL.LU R20, [R1+0x34c] ;  /* 0x00034c0001147983 */ /* 0x001f280000300800 */
[----:B------:R-:W4:Y:S04]  /*1a460*/  LDL.LU R21, [R1+0x354] ;  /* 0x0003540001157983 */ /* 0x000f280000300800 */
[----:B-1----:R-:W4:Y:S04]  /*1a470*/  LDL.LU R22, [R1+0x35c] ;  /* 0x00035c0001167983 */ /* 0x002f280000300800 */
[----:B------:R-:W4:Y:S01]  /*1a480*/  LDL.LU R23, [R1+0x364] ;  /* 0x0003640001177983 */ /* 0x000f220000300800 */
[----:B--2---:R-:W-:Y:S01]  /*1a490*/  HMMA.16816.F32 R8, R12, R2, R8 ;  /* 0x000000020c08723c */ /* 0x004fe20000001808 */
[----:B------:R-:W-:-:S02]  /*1a4a0*/  IADD3 R6, P4, PT, R6, UR45, RZ ;  /* 0x0000002d06067c10 */ /* 0x000fc4000ff9e0ff */
[----:B------:R-:W-:Y:S01]  /*1a4b0*/  IADD3 R7, P5, PT, R7, UR45, RZ ;  /* 0x0000002d07077c10 */ /* 0x000fe2000ffbe0ff */
[----:B---3--:R-:W-:-:S05]  /*1a4c0*/  VIADD R5, R5, 0x1 ;  /* 0x0000000105057836 */ /* 0x008fca0000000000 */
[----:B------:R-:W-:Y:S10]  /*1a4d0*/  STL [R1+0x4cc], R5 ;  /* 0x0004cc0501007387 */ /* 0x000ff40000100800 */
[----:B------:R-:W-:Y:S04]  /*1a4e0*/  STL.64 [R1+0x1f0], R8 ;  /* 0x0001f00801007387 */ /* 0x000fe80000100a00 */
[----:B------:R-:W-:Y:S01]  /*1a4f0*/  STL.64 [R1+0x1f8], R10 ;  /* 0x0001f80a01007387 */ /* 0x000fe20000100a00 */
[----:B----4-:R-:W-:-:S02]  /*1a500*/  IADD3 R20, P6, PT, R20, UR45, RZ ;  /* 0x0000002d14147c10 */ /* 0x010fc4000ffde0ff */
[----:B------:R-:W-:Y:S02]  /*1a510*/  IADD3 R21, P1, PT, R21, UR45, RZ ;  /* 0x0000002d15157c10 */ /* 0x000fe4000ff3e0ff */
[----:B------:R-:W-:Y:S02]  /*1a520*/  IADD3 R22, P2, PT, R22, UR45, RZ ;  /* 0x0000002d16167c10 */ /* 0x000fe4000ff5e0ff */
[----:B------:R-:W-:Y:S02]  /*1a530*/  IADD3 R23, P3, PT, R23, UR45, RZ ;  /* 0x0000002d17177c10 */ /* 0x000fe4000ff7e0ff */
[----:B------:R-:W-:Y:S01]  /*1a540*/  IADD3.X R16, PT, PT, R16, UR6, RZ, P6, !PT ;  /* 0x0000000610107c10 */ /* 0x000fe2000b7fe4ff */
[----:B------:R-:W-:Y:S04]  /*1a550*/  STL [R1+0x34c], R20 ;  /* 0x00034c1401007387 */ /* 0x000fe80000100800 */
[----:B------:R-:W-:Y:S04]  /*1a560*/  STL [R1+0x354], R21 ;  /* 0x0003541501007387 */ /* 0x000fe80000100800 */
[----:B------:R-:W-:Y:S01]  /*1a570*/  STL [R1+0x35c], R22 ;  /* 0x00035c1601007387 */ /* 0x000fe20000100800 */
[----:B------:R-:W-:-:S03]  /*1a580*/  IADD3 R17, P6, PT, R17, UR45, RZ ;  /* 0x0000002d11117c10 */ /* 0x000fc6000ffde0ff */
[----:B------:R-:W-:Y:S01]  /*1a590*/  STL [R1+0x364], R23 ;  /* 0x0003641701007387 */ /* 0x000fe20000100800 */
[----:B------:R-:W-:-:S03]  /*1a5a0*/  IADD3.X R25, PT, PT, R25, UR6, RZ, P1, !PT ;  /* 0x0000000619197c10 */ /* 0x000fc60008ffe4ff */
        /* <DEDUP_REMOVED lines=10> */
[----:B------:R-:W-:Y:S04]  /*1a650*/  STL [R1+0xd54], R24 ;  /* 0x000d541801007387 */ /* 0x000fe80000100800 */
[----:B------:R-:W-:Y:S04]  /*1a660*/  STL [R1+0x358], R18 ;  /* 0x0003581201007387 */ /* 0x000fe80000100800 */
[----:B------:R-:W-:Y:S04]  /*1a670*/  STL [R1+0xd4c], R19 ;  /* 0x000d4c1301007387 */ /* 0x000fe80000100800 */
[----:B------:R-:W-:Y:S04]  /*1a680*/  STL [R1+0x360], R29 ;  /* 0x0003601d01007387 */ /* 0x000fe80000100800 */
[----:B------:R-:W-:Y:S04]  /*1a690*/  STL [R1+0xd44], R28 ;  /* 0x000d441c01007387 */ /* 0x000fe80000100800 */
[----:B------:R-:W2:Y:S01]  /*1a6a0*/  LDL.LU R12, [R1+0xd2c] ;  /* 0x000d2c00010c7983 */ /* 0x000ea20000300800 */
[----:B------:R-:W-:-:S02]  /*1a6b0*/  IADD3.X R26, PT, PT, R26, UR6, RZ, P4, !PT ;  /* 0x000000061a1a7c10 */ /* 0x000fc4000a7fe4ff */
[----:B------:R-:W-:-:S03]  /*1a6c0*/  IADD3 R27, P4, PT, R27, UR45, RZ ;  /* 0x0000002d1b1b7c10 */ /* 0x000fc6000ff9e0ff */
[----:B------:R-:W-:Y:S04]  /*1a6d0*/  STL [R1+0xd68], R26 ;  /* 0x000d681a01007387 */ /* 0x000fe80000100800 */
[----:B--2---:R0:W-:Y:S04]  /*1a6e0*/  STL [R1+0xe60], R12 ;  /* 0x000e600c01007387 */ /* 0x0041e80000100800 */
[----:B------:R-:W-:Y:S04]  /*1a6f0*/  STL [R1+0xd3c], R27 ;  /* 0x000d3c1b01007387 */ /* 0x000fe80000100800 */
[----:B0-----:R-:W2:Y:S01]  /*1a700*/  LDL.LU R12, [R1+0xd58] ;  /* 0x000d5800010c7983 */ /* 0x001ea20000300800 */
[----:B------:R-:W-:-:S05]  /*1a710*/  IADD3.X R0, PT, PT, R0, UR6, RZ, P5, !PT ;  /* 0x0000000600007c10 */ /* 0x000fca000affe4ff */
[----:B------:R-:W-:Y:S01]  /*1a720*/  STL [R1+0xd60], R0 ;  /* 0x000d600001007387 */ /* 0x000fe20000100800 */
[----:B------:R-:W-:-:S03]  /*1a730*/  ISETP.NE.U32.AND P0, PT, R5, UR27, PT ;  /* 0x0000001b05007c0c */ /* 0x000fc6000bf05070 */
[----:B--2---:R0:W-:Y:S04]  /*1a740*/  STL [R1+0xe64], R12 ;  /* 0x000e640c01007387 */ /* 0x0041e80000100800 */
[----:B0-----:R-:W2:Y:S04]  /*1a750*/  LDL.LU R12, [R1+0xd34] ;  /* 0x000d3400010c7983 */ /* 0x001ea80000300800 */
        /* <DEDUP_REMOVED lines=28> */
[----:B--2---:R-:W-:-:S05]  /*1a920*/  IADD3 R12, P5, PT, R12, UR45, RZ ;  /* 0x0000002d0c0c7c10 */ /* 0x004fca000ffbe0ff */
[----:B------:R0:W-:Y:S04]  /*1a930*/  STL [R1+0xd34], R12 ;  /* 0x000d340c01007387 */ /* 0x0001e80000100800 */
[----:B0-----:R-:W2:Y:S02]  /*1a940*/  LDL.LU R12, [R1+0xe64] ;  /* 0x000e6400010c7983 */ /* 0x001ea40000300800 */
[----:B--2---:R-:W-:-:S05]  /*1a950*/  IADD3.X R12, PT, PT, R12, UR6, RZ, P6, !PT ;  /* 0x000000060c0c7c10 */ /* 0x004fca000b7fe4ff */
[----:B------:R0:W-:Y:S04]  /*1a960*/  STL [R1+0xd58], R12 ;  /* 0x000d580c01007387 */ /* 0x0001e80000100800 */
[----:B0-----:R-:W2:Y:S01]  /*1a970*/  LDL.LU R12, [R1+0xe60] ;  /* 0x000e6000010c7983 */ /* 0x001ea20000300800 */
[----:B---3--:R-:W-:Y:S02]  /*1a980*/  IADD3.X R13, PT, PT, R13, UR6, RZ, P1, !PT ;  /* 0x000000060d0d7c10 */ /* 0x008fe40008ffe4ff */
[----:B----4-:R-:W-:Y:S02]  /*1a990*/  IADD3 R14, P1, PT, R14, UR45, RZ ;  /* 0x0000002d0e0e7c10 */ /* 0x010fe4000ff3e0ff */
[----:B------:R-:W-:Y:S02]  /*1a9a0*/  IADD3.X R15, PT, PT, R15, UR6, RZ, P2, !PT ;  /* 0x000000060f0f7c10 */ /* 0x000fe400097fe4ff */
[----:B------:R-:W-:-:S02]  /*1a9b0*/  IADD3 R2, P2, PT, R2, UR45, RZ ;  /* 0x0000002d02027c10 */ /* 0x000fc4000ff5e0ff */
[----:B------:R-:W-:Y:S02]  /*1a9c0*/  IADD3.X R3, PT, PT, R3, UR6, RZ, P3, !PT ;  /* 0x0000000603037c10 */ /* 0x000fe40009ffe4ff */
[----:B------:R-:W-:Y:S02]  /*1a9d0*/  IADD3 R8, P3, PT, R8, UR45, RZ ;  /* 0x0000002d08087c10 */ /* 0x000fe4000ff7e0ff */
[----:B------:R-:W-:Y:S02]  /*1a9e0*/  IADD3.X R9, PT, PT, R9, UR6, RZ, P4, !PT ;  /* 0x0000000609097c10 */ /* 0x000fe4000a7fe4ff */
[----:B------:R-:W-:Y:S02]  /*1a9f0*/  IADD3 R10, P4, PT, R10, UR45, RZ ;  /* 0x0000002d0a0a7c10 */ /* 0x000fe4000ff9e0ff */
        /* <DEDUP_REMOVED lines=13> */
[----:B--2---:R-:W-:-:S05]  /*1aad0*/  IADD3 R12, P6, PT, R12, UR45, RZ ;  /* 0x0000002d0c0c7c10 */ /* 0x004fca000ffde0ff */
[----:B------:R0:W-:Y:S04]  /*1aae0*/  STL [R1+0xd2c], R12 ;  /* 0x000d2c0c01007387 */ /* 0x0001e80000100800 */
[----:B------:R-:W-:Y:S04]  /*1aaf0*/  STL [R1+0xd50], R13 ;  /* 0x000d500d01007387 */ /* 0x000fe80000100800 */
[----:B------:R-:W-:Y:S04]  /*1ab00*/  STL [R1+0xd24], R14 ;  /* 0x000d240e01007387 */ /* 0x000fe80000100800 */
[----:B------:R-:W-:Y:S04]  /*1ab10*/  STL [R1+0xd48], R15 ;  /* 0x000d480f01007387 */ /* 0x000fe80000100800 */
[----:B------:R-:W-:Y:S04]  /*1ab20*/  STL [R1+0xd1c], R2 ;  /* 0x000d1c0201007387 */ /* 0x000fe80000100800 */
[----:B------:R-:W-:Y:S04]  /*1ab30*/  STL [R1+0xd40], R3 ;  /* 0x000d400301007387 */ /* 0x000fe80000100800 */
        /* <DEDUP_REMOVED lines=24> */
[----:B0-----:R-:W2:Y:S01]  /*1acc0*/  LDL.LU R12, [R1+0xcd8] ;  /* 0x000cd800010c7983 */ /* 0x001ea20000300800 */
[----:B------:R-:W-:-:S02]  /*1acd0*/  IADD3 R26, P1, PT, R26, UR45, RZ ;  /* 0x0000002d1a1a7c10 */ /* 0x000fc4000ff3e0ff */
[----:B------:R-:W-:-:S03]  /*1ace0*/  IADD3.X R27, PT, PT, R27, UR6, RZ, P2, !PT ;  /* 0x000000061b1b7c10 */ /* 0x000fc600097fe4ff */
[----:B------:R-:W-:Y:S04]  /*1acf0*/  STL [R1+0xcc4], R26 ;  /* 0x000cc41a01007387 */ /* 0x000fe80000100800 */
[----:B--2---:R0:W-:Y:S04]  /*1ad00*/  STL [R1+0xe58], R12 ;  /* 0x000e580c01007387 */ /* 0x0041e80000100800 */
[----:B------:R-:W-:Y:S04]  /*1ad10*/  STL [R1+0xce8], R27 ;  /* 0x000ce81b01007387 */ /* 0x000fe80000100800 */
[----:B0-----:R-:W2:Y:S01]  /*1ad20*/  LDL.LU R12, [R1+0xcb4] ;  /* 0x000cb400010c7983 */ /* 0x001ea20000300800 */
[----:B------:R-:W-:-:S05]  /*1ad30*/  IADD3 R0, P2, PT, R0, UR45, RZ ;  /* 0x0000002d00007c10 */ /* 0x000fca000ff5e0ff */
[----:B------:R-:W-:Y:S04]  /*1ad40*/  STL [R1+0xcbc], R0 ;  /* 0x000cbc0001007387 */ /* 0x000fe80000100800 */
        /* <DEDUP_REMOVED lines=30> */
[----:B--2---:R-:W-:-:S05]  /*1af30*/  IADD3.X R12, PT, PT, R12, UR6, RZ, P3, !PT ;  /* 0x000000060c0c7c10 */ /* 0x004fca0009ffe4ff */
[----:B------:R0:W-:Y:S04]  /*1af40*/  STL [R1+0xce0], R12 ;  /* 0x000ce00c01007387 */ /* 0x0001e80000100800 */
[----:B0-----:R-:W2:Y:S02]  /*1af50*/  LDL.LU R12, [R1+0xe5c] ;  /* 0x000e5c00010c7983 */ /* 0x001ea40000300800 */
[----:B--2---:R-:W-:-:S05]  /*1af60*/  IADD3 R12, P3, PT, R12, UR45, RZ ;  /* 0x0000002d0c0c7c10 */ /* 0x004fca000ff7e0ff */
[----:B------:R0:W-:Y:S04]  /*1af70*/  STL [R1+0xcb4], R12 ;  /* 0x000cb40c01007387 */ /* 0x0001e80000100800 */
[----:B0-----:R-:W2:Y:S01]  /*1af80*/  LDL.LU R12, [R1+0xe58] ;  /* 0x000e5800010c7983 */ /* 0x001ea20000300800 */
[----:B----4-:R-:W-:Y:S02]  /*1af90*/  IADD3.X R14, PT, PT, R14, UR6, RZ, P5, !PT ;  /* 0x000000060e0e7c10 */ /* 0x010fe4000affe4ff */
[----:B---3--:R-:W-:Y:S02]  /*1afa0*/  IADD3 R15, P5, PT, R15, UR45, RZ ;  /* 0x0000002d0f0f7c10 */ /* 0x008fe4000ffbe0ff */
        /* <DEDUP_REMOVED lines=18> */
[----:B--2---:R-:W-:Y:S02]  /*1b0d0*/  IADD3.X R12, PT, PT, R12, UR6, RZ, P4, !PT ;  /* 0x000000060c0c7c10 */ /* 0x004fe4000a7fe4ff */
[----:B------:R-:W-:-:S03]  /*1b0e0*/  IADD3 R13, P4, PT, R13, UR45, RZ ;  /* 0x0000002d0d0d7c10 */ /* 0x000fc6000ff9e0ff */
[----:B------:R0:W-:Y:S04]  /*1b0f0*/  STL [R1+0xcd8], R12 ;  /* 0x000cd80c01007387 */ /* 0x0001e80000100800 */
        /* <DEDUP_REMOVED lines=29> */
[----:B0-----:R-:W2:Y:S01]  /*1b2d0*/  LDL.LU R12, [R1+0xc34] ;  /* 0x000c3400010c7983 */ /* 0x001ea20000300800 */
[----:B------:R-:W-:-:S02]  /*1b2e0*/  IADD3.X R26, PT, PT, R26, UR6, RZ, P5, !PT ;  /* 0x000000061a1a7c10 */ /* 0x000fc4000affe4ff */
[----:B------:R-:W-:-:S03]  /*1b2f0*/  IADD3 R27, P5, PT, R27, UR45, RZ ;  /* 0x0000002d1b1b7c10 */ /* 0x000fc6000ffbe0ff */
[----:B------:R-:W-:Y:S04]  /*1b300*/  STL [R1+0xc70], R26 ;  /* 0x000c701a01007387 */ /* 0x000fe80000100800 */
[----:B--2---:R0:W-:Y:S04]  /*1b310*/  STL [R1+0xe50], R12 ;  /* 0x000e500c01007387 */ /* 0x0041e80000100800 */
[----:B------:R-:W-:Y:S04]  /*1b320*/  STL [R1+0xc44], R27 ;  /* 0x000c441b01007387 */ /* 0x000fe80000100800 */
[----:B0-----:R-:W2:Y:S01]  /*1b330*/  LDL.LU R12, [R1+0xc60] ;  /* 0x000c6000010c7983 */ /* 0x001ea20000300800 */
[----:B------:R-:W-:-:S05]  /*1b340*/  IADD3.X R0, PT, PT, R0, UR6, RZ, P6, !PT ;  /* 0x0000000600007c10 */ /* 0x000fca000b7fe4ff */
        /* <DEDUP_REMOVED lines=1319> */
[----:B------:R-:W-:-:S02]  /*205c0*/  IADD3.X R26, PT, PT, R26, UR6, RZ, P6, !PT ;  /* 0x000000061a1a7c10 */ /* 0x000fc4000b7fe4ff */
[----:B--2---:R-:W-:Y:S02]  /*205d0*/  IADD3.X R12, PT, PT, R12, UR6, RZ, P5, !PT ;  /* 0x000000060c0c7c10 */ /* 0x004fe4000affe4ff */
        /* <DEDUP_REMOVED lines=31> */
[----:B------:R0:W-:Y:S04]  /*207d0*/  STL [R1+0x5a0], R0 ;  /* 0x0005a00001007387 */ /* 0x0001e80000100800 */
[----:B------:R-:W-:Y:S04]  /*207e0*/  STL [R1+0x5a8], R26 ;  /* 0x0005a81a01007387 */ /* 0x000fe80000100800 */
[----:B0-----:R-:W2:Y:S01]  /*207f0*/  LDL.LU R0, [R1+0xd94] ;  /* 0x000d940001007983 */ /* 0x001ea20000300800 */
[----:B------:R-:W-:-:S05]  /*20800*/  IADD3 R27, P6, PT, R27, UR24, RZ ;  /* 0x000000181b1b7c10 */ /* 0x000fca000ffde0ff */
[----:B------:R-:W-:Y:S04]  /*20810*/  STL [R1+0xd8c], R27 ;  /* 0x000d8c1b01007387 */ /* 0x000fe80000100800 */
[----:B--2---:R0:W-:Y:S04]  /*20820*/  STL [R1+0xde0], R0 ;  /* 0x000de00001007387 */ /* 0x0041e80000100800 */
[----:B0-----:R-:W2:Y:S04]  /*20830*/  LDL.LU R0, [R1+0x598] ;  /* 0x0005980001007983 */ /* 0x001ea80000300800 */
        /* <DEDUP_REMOVED lines=58> */
[----:B------:R-:W-:Y:S02]  /*20be0*/  IADD3.X R28, PT, PT, R28, UR47, RZ, P5, !PT ;  /* 0x0000002f1c1c7c10 */ /* 0x000fe4000affe4ff */
[----:B------:R-:W-:Y:S02]  /*20bf0*/  IADD3.X R27, PT, PT, R27, UR47, RZ, P1, !PT ;  /* 0x0000002f1b1b7c10 */ /* 0x000fe40008ffe4ff */
[----:B------:R-:W-:Y:S02]  /*20c00*/  IADD3.X R26, PT, PT, R26, UR47, RZ, P6, !PT ;  /* 0x0000002f1a1a7c10 */ /* 0x000fe4000b7fe4ff */
[----:B--2---:R-:W-:-:S05]  /*20c10*/  IADD3 R0, P2, PT, R0, UR24, RZ ;  /* 0x0000001800007c10 */ /* 0x004fca000ff5e0ff */
[----:B------:R0:W-:Y:S01]  /*20c20*/  STL [R1+0xd94], R0 ;  /* 0x000d940001007387 */ /* 0x0001e20000100800 */
[----:B------:R-:W-:Y:S02]  /*20c30*/  IADD3.X R4, PT, PT, R4, UR47, RZ, P2, !PT ;  /* 0x0000002f04047c10 */ /* 0x000fe400097fe4ff */
[----:B------:R-:W-:Y:S01]  /*20c40*/  IADD3 R5, P2, PT, R5, UR24, RZ ;  /* 0x0000001805057c10 */ /* 0x000fe2000ff5e0ff */
[----:B0-----:R1:W5:Y:S04]  /*20c50*/  LDL.LU R0, [R1+0xddc] ;  /* 0x000ddc0001007983 */ /* 0x0013680000300800 */
[----:B------:R1:W-:Y:S04]  /*20c60*/  STL [R1+0x590], R12 ;  /* 0x0005900c01007387 */ /* 0x0003e80000100800 */
        /* <DEDUP_REMOVED lines=16> */
[----:B------:R1:W-:Y:S01]  /*20d70*/  STL [R1+0x554], R7 ;  /* 0x0005540701007387 */ /* 0x0003e20000100800 */
[----:B------:R-:W-:-:S03]  /*20d80*/  IADD3.X R18, PT, PT, R18, UR47, RZ, P2, !PT ;  /* 0x0000002f12127c10 */ /* 0x000fc600097fe4ff */
        /* <DEDUP_REMOVED lines=10> */
[----:B------:R-:W-:Y:S05]  /*20e30*/  @P0 BRA `(.L_x_2) ;  /* 0xfffffe6000c00947 */ /* 0x000fea000383ffff */
.L_x_1:
[----:B-1----:R-:W2:Y:S01]  /*20e40*/  LDL.LU R15, [R1+0x180] ;  /* 0x00018000010f7983 */ /* 0x002ea20000300800 */
[----:B------:R-:W1:Y:S03]  /*20e50*/  LDCU.128 UR8, c[0x0][0x390] ;  /* 0x00007200ff0877ac */ /* 0x000e660008000c00 */
[----:B------:R-:W2:Y:S04]  /*20e60*/  LDL.LU R14, [R1+0x184] ;  /* 0x00018400010e7983 */ /* 0x000ea80000300800 */
[----:B------:R-:W3:Y:S04]  /*20e70*/  LDL.LU R13, [R1+0x188] ;  /* 0x00018800010d7983 */ /* 0x000ee80000300800 */
        /* <DEDUP_REMOVED lines=11> */
[----:B------:R-:W0:Y:S01]  /*20f30*/  S2UR UR5, SR_CgaCtaId ;  /* 0x00000000000579c3 */ /* 0x000e220000008800 */
[----:B------:R-:W-:-:S07]  /*20f40*/  UMOV UR4, 0x400 ;  /* 0x0000040000047882 */ /* 0x000fce0000000000 */
[----:B------:R-:W-:Y:S01]  /*20f50*/  BAR.SYNC.DEFER_BLOCKING 0x0 ;  /* 0x0000000000007b1d */ /* 0x000fe20000010000 */
[----:B--2---:R-:W-:-:S05]  /*20f60*/  F2FP.SATFINITE.E4M3.F32.PACK_AB_MERGE_C R25, R14, R15, RZ ;  /* 0x0000000f0e19723e */ /* 0x004fca00048070ff */
[----:B------:R-:W-:Y:S01]  /*20f70*/  STL [R1+0xe00], R25 ;  /* 0x000e001901007387 */ /* 0x000fe20000100800 */
[----:B---3--:R-:W-:-:S05]  /*20f80*/  F2FP.SATFINITE.E4M3.F32.PACK_AB_MERGE_C R24, R12, R13, RZ ;  /* 0x0000000d0c18723e */ /* 0x008fca00048070ff */
[----:B------:R-:W-:Y:S01]  /*20f90*/  STL [R1+0xe04], R24 ;  /* 0x000e041801007387 */ /* 0x000fe20000100800 */
[----:B----4-:R-:W-:-:S05]  /*20fa0*/  F2FP.SATFINITE.E4M3.F32.PACK_AB_MERGE_C R29, R10, R11, RZ ;  /* 0x0000000b0a1d723e */ /* 0x010fca00048070ff */
[----:B------:R-:W-:Y:S01]  /*20fb0*/  STL [R1+0xe08], R29 ;  /* 0x000e081d01007387 */ /* 0x000fe20000100800 */
[----:B------:R-:W-:-:S05]  /*20fc0*/  F2FP.SATFINITE.E4M3.F32.PACK_AB_MERGE_C R28, R8, R9, RZ ;  /* 0x00000009081c723e */ /* 0x000fca00048070ff */
[----:B------:R-:W-:Y:S01]  /*20fd0*/  STL [R1+0xe0c], R28 ;  /* 0x000e0c1c01007387 */ /* 0x000fe20000100800 */
[----:B------:R-:W-:-:S05]  /*20fe0*/  F2FP.SATFINITE.E4M3.F32.PACK_AB_MERGE_C R22, R6, R7, RZ ;  /* 0x000000070616723e */ /* 0x000fca00048070ff */
[----:B------:R-:W-:Y:S01]  /*20ff0*/  STL [R1+0xe10], R22 ;  /* 0x000e101601007387 */ /* 0x000fe20000100800 */
[----:B------:R-:W-:-:S05]  /*21000*/  F2FP.SATFINITE.E4M3.F32.PACK_AB_MERGE_C R27, R4, R5, RZ ;  /* 0x00000005041b723e */ /* 0x000fca00048070ff */
[----:B------:R-:W-:Y:S01]  /*21010*/  STL [R1+0xe14], R27 ;  /* 0x000e141b01007387 */ /* 0x000fe20000100800 */
[----:B0----5:R-:W-:-:S03]  /*21020*/  F2FP.SATFINITE.E4M3.F32.PACK_AB_MERGE_C R0, R2, R3, RZ ;  /* 0x000000030200723e */ /* 0x021fc600048070ff */
[----:B------:R-:W2:Y:S04]  /*21030*/  LDL.LU R21, [R1+0x98] ;  /* 0x0000980001157983 */ /* 0x000ea80000300800 */
[----:B------:R-:W2:Y:S04]  /*21040*/  LDL.LU R20, [R1+0x9c] ;  /* 0x00009c0001147983 */ /* 0x000ea80000300800 */
[----:B------:R-:W-:Y:S04]  /*21050*/  STL [R1+0x4], R0 ;  /* 0x0000040001007387 */ /* 0x000fe80000100800 */
[----:B------:R-:W3:Y:S04]  /*21060*/  LDL.LU R18, [R1+0x1d4] ;  /* 0x0001d40001127983 */ /* 0x000ee80000300800 */
[----:B------:R-:W4:Y:S04]  /*21070*/  LDL.LU R26, [R1+0x1d8] ;  /* 0x0001d800011a7983 */ /* 0x000f280000300800 */
[----:B----4-:R0:W-:Y:S04]  /*21080*/  STL [R1+0xe50], R26 ;  /* 0x000e501a01007387 */ /* 0x0101e80000100800 */
[----:B0-----:R-:W3:Y:S04]  /*21090*/  LDL.LU R26, [R1+0x1d0] ;  /* 0x0001d000011a7983 */ /* 0x001ee80000300800 */
[----:B------:R-:W4:Y:S04]  /*210a0*/  LDL.LU R16, [R1+0x1dc] ;  /* 0x0001dc0001107983 */ /* 0x000f280000300800 */
[----:B------:R-:W2:Y:S04]  /*210b0*/  LDL.LU R14, [R1+0x64] ;  /* 0x00006400010e7983 */ /* 0x000ea80000300800 */
[----:B------:R-:W2:Y:S04]  /*210c0*/  LDL.LU R12, [R1+0x6c] ;  /* 0x00006c00010c7983 */ /* 0x000ea80000300800 */
[----:B--2---:R0:W-:Y:S04]  /*210d0*/  STL [R1+0xe4c], R12 ;  /* 0x000e4c0c01007387 */ /* 0x0041e80000100800 */
[----:B0-----:R-:W2:Y:S04]  /*210e0*/  LDL.LU R12, [R1+0x60] ;  /* 0x00006000010c7983 */ /* 0x001ea80000300800 */
        /* <DEDUP_REMOVED lines=31> */
[----:B------:R-:W2:Y:S04]  /*212e0*/  LDL.LU R11, [R1+0x214] ;  /* 0x00021400010b7983 */ /* 0x000ea80000300800 */
[----:B------:R-:W2:Y:S04]  /*212f0*/  LDL.LU R13, [R1+0x21c] ;  /* 0x00021c00010d7983 */ /* 0x000ea80000300800 */
[----:B--2---:R0:W-:Y:S04]  /*21300*/  STL [R1+0xe20], R13 ;  /* 0x000e200d01007387 */ /* 0x0041e80000100800 */
[----:B0-----:R-:W2:Y:S04]  /*21310*/  LDL.LU R13, [R1+0x210] ;  /* 0x00021000010d7983 */ /* 0x001ea80000300800 */
[----:B------:R-:W2:Y:S04]  /*21320*/  LDL.LU R15, [R1+0x194] ;  /* 0x00019400010f7983 */ /* 0x000ea80000300800 */
[----:B--2---:R0:W-:Y:S04]  /*21330*/  STL [R1+0xe1c], R15 ;  /* 0x000e1c0f01007387 */ /* 0x0041e80000100800 */
[----:B0-----:R-:W2:Y:S04]  /*21340*/  LDL.LU R15, [R1+0x218] ;  /* 0x00021800010f7983 */ /* 0x001ea80000300800 */
[----:B------:R-:W2:Y:S01]  /*21350*/  LDL.LU R27, [R1+0x198] ;  /* 0x00019800011b7983 */ /* 0x000ea20000300800 */
[----:B------:R-:W-:-:S02]  /*21360*/  F2FP.SATFINITE.E4M3.F32.PACK_AB_MERGE_C R21, R20, R21, RZ ;  /* 0x000000151415723e */ /* 0x000fc400048070ff */
[----:B---3--:R-:W-:Y:S01]  /*21370*/  F2FP.SATFINITE.E4M3.F32.PACK_AB_MERGE_C R18, R18, R26, RZ ;  /* 0x0000001a1212723e */ /* 0x008fe200048070ff */
[----:B--2---:R0:W-:Y:S04]  /*21380*/  STL [R1+0xe18], R27 ;  /* 0x000e181b01007387 */ /* 0x0041e80000100800 */
[----:B0-----:R-:W2:Y:S04]  /*21390*/  LDL.LU R27, [R1+0x190] ;  /* 0x00019000011b7983 */ /* 0x001ea80000300800 */
        /* <DEDUP_REMOVED lines=8> */
[----:B------:R0:W-:Y:S04]  /*21420*/  STL [R1], R21 ;  /* 0x0000001501007387 */ /* 0x0001e80000100800 */
[----:B0-----:R-:W2:Y:S04]  /*21430*/  LDL.LU R21, [R1+0x1f4] ;  /* 0x0001f40001157983 */ /* 0x001ea80000300800 */
[----:B------:R-:W4:Y:S01]  /*21440*/  LDL.LU R26, [R1+0xe50] ;  /* 0x000e5000011a7983 */ /* 0x000f220000300800 */
[----:B------:R-:W-:-:S02]  /*21450*/  F2FP.SATFINITE.E4M3.F32.PACK_AB_MERGE_C R14, R14, R12, RZ ;  /* 0x0000000c0e0e723e */ /* 0x000fc400048070ff */
[----:B----4-:R-:W-:Y:S02]  /*21460*/  F2FP.SATFINITE.E4M3.F32.PACK_AB_MERGE_C R16, R16, R26, RZ ;  /* 0x0000001a1010723e */ /* 0x010fe400048070ff */
[----:B------:R-:W4:Y:S04]  /*21470*/  LDL.LU R26, [R1+0x1fc] ;  /* 0x0001fc00011a7983 */ /* 0x000f280000300800 */
[----:B------:R-:W2:Y:S02]  /*21480*/  LDL.LU R12, [R1+0xe4c] ;  /* 0x000e4c00010c7983 */ /* 0x000ea40000300800 */
[----:B--2---:R-:W-:Y:S02]  /*21490*/  F2FP.SATFINITE.E4M3.F32.PACK_AB_MERGE_C R12, R12, R10, RZ ;  /* 0x0000000a0c0c723e */ /* 0x004fe400048070ff */
[----:B------:R-:W2:Y:S02]  /*214a0*/  LDL.LU R10, [R1+0xe48] ;  /* 0x000e4800010a7983 */ /* 0x000ea40000300800 */
[----:B--2---:R-:W-:-:S02]  /*214b0*/  F2FP.SATFINITE.E4M3.F32.PACK_AB_MERGE_C R10, R10, R8, RZ ;  /* 0x000000080a0a723e */ /* 0x004fc400048070ff */
[----:B------:R-:W2:Y:S02]  /*214c0*/  LDL.LU R8, [R1+0xe44] ;  /* 0x000e440001087983 */ /* 0x000ea40000300800 */
[----:B--2---:R-:W-:Y:S02]  /*214d0*/  F2FP.SATFINITE.E4M3.F32.PACK_AB_MERGE_C R8, R8, R6, RZ ;  /* 0x000000060808723e */ /* 0x004fe400048070ff */
        /* <DEDUP_REMOVED lines=14> */
[----:B------:R-:W2:Y:S01]  /*215c0*/  LDL.LU R23, [R1+0xe24] ;  /* 0x000e240001177983 */ /* 0x000ea20000300800 */
[----:B------:R-:W-:Y:S02]  /*215d0*/  F2FP.SATFINITE.E4M3.F32.PACK_AB_MERGE_C R11, R11, R13, RZ ;  /* 0x0000000d0b0b723e */ /* 0x000fe400048070ff */
[----:B--2---:R-:W-:-:S02]  /*215e0*/  F2FP.SATFINITE.E4M3.F32.PACK_AB_MERGE_C R9, R9, R23, RZ ;  /* 0x000000170909723e */ /* 0x004fc400048070ff */
[----:B------:R-:W2:Y:S04]  /*215f0*/  LDL R23, [R1+0xda8] ;  /* 0x000da80001177983 */ /* 0x000ea80000100800 */
[----:B------:R-:W2:Y:S02]  /*21600*/  LDL.LU R13, [R1+0xe20] ;  /* 0x000e2000010d7983 */ /* 0x000ea40000300800 */
[----:B--2---:R-:W-:Y:S02]  /*21610*/  F2FP.SATFINITE.E4M3.F32.PACK_AB_MERGE_C R13, R13, R15, RZ ;  /* 0x0000000f0d0d723e */ /* 0x004fe400048070ff */
[----:B------:R-:W2:Y:S02]  /*21620*/  LDL.LU R15, [R1+0xe1c] ;  /* 0x000e1c00010f7983 */ /* 0x000ea40000300800 */
[----:B--2---:R-:W-:-:S02]  /*21630*/  F2FP.SATFINITE.E4M3.F32.PACK_AB_MERGE_C R15, R15, R27, RZ ;  /* 0x0000001b0f0f723e */ /* 0x004fc400048070ff */
[----:B------:R-:W3:Y:S01]  /*21640*/  LDL.LU R27, [R1+0xe18] ;  /* 0x000e1800011b7983 */ /* 0x000ee20000300800 */
[----:B------:R-:W-:-:S03]  /*21650*/  F2FP.SATFINITE.E4M3.F32.PACK_AB_MERGE_C R28, R28, R22, RZ ;  /* 0x000000161c1c723e */ /* 0x000fc600048070ff */
[----:B------:R0:W-:Y:S01]  /*21660*/  STL [R1+0xdec], R15 ;  /* 0x000dec0f01007387 */ /* 0x0001e20000100800 */
[----:B------:R-:W-:Y:S02]  /*21670*/  F2FP.SATFINITE.E4M3.F32.PACK_AB_MERGE_C R24, R24, R29, RZ ;  /* 0x0000001d1818723e */ /* 0x000fe400048070ff */
[----:B------:R-:W-:Y:S01]  /*21680*/  F2FP.SATFINITE.E4M3.F32.PACK_AB_MERGE_C R19, R19, R25, RZ ;  /* 0x000000191313723e */ /* 0x000fe200048070ff */
[----:B0-----:R-:W4:Y:S01]  /*21690*/  LDL.LU R15, [R1+0x1f8] ;  /* 0x0001f800010f7983 */ /* 0x001f220000300800 */
[----:B---3--:R-:W-:-:S03]  /*216a0*/  F2FP.SATFINITE.E4M3.F32.PACK_AB_MERGE_C R17, R17, R27, RZ ;  /* 0x0000001b1111723e */ /* 0x008fc600048070ff */
[----:B------:R-:W2:Y:S04]  /*216b0*/  LDL.LU R27, [R1+0xe14] ;  /* 0x000e1400011b7983 */ /* 0x000ea80000300800 */
[----:B------:R0:W-:Y:S04]  /*216c0*/  STL [R1+0xdf0], R17 ;  /* 0x000df01101007387 */ /* 0x0001e80000100800 */
[----:B0-----:R-:W3:Y:S04]  /*216d0*/  LDL.LU R17, [R1+0x1f0] ;  /* 0x0001f00001117983 */ /* 0x001ee80000300800 */
[----:B------:R-:W2:Y:S04]  /*216e0*/  LDL.LU R22, [R1+0xe10] ;  /* 0x000e100001167983 */ /* 0x000ea80000300800 */
[----:B------:R0:W-:Y:S04]  /*216f0*/  STL [R1+0x38], R28 ;  /* 0x0000381c01007387 */ /* 0x0001e80000100800 */
[----:B0-----:R-:W2:Y:S04]  /*21700*/  LDL.LU R28, [R1+0xe0c] ;  /* 0x000e0c00011c7983 */ /* 0x001ea80000300800 */
[----:B------:R-:W2:Y:S04]  /*21710*/  LDL.LU R29, [R1+0xe08] ;  /* 0x000e0800011d7983 */ /* 0x000ea80000300800 */
[----:B------:R0:W-:Y:S04]  /*21720*/  STL [R1+0x34], R24 ;  /* 0x0000341801007387 */ /* 0x0001e80000100800 */
[----:B0-----:R-:W2:Y:S04]  /*21730*/  LDL.LU R24, [R1+0xe04] ;  /* 0x000e040001187983 */ /* 0x001ea80000300800 */
[----:B------:R-:W2:Y:S04]  /*21740*/  LDL.LU R25, [R1+0xe00] ;  /* 0x000e000001197983 */ /* 0x000ea80000300800 */
[----:B------:R0:W-:Y:S04]  /*21750*/  STL [R1+0xdf4], R19 ;  /* 0x000df41301007387 */ /* 0x0001e80000100800 */
[----:B0-----:R-:W2:Y:S01]  /*21760*/  LDL.LU R19, [R1+0x48] ;  /* 0x0000480001137983 */ /* 0x001ea20000300800 */
[----:B----4-:R-:W-:-:S02]  /*21770*/  F2FP.SATFINITE.E4M3.F32.PACK_AB_MERGE_C R15, R26, R15, RZ ;  /* 0x0000000f1a0f723e */ /* 0x010fc400048070ff */
[----:B------:R-:W-:Y:S02]  /*21780*/  LOP3.LUT R2, R2, 0xffff, RZ, 0xc0, !PT ;  /* 0x0000ffff02027812 */ /* 0x000fe400078ec0ff */
[----:B------:R-:W-:Y:S02]  /*21790*/  LOP3.LUT R18, R18, 0xffff, RZ, 0xc0, !PT ;  /* 0x0000ffff12127812 */ /* 0x000fe400078ec0ff */
[----:B------:R-:W-:Y:S02]  /*217a0*/  LOP3.LUT R16, R16, 0xffff, RZ, 0xc0, !PT ;  /* 0x0000ffff10107812 */ /* 0x000fe400078ec0ff */
[----:B------:R-:W-:Y:S02]  /*217b0*/  LOP3.LUT R0, R0, 0xffff, RZ, 0xc0, !PT ;  /* 0x0000ffff00007812 */ /* 0x000fe400078ec0ff */
[----:B------:R-:W-:Y:S02]  /*217c0*/  LOP3.LUT R10, R10, 0xffff, RZ, 0xc0, !PT ;  /* 0x0000ffff0a0a7812 */ /* 0x000fe400078ec0ff */
[----:B---3--:R-:W-:Y:S01]  /*217d0*/  F2FP.SATFINITE.E4M3.F32.PACK_AB_MERGE_C R17, R21, R17, RZ ;  /* 0x000000111511723e */ /* 0x008fe200048070ff */
[----:B------:R-:W-:-:S02]  /*217e0*/  VIADD R21, R23, 0x1 ;  /* 0x0000000117157836 */ /* 0x000fc40000000000 */
[----:B------:R-:W-:-:S03]  /*217f0*/  VIADD R23, R23, 0x2 ;  /* 0x0000000217177836 */ /* 0x000fc60000000000 */
[----:B-1----:R-:W-:Y:S02]  /*21800*/  ISETP.GE.AND P0, PT, R21, UR11, PT ;  /* 0x0000000b15007c0c */ /* 0x002fe4000bf06270 */
[----:B------:R-:W-:Y:S02]  /*21810*/  ISETP.GE.AND P5, PT, R23, UR11, PT ;  /* 0x0000000b17007c0c */ /* 0x000fe4000bfa6270 */
[----:B------:R-:W-:Y:S02]  /*21820*/  LOP3.LUT R8, R8, 0xffff, RZ, 0xc0, !PT ;  /* 0x0000ffff08087812 */ /* 0x000fe400078ec0ff */
[----:B------:R-:W-:Y:S02]  /*21830*/  LOP3.LUT R9, R9, 0xffff, RZ, 0xc0, !PT ;  /* 0x0000ffff09097812 */ /* 0x000fe400078ec0ff */
[----:B--2---:R-:W-:Y:S02]  /*21840*/  LOP3.LUT R21, R25, 0xffff, RZ, 0xc0, !PT ;  /* 0x0000ffff19157812 */ /* 0x004fe400078ec0ff */
[----:B------:R-:W-:-:S02]  /*21850*/  F2FP.SATFINITE.E4M3.F32.PACK_AB_MERGE_C R20, R20, R19, RZ ;  /* 0x000000131414723e */ /* 0x000fc400048070ff */
[----:B------:R-:W-:-:S03]  /*21860*/  LOP3.LUT R19, R22, 0xffff, RZ, 0xc0, !PT ;  /* 0x0000ffff16137812 */ /* 0x000fc600078ec0ff */
[----:B------:R0:W-:Y:S04]  /*21870*/  STL [R1+0xdf8], R20 ;  /* 0x000df81401007387 */ /* 0x0001e80000100800 */
[----:B------:R1:W-:Y:S04]  /*21880*/  STL [R1+0x2c], R17 ;  /* 0x00002c1101007387 */ /* 0x0003e80000100800 */
[----:B------:R-:W-:Y:S01]  /*21890*/  STL [R1+0x28], R15 ;  /* 0x0000280f01007387 */ /* 0x000fe20000100800 */
[----:B0-----:R-:W-:-:S03]  /*218a0*/  LOP3.LUT R20, R24, 0xffff, RZ, 0xc0, !PT ;  /* 0x0000ffff18147812 */ /* 0x001fc600078ec0ff */
[----:B------:R0:W-:Y:S01]  /*218b0*/  STL [R1+0xdfc], R2 ;  /* 0x000dfc0201007387 */ /* 0x0001e20000100800 */
[----:B-1----:R-:W-:Y:S02]  /*218c0*/  LOP3.LUT R17, R7, 0xffff, RZ, 0xc0, !PT ;  /* 0x0000ffff07117812 */ /* 0x002fe400078ec0ff */
[--C-:B------:R-:W-:Y:S02]  /*218d0*/  PRMT R7, R2, 0x3340, R1.reuse ;  /* 0x0000334002077816 */ /* 0x100fe40000000001 */
[----:B0-----:R-:W2:Y:S01]  /*218e0*/  LDL.LU R2, [R1] ;  /* 0x0000000001027983 */ /* 0x001ea20000300800 */
[----:B------:R-:W-:Y:S01]  /*218f0*/  PRMT R24, R21, 0x3340, R18 ;  /* 0x0000334015187816 */ /* 0x000fe20000000012 */
[----:B------:R-:W-:Y:S01]  /*21900*/  ULEA UR4, UR5, UR4, 0x18 ;  /* 0x0000000405047291 */ /* 0x000fe2000f8ec0ff */
[----:B------:R-:W-:Y:S01]  /*21910*/  PRMT R22, R0, 0x3340, R1 ;  /* 0x0000334000167816 */ /* 0x000fe20000000001 */
[----:B------:R-:W0:Y:S01]  /*21920*/  LDCU UR5, c[0x0][0x3b8] ;  /* 0x00007700ff0577ac */ /* 0x000e220008000800 */
[----:B------:R-:W-:-:S02]  /*21930*/  PRMT R7, R24, 0x5410, R7 ;  /* 0x0000541018077816 */ /* 0x000fc40000000007 */
[----:B------:R-:W-:Y:S01]  /*21940*/  PRMT R23, R20, 0x3340, R16 ;  /* 0x0000334014177816 */ /* 0x000fe20000000010 */
[----:B------:R-:W1:Y:S01]  /*21950*/  S2R R24, SR_TID.X ;  /* 0x0000000000187919 */ /* 0x000e620000002100 */
[--C-:B------:R-:W-:Y:S02]  /*21960*/  PRMT R25, R17, 0x3340, R1.reuse ;  /* 0x0000334011197816 */ /* 0x100fe40000000001 */
[----:B------:R-:W-:Y:S01]  /*21970*/  PRMT R26, R19, 0x3340, R10 ;  /* 0x00003340131a7816 */ /* 0x000fe2000000000a */
[----:B------:R3:W-:Y:S01]  /*21980*/  STL [R1+0x24], R7 ;  /* 0x0000240701007387 */ /* 0x0007e20000100800 */
[----:B------:R-:W-:Y:S02]  /*21990*/  PRMT R15, R23, 0x5410, R22 ;  /* 0x00005410170f7816 */ /* 0x000fe40000000016 */
[----:B------:R-:W-:Y:S02]  /*219a0*/  PRMT R23, R9, 0x3340, R1 ;  /* 0x0000334009177816 */ /* 0x000fe40000000001 */
[----:B------:R-:W-:Y:S01]  /*219b0*/  LOP3.LUT R22, R29, 0xffff, RZ, 0xc0, !PT ;  /* 0x0000ffff1d167812 */ /* 0x000fe200078ec0ff */
[----:B------:R4:W-:Y:S01]  /*219c0*/  STL [R1+0x20], R15 ;  /* 0x0000200f01007387 */ /* 0x0009e20000100800 */
[----:B------:R-:W-:-:S02]  /*219d0*/  LOP3.LUT R29, R12, 0xffff, RZ, 0xc0, !PT ;  /* 0x0000ffff0c1d7812 */ /* 0x000fc400078ec0ff */
[----:B------:R-:W-:Y:S02]  /*219e0*/  LOP3.LUT R14, R14, 0xffff, RZ, 0xc0, !PT ;  /* 0x0000ffff0e0e7812 */ /* 0x000fe400078ec0ff */
[----:B---3--:R-:W-:Y:S02]  /*219f0*/  PRMT R7, R26, 0x5410, R25 ;  /* 0x000054101a077816 */ /* 0x008fe40000000019 */
[----:B------:R-:W-:Y:S02]  /*21a00*/  LOP3.LUT R12, R3, 0xffff, RZ, 0xc0, !PT ;  /* 0x0000ffff030c7812 */ /* 0x000fe400078ec0ff */
[----:B------:R-:W-:Y:S01]  /*21a10*/  PRMT R26, R22, 0x3340, R14 ;  /* 0x00003340161a7816 */ /* 0x000fe2000000000e */
[----:B------:R3:W-:Y:S01]  /*21a20*/  STL [R1+0x18], R7 ;  /* 0x0000180701007387 */ /* 0x0007e20000100800 */
[----:B----4-:R-:W-:Y:S02]  /*21a30*/  LOP3.LUT R15, R28, 0xffff, RZ, 0xc0, !PT ;  /* 0x0000ffff1c0f7812 */ /* 0x010fe400078ec0ff */
[----:B------:R-:W-:-:S02]  /*21a40*/  PRMT R3, R12, 0x3340, R1 ;  /* 0x000033400c037816 */ /* 0x000fc40000000001 */
[----:B------:R-:W-:Y:S02]  /*21a50*/  LOP3.LUT R5, R5, 0xffff, RZ, 0xc0, !PT ;  /* 0x0000ffff05057812 */ /* 0x000fe400078ec0ff */
[----:B---3--:R-:W-:Y:S01]  /*21a60*/  LOP3.LUT R7, R27, 0xffff, RZ, 0xc0, !PT ;  /* 0x0000ffff1b077812 */ /* 0x008fe200078ec0ff */
[----:B-1----:R-:W-:Y:S01]  /*21a70*/  IMAD.SHL.U32 R28, R24, 0x20, RZ ;  /* 0x00000020181c7824 */ /* 0x002fe200078e00ff */
[----:B------:R-:W-:Y:S02]  /*21a80*/  PRMT R26, R26, 0x5410, R3 ;  /* 0x000054101a1a7816 */ /* 0x000fe40000000003 */
[----:B------:R-:W-:Y:S02]  /*21a90*/  PRMT R25, R7, 0x3340, R8 ;  /* 0x0000334007197816 */ /* 0x000fe40000000008 */
[----:B------:R-:W-:Y:S02]  /*21aa0*/  LOP3.LUT R28, R28, 0x200, RZ, 0xc0, !PT ;  /* 0x000002001c1c7812 */ /* 0x000fe400078ec0ff */
[----:B------:R-:W-:-:S02]  /*21ab0*/  PRMT R23, R25, 0x5410, R23 ;  /* 0x0000541019177816 */ /* 0x000fc40000000017 */
[----:B------:R-:W1:Y:S01]  /*21ac0*/  S2R R25, SR_TID.X ;  /* 0x0000000000197919 */ /* 0x000e620000002100 */
[----:B------:R-:W-:Y:S02]  /*21ad0*/  PRMT R24, R5, 0x3340, R1 ;  /* 0x0000334005187816 */ /* 0x000fe40000000001 */
[----:B------:R-:W-:Y:S01]  /*21ae0*/  PRMT R27, R15, 0x3340, R29 ;  /* 0x000033400f1b7816 */ /* 0x000fe2000000001d */
[----:B-1----:R-:W-:-:S05]  /*21af0*/  IMAD.SHL.U32 R25, R25, 0x10, RZ ;  /* 0x0000001019197824 */ /* 0x002fca00078e00ff */
[----:B------:R-:W-:-:S04]  /*21b00*/  LOP3.LUT R25, R25, 0xf0, RZ, 0xc0, !PT ;  /* 0x000000f019197812 */ /* 0x000fc800078ec0ff */
[----:B------:R-:W-:Y:S02]  /*21b10*/  IADD3 R25, PT, PT, R28, UR4, R25 ;  /* 0x000000041c197c10 */ /* 0x000fe4000fffe019 */
[----:B------:R-:W3:Y:S04]  /*21b20*/  LDL.LU R28, [R1+0x4] ;  /* 0x00000400011c7983 */ /* 0x000ee80000300800 */
[----:B------:R-:W4:Y:S01]  /*21b30*/  LDL.LU R3, [R1+0xdd8] ;  /* 0x000dd80001037983 */ /* 0x000f220000300800 */
[----:B------:R-:W-:Y:S02]  /*21b40*/  SHF.R.U32.HI R21, RZ, 0x8, R21 ;  /* 0x00000008ff157819 */ /* 0x000fe40000011615 */
[----:B------:R-:W-:Y:S01]  /*21b50*/  SHF.R.U32.HI R18, RZ, 0x8, R18 ;  /* 0x00000008ff127819 */ /* 0x000fe20000011612 */
[----:B------:R1:W-:Y:S01]  /*21b60*/  STL [R1+0x30], R26 ;  /* 0x0000301a01007387 */ /* 0x0003e20000100800 */
[----:B------:R-:W-:-:S02]  /*21b70*/  LOP3.LUT R13, R13, 0xffff, RZ, 0xc0, !PT ;  /* 0x0000ffff0d0d7812 */ /* 0x000fc400078ec0ff */
[----:B------:R-:W-:Y:S02]  /*21b80*/  LOP3.LUT R6, R6, 0xffff, RZ, 0xc0, !PT ;  /* 0x0000ffff06067812 */ /* 0x000fe400078ec0ff */
[----:B------:R-:W-:Y:S02]  /*21b90*/  LOP3.LUT R11, R11, 0xffff, RZ, 0xc0, !PT ;  /* 0x0000ffff0b0b7812 */ /* 0x000fe400078ec0ff */
[----:B-1----:R-:W-:-:S05]  /*21ba0*/  PRMT R26, R27, 0x5410, R24 ;  /* 0x000054101b1a7816 */ /* 0x002fca0000000018 */
[----:B------:R1:W-:Y:S01]  /*21bb0*/  STL [R1+0x1c], R26 ;  /* 0x00001c1a01007387 */ /* 0x0003e20000100800 */
[----:B------:R-:W-:Y:S02]  /*21bc0*/  LOP3.LUT R18, R18, 0xffff, RZ, 0xc0, !PT ;  /* 0x0000ffff12127812 */ /* 0x000fe400078ec0ff */
[----:B------:R-:W-:Y:S02]  /*21bd0*/  LOP3.LUT R21, R21, 0xffff, RZ, 0xc0, !PT ;  /* 0x0000ffff15157812 */ /* 0x000fe400078ec0ff */
[----:B--2---:R-:W-:Y:S02]  /*21be0*/  LOP3.LUT R27, R2, 0xffff, RZ, 0xc0, !PT ;  /* 0x0000ffff021b7812 */ /* 0x004fe400078ec0ff */
[----:B------:R-:W-:Y:S02]  /*21bf0*/  LOP3.LUT R2, R4, 0xffff, RZ, 0xc0, !PT ;  /* 0x0000ffff04027812 */ /* 0x000fe400078ec0ff */
[--C-:B-1----:R-:W-:Y:S01]  /*21c00*/  PRMT R26, R13, 0x3340, R1.reuse ;  /* 0x000033400d1a7816 */ /* 0x102fe20000000001 */
[----:B------:R1:W-:Y:S01]  /*21c10*/  STL [R1+0x4], R27 ;  /* 0x0000041b01007387 */ /* 0x0003e20000100800 */
[----:B------:R-:W-:-:S03]  /*21c20*/  PRMT R4, R11, 0x3340, R1 ;  /* 0x000033400b047816 */ /* 0x000fc60000000001 */
[----:B------:R2:W-:Y:S01]  /*21c30*/  STL [R1], R2 ;  /* 0x0000000201007387 */ /* 0x0005e20000100800 */
[----:B-1----:R-:W-:-:S03]  /*21c40*/  PRMT R27, R27, 0x3340, R2 ;  /* 0x000033401b1b7816 */ /* 0x002fc60000000002 */
[----:B--2---:R-:W2:Y:S01]  /*21c50*/  LDL.LU R2, [R1+0xdfc] ;  /* 0x000dfc0001027983 */ /* 0x004ea20000300800 */
[----:B------:R-:W-:Y:S02]  /*21c60*/  PRMT R18, R21, 0x3340, R18 ;  /* 0x0000334015127816 */ /* 0x000fe40000000012 */
[----:B------:R-:W-:Y:S02]  /*21c70*/  SHF.R.U32.HI R21, RZ, 0x8, R20 ;  /* 0x00000008ff157819 */ /* 0x000fe40000011614 */
[----:B------:R-:W-:Y:S01]  /*21c80*/  SHF.R.U32.HI R16, RZ, 0x8, R16 ;  /* 0x00000008ff107819 */ /* 0x000fe20000011610 */
[----:B------:R-:W2:Y:S01]  /*21c90*/  LDL.LU R20, [R1+0xdf8] ;  /* 0x000df80001147983 */ /* 0x000ea20000300800 */
[----:B------:R-:W-:Y:S02]  /*21ca0*/  SHF.R.U32.HI R10, RZ, 0x8, R10 ;  /* 0x00000008ff0a7819 */ /* 0x000fe4000001160a */
[----:B------:R-:W-:Y:S02]  /*21cb0*/  PRMT R26, R27, 0x5410, R26 ;  /* 0x000054101b1a7816 */ /* 0x000fe4000000001a */
[----:B------:R-:W-:-:S02]  /*21cc0*/  SHF.R.U32.HI R7, RZ, 0x8, R7 ;  /* 0x00000008ff077819 */ /* 0x000fc40000011607 */
[----:B------:R-:W-:Y:S02]  /*21cd0*/  SHF.R.U32.HI R8, RZ, 0x8, R8 ;  /* 0x00000008ff087819 */ /* 0x000fe40000011608 */
[----:B------:R-:W-:Y:S02]  /*21ce0*/  SHF.R.U32.HI R9, RZ, 0x8, R9 ;  /* 0x00000008ff097819 */ /* 0x000fe40000011609 */
[----:B------:R-:W-:Y:S02]  /*21cf0*/  SHF.R.U32.HI R14, RZ, 0x8, R14 ;  /* 0x00000008ff0e7819 */ /* 0x000fe4000001160e */
[----:B---3--:R-:W-:Y:S02]  /*21d00*/  LOP3.LUT R24, R28, 0xffff, RZ, 0xc0, !PT ;  /* 0x0000ffff1c187812 */ /* 0x008fe400078ec0ff */
[----:B----4-:R-:W-:Y:S02]  /*21d10*/  LOP3.LUT R3, R3, 0x100, RZ, 0xc0, !PT ;  /* 0x0000010003037812 */ /* 0x010fe400078ec0ff */
[----:B------:R-:W-:-:S03]  /*21d20*/  PRMT R28, R24, 0x3340, R6 ;  /* 0x00003340181c7816 */ /* 0x000fc60000000006 */
[----:B------:R-:W-:Y:S01]  /*21d30*/  IMAD.IADD R3, R3, 0x1, R25 ;  /* 0x0000000103037824 */ /* 0x000fe200078e0219 */
[----:B------:R-:W-:Y:S02]  /*21d40*/  SHF.R.U32.HI R25, RZ, 0x8, R19 ;  /* 0x00000008ff197819 */ /* 0x000fe40000011613 */
[----:B------:R-:W-:Y:S01]  /*21d50*/  PRMT R4, R28, 0x5410, R4 ;  /* 0x000054101c047816 */ /* 0x000fe20000000004 */
[----:B------:R-:W3:Y:S01]  /*21d60*/  LDL.LU R19, [R1+0xdf4] ;  /* 0x000df40001137983 */ /* 0x000ee20000300800 */
[----:B------:R-:W-:Y:S02]  /*21d70*/  LOP3.LUT R28, R21, 0xffff, RZ, 0xc0, !PT ;  /* 0x0000ffff151c7812 */ /* 0x000fe400078ec0ff */
[----:B------:R-:W-:Y:S02]  /*21d80*/  LOP3.LUT R21, R10, 0xffff, RZ, 0xc0, !PT ;  /* 0x0000ffff0a157812 */ /* 0x000fe400078ec0ff */
[----:B------:R-:W-:Y:S02]  /*21d90*/  LOP3.LUT R25, R25, 0xffff, RZ, 0xc0, !PT ;  /* 0x0000ffff19197812 */ /* 0x000fe400078ec0ff */
[----:B--2---:R-:W-:-:S04]  /*21da0*/  SHF.R.U32.HI R2, RZ, 0x8, R2 ;  /* 0x00000008ff027819 */ /* 0x004fc80000011602 */
[----:B------:R-:W-:Y:S02]  /*21db0*/  LOP3.LUT R27, R2, 0xffff, RZ, 0xc0, !PT ;  /* 0x0000ffff021b7812 */ /* 0x000fe400078ec0ff */
[----:B------:R-:W-:-:S04]  /*21dc0*/  LOP3.LUT R2, R16, 0xffff, RZ, 0xc0, !PT ;  /* 0x0000ffff10027812 */ /* 0x000fc800078ec0ff */
[----:B------:R-:W-:Y:S02]  /*21dd0*/  PRMT R10, R28, 0x3340, R2 ;  /* 0x000033401c0a7816 */ /* 0x000fe40000000002 */
[----:B------:R-:W-:Y:S02]  /*21de0*/  PRMT R2, R25, 0x3340, R21 ;  /* 0x0000334019027816 */ /* 0x000fe40000000015 */
[----:B------:R-:W-:Y:S02]  /*21df0*/  SHF.R.U32.HI R21, RZ, 0x8, R17 ;  /* 0x00000008ff157819 */ /* 0x000fe40000011611 */
[----:B------:R-:W-:Y:S01]  /*21e00*/  PRMT R16, R27, 0x3340, R1 ;  /* 0x000033401b107816 */ /* 0x000fe20000000001 */
[----:B------:R-:W2:Y:S01]  /*21e10*/  LDL.LU R17, [R1+0xdf0] ;  /* 0x000df00001117983 */ /* 0x000ea20000300800 */
[----:B------:R-:W-:Y:S02]  /*21e20*/  LOP3.LUT R25, R21, 0xffff, RZ, 0xc0, !PT ;  /* 0x0000ffff15197812 */ /* 0x000fe400078ec0ff */
[----:B------:R-:W-:Y:S01]  /*21e30*/  LOP3.LUT R21, R8, 0xffff, RZ, 0xc0, !PT ;  /* 0x0000ffff08157812 */ /* 0x000fe200078ec0ff */
[----:B------:R-:W4:Y:S01]  /*21e40*/  LDL.LU R28, [R1+0x4] ;  /* 0x00000400011c7983 */ /* 0x000f220000300800 */
[----:B------:R-:W-:-:S02]  /*21e50*/  LOP3.LUT R27, R7, 0xffff, RZ, 0xc0, !PT ;  /* 0x0000ffff071b7812 */ /* 0x000fc400078ec0ff */
[----:B------:R-:W-:Y:S02]  /*21e60*/  LOP3.LUT R7, R9, 0xffff, RZ, 0xc0, !PT ;  /* 0x0000ffff09077812 */ /* 0x000fe400078ec0ff */
[----:B------:R-:W-:Y:S02]  /*21e70*/  LOP3.LUT R9, R14, 0xffff, RZ, 0xc0, !PT ;  /* 0x0000ffff0e097812 */ /* 0x000fe400078ec0ff */
[----:B------:R-:W-:Y:S02]  /*21e80*/  PRMT R14, R27, 0x3340, R21 ;  /* 0x000033401b0e7816 */ /* 0x000fe40000000015 */
[----:B------:R-:W-:Y:S02]  /*21e90*/  SHF.R.U32.HI R21, RZ, 0x8, R12 ;  /* 0x00000008ff157819 */ /* 0x000fe4000001160c */
[----:B------:R-:W-:Y:S02]  /*21ea0*/  SHF.R.U32.HI R12, RZ, 0x8, R15 ;  /* 0x00000008ff0c7819 */ /* 0x000fe4000001160f */
[----:B------:R-:W2:Y:S01]  /*21eb0*/  LDL.LU R15, [R1+0xdec] ;  /* 0x000dec00010f7983 */ /* 0x000ea20000300800 */
[----:B------:R-:W-:-:S02]  /*21ec0*/  SHF.R.U32.HI R22, RZ, 0x8, R22 ;  /* 0x00000008ff167819 */ /* 0x000fc40000011616 */
[----:B------:R-:W-:Y:S02]  /*21ed0*/  SHF.R.U32.HI R24, RZ, 0x8, R24 ;  /* 0x00000008ff187819 */ /* 0x000fe40000011618 */
[----:B------:R-:W-:Y:S02]  /*21ee0*/  LOP3.LUT R22, R22, 0xffff, RZ, 0xc0, !PT ;  /* 0x0000ffff16167812 */ /* 0x000fe400078ec0ff */
[----:B------:R-:W-:Y:S02]  /*21ef0*/  SHF.R.U32.HI R6, RZ, 0x8, R6 ;  /* 0x00000008ff067819 */ /* 0x000fe40000011606 */
[----:B------:R-:W-:Y:S02]  /*21f00*/  SHF.R.U32.HI R29, RZ, 0x8, R29 ;  /* 0x00000008ff1d7819 */ /* 0x000fe4000001161d */
[----:B------:R-:W-:Y:S02]  /*21f10*/  PRMT R9, R22, 0x3340, R9 ;  /* 0x0000334016097816 */ /* 0x000fe40000000009 */
[----:B------:R-:W-:-:S02]  /*21f20*/  PRMT R8, R25, 0x3340, R1 ;  /* 0x0000334019087816 */ /* 0x000fc40000000001 */
[----:B------:R-:W-:Y:S02]  /*21f30*/  LOP3.LUT R21, R21, 0xffff, RZ, 0xc0, !PT ;  /* 0x0000ffff15157812 */ /* 0x000fe400078ec0ff */
[----:B------:R-:W-:Y:S02]  /*21f40*/  LOP3.LUT R22, R12, 0xffff, RZ, 0xc0, !PT ;  /* 0x0000ffff0c167812 */ /* 0x000fe400078ec0ff */
[----:B------:R-:W-:Y:S02]  /*21f50*/  LOP3.LUT R12, R6, 0xffff, RZ, 0xc0, !PT ;  /* 0x0000ffff060c7812 */ /* 0x000fe400078ec0ff */
[----:B------:R-:W-:Y:S02]  /*21f60*/  LOP3.LUT R25, R24, 0xffff, RZ, 0xc0, !PT ;  /* 0x0000ffff18197812 */ /* 0x000fe400078ec0ff */
[----:B------:R-:W-:Y:S02]  /*21f70*/  LOP3.LUT R29, R29, 0xffff, RZ, 0xc0, !PT ;  /* 0x0000ffff1d1d7812 */ /* 0x000fe400078ec0ff */
[----:B------:R-:W-:-:S02]  /*21f80*/  PRMT R6, R21, 0x3340, R1 ;  /* 0x0000334015067816 */ /* 0x000fc40000000001 */
[----:B------:R-:W-:Y:S01]  /*21f90*/  PRMT R12, R25, 0x3340, R12 ;  /* 0x00003340190c7816 */ /* 0x000fe2000000000c */
[----:B------:R-:W4:Y:S01]  /*21fa0*/  LDL.LU R21, [R1+0x20] ;  /* 0x0000200001157983 */ /* 0x000f220000300800 */
[----:B------:R-:W-:-:S03]  /*21fb0*/  PRMT R24, R22, 0x3340, R29 ;  /* 0x0000334016187816 */ /* 0x000fc6000000001d */
[----:B------:R-:W4:Y:S04]  /*21fc0*/  LDL.LU R22, [R1+0x24] ;  /* 0x0000240001167983 */ /* 0x000f280000300800 */
[----:B------:R-:W4:Y:S01]  /*21fd0*/  LDL.LU R29, [R1+0x18] ;  /* 0x00001800011d7983 */ /* 0x000f220000300800 */
[----:B--2---:R-:W-:Y:S02]  /*21fe0*/  LOP3.LUT R25, R15, 0xffff, RZ, 0xc0, !PT ;  /* 0x0000ffff0f197812 */ /* 0x004fe400078ec0ff */
[----:B---3--:R-:W-:Y:S02]  /*21ff0*/  LOP3.LUT R15, R19, 0xffff, RZ, 0xc0, !PT ;  /* 0x0000ffff130f7812 */ /* 0x008fe400078ec0ff */
[----:B------:R-:W-:Y:S02]  /*22000*/  LOP3.LUT R19, R20, 0xffff, RZ, 0xc0, !PT ;  /* 0x0000ffff14137812 */ /* 0x000fe400078ec0ff */
[----:B------:R-:W2:Y:S01]  /*22010*/  LDL.LU R20, [R1] ;  /* 0x0000000001147983 */ /* 0x000ea20000300800 */
[----:B------:R-:W-:-:S02]  /*22020*/  SHF.R.U32.HI R27, RZ, 0x8, R11 ;  /* 0x00000008ff1b7819 */ /* 0x000fc4000001160b */
[----:B----4-:R-:W-:Y:S02]  /*22030*/  SHF.R.U32.HI R28, RZ, 0x8, R28 ;  /* 0x00000008ff1c7819 */ /* 0x010fe4000001161c */
[----:B------:R-:W-:Y:S02]  /*22040*/  SHF.R.U32.HI R0, RZ, 0x8, R0 ;  /* 0x00000008ff007819 */ /* 0x000fe40000011600 */
[----:B------:R-:W-:Y:S02]  /*22050*/  LOP3.LUT R17, R17, 0xffff, RZ, 0xc0, !PT ;  /* 0x0000ffff11117812 */ /* 0x000fe400078ec0ff */
[----:B------:R-:W-:Y:S02]  /*22060*/  LOP3.LUT R28, R28, 0xffff, RZ, 0xc0, !PT ;  /* 0x0000ffff1c1c7812 */ /* 0x000fe400078ec0ff */
[----:B------:R-:W-:Y:S02]  /*22070*/  LOP3.LUT R0, R0, 0xffff, RZ, 0xc0, !PT ;  /* 0x0000ffff00007812 */ /* 0x000fe400078ec0ff */
[----:B------:R-:W-:-:S02]  /*22080*/  PRMT R23, R23, 0x4210, R19 ;  /* 0x0000421017177816 */ /* 0x000fc40000000013 */
[--C-:B------:R-:W-:Y:S02]  /*22090*/  PRMT R0, R0, 0x3340, R1.reuse ;  /* 0x0000334000007816 */ /* 0x100fe40000000001 */
[----:B------:R-:W-:Y:S02]  /*220a0*/  PRMT R7, R7, 0x3340, R1 ;  /* 0x0000334007077816 */ /* 0x000fe40000000001 */
[----:B------:R-:W-:Y:S02]  /*220b0*/  PRMT R21, R21, 0x4210, R17 ;  /* 0x0000421015157816 */ /* 0x000fe40000000011 */
[----:B------:R-:W-:Y:S02]  /*220c0*/  PRMT R10, R10, 0x5410, R0 ;  /* 0x000054100a0a7816 */ /* 0x000fe40000000000 */
[----:B------:R-:W-:Y:S02]  /*220d0*/  PRMT R7, R14, 0x5410, R7 ;  /* 0x000054100e077816 */ /* 0x000fe40000000007 */
[----:B------:R-:W-:-:S02]  /*220e0*/  PRMT R0, R9, 0x5410, R6 ;  /* 0x0000541009007816 */ /* 0x000fc40000000006 */
[----:B--2---:R-:W-:Y:S02]  /*220f0*/  SHF.R.U32.HI R11, RZ, 0x8, R20 ;  /* 0x00000008ff0b7819 */ /* 0x004fe40000011614 */
[----:B------:R-:W-:Y:S02]  /*22100*/  PRMT R20, R22, 0x4210, R25 ;  /* 0x0000421016147816 */ /* 0x000fe40000000019 */
[----:B------:R-:W-:Y:S02]  /*22110*/  LOP3.LUT R11, R11, 0xffff, RZ, 0xc0, !PT ;  /* 0x0000ffff0b0b7812 */ /* 0x000fe400078ec0ff */
[----:B------:R-:W-:Y:S02]  /*22120*/  PRMT R22, R29, 0x4210, R15 ;  /* 0x000042101d167816 */ /* 0x000fe4000000000f */
[----:B------:R-:W-:Y:S01]  /*22130*/  PRMT R11, R28, 0x3340, R11 ;  /* 0x000033401c0b7816 */ /* 0x000fe2000000000b */
[----:B------:R-:W1:Y:S01]  /*22140*/  S2R R9, SR_TID.X ;  /* 0x0000000000097919 */ /* 0x000e620000002100 */
[----:B------:R-:W-:Y:S01]  /*22150*/  SHF.R.U32.HI R5, RZ, 0x8, R5 ;  /* 0x00000008ff057819 */ /* 0x000fe20000011605 */
[----:B------:R-:W2:Y:S01]  /*22160*/  LDC R29, c[0x0][0x3b4] ;  /* 0x0000ed00ff1d7b82 */ /* 0x000ea20000000800 */
[----:B------:R-:W3:Y:S04]  /*22170*/  LDL.LU R28, [R1+0x1c] ;  /* 0x00001c00011c7983 */ /* 0x000ee80000300800 */
[----:B------:R4:W-:Y:S04]  /*22180*/  STSM.16.M88.4 [R3], R20 ;  /* 0x0000001403007844 */ /* 0x0009e80000000200 */
[----:B----4-:R-:W4:Y:S04]  /*22190*/  LDL.LU R23, [R1+0x34] ;  /* 0x0000340001177983 */ /* 0x010f280000300800 */
[----:B------:R-:W2:Y:S04]  /*221a0*/  LDL.LU R22, [R1+0x2c] ;  /* 0x00002c0001167983 */ /* 0x000ea80000300800 */
[----:B------:R-:W2:Y:S04]  /*221b0*/  LDL.LU R21, [R1+0x28] ;  /* 0x0000280001157983 */ /* 0x000ea80000300800 */
[----:B------:R-:W2:Y:S04]  /*221c0*/  LDL.LU R14, [R1+0x30] ;  /* 0x00003000010e7983 */ /* 0x000ea80000300800 */
[----:B------:R-:W2:Y:S01]  /*221d0*/  LDL.LU R6, [R1+0x38] ;  /* 0x0000380001067983 */ /* 0x000ea20000300800 */
[----:B------:R-:W-:-:S02]  /*221e0*/  LOP3.LUT R5, R5, 0xffff, RZ, 0xc0, !PT ;  /* 0x0000ffff05057812 */ /* 0x000fc400078ec0ff */
[----:B------:R-:W-:Y:S02]  /*221f0*/  SHF.R.U32.HI R13, RZ, 0x8, R13 ;  /* 0x00000008ff0d7819 */ /* 0x000fe4000001160d */
[--C-:B------:R-:W-:Y:S02]  /*22200*/  PRMT R5, R5, 0x3340, R1.reuse ;  /* 0x0000334005057816 */ /* 0x100fe40000000001 */
[----:B------:R-:W-:Y:S02]  /*22210*/  LOP3.LUT R27, R27, 0xffff, RZ, 0xc0, !PT ;  /* 0x0000ffff1b1b7812 */ /* 0x000fe400078ec0ff */
[----:B------:R-:W-:Y:S02]  /*22220*/  LOP3.LUT R13, R13, 0xffff, RZ, 0xc0, !PT ;  /* 0x0000ffff0d0d7812 */ /* 0x000fe400078ec0ff */
[----:B------:R-:W-:Y:S02]  /*22230*/  PRMT R27, R27, 0x3340, R1 ;  /* 0x000033401b1b7816 */ /* 0x000fe40000000001 */
[----:B------:R-:W-:-:S02]  /*22240*/  PRMT R16, R18, 0x5410, R16 ;  /* 0x0000541012107816 */ /* 0x000fc40000000010 */
[----:B------:R-:W-:Y:S02]  /*22250*/  PRMT R24, R24, 0x5410, R5 ;  /* 0x0000541018187816 */ /* 0x000fe40000000005 */
[----:B-1----:R-:W-:Y:S02]  /*22260*/  LOP3.LUT R5, R9, 0x3f, RZ, 0xc0, !PT ;  /* 0x0000003f09057812 */ /* 0x002fe400078ec0ff */
[----:B------:R-:W-:Y:S02]  /*22270*/  PRMT R13, R13, 0x3340, R1 ;  /* 0x000033400d0d7816 */ /* 0x000fe40000000001 */
[----:B------:R-:W-:Y:S02]  /*22280*/  PRMT R8, R2, 0x5410, R8 ;  /* 0x0000541002087816 */ /* 0x000fe40000000008 */
[----:B------:R-:W-:Y:S02]  /*22290*/  PRMT R20, R12, 0x5410, R27 ;  /* 0x000054100c147816 */ /* 0x000fe4000000001b */
[----:B------:R-:W-:-:S02]  /*222a0*/  PRMT R16, R16, 0x5210, R25 ;  /* 0x0000521010107816 */ /* 0x000fc40000000019 */
[----:B------:R-:W-:Y:S02]  /*222b0*/  LEA R27, R5, UR4, 0x4 ;  /* 0x00000004051b7c11 */ /* 0x000fe4000f8e20ff */
[----:B------:R-:W-:Y:S02]  /*222c0*/  PRMT R18, R8, 0x5210, R15 ;  /* 0x0000521008127816 */ /* 0x000fe4000000000f */
[----:B------:R-:W-:Y:S02]  /*222d0*/  PRMT R2, R11, 0x5410, R13 ;  /* 0x000054100b027816 */ /* 0x000fe4000000000d */
[----:B------:R-:W-:Y:S02]  /*222e0*/  PRMT R17, R10, 0x5210, R17 ;  /* 0x000052100a117816 */ /* 0x000fe40000000011 */
[----:B------:R-:W-:Y:S01]  /*222f0*/  PRMT R19, R7, 0x5210, R19 ;  /* 0x0000521007137816 */ /* 0x000fe20000000013 */
[----:B------:R-:W-:Y:S01]  /*22300*/  BAR.SYNC.DEFER_BLOCKING 0x0 ;  /* 0x0000000000007b1d */ /* 0x000fe20000010000 */
[----:B--2---:R-:W-:-:S04]  /*22310*/  LOP3.LUT R25, R6, 0xffff, RZ, 0xc0, !PT ;  /* 0x0000ffff06197812 */ /* 0x004fc800078ec0ff */
[----:B------:R-:W-:Y:S02]  /*22320*/  PRMT R8, R14, 0x4210, R25 ;  /* 0x000042100e087816 */ /* 0x000fe40000000019 */
[----:B------:R-:W-:Y:S01]  /*22330*/  LDS.128 R12, [R27] ;  /* 0x000000001b0c7984 */ /* 0x000fe20000000c00 */
[----:B------:R-:W-:Y:S01]  /*22340*/  BAR.SYNC.DEFER_BLOCKING 0x0 ;  /* 0x0000000000007b1d */ /* 0x000fe20000010000 */
[----:B------:R-:W-:-:S05]  /*22350*/  LOP3.LUT R22, R22, 0xffff, RZ, 0xc0, !PT ;  /* 0x0000ffff16167812 */ /* 0x000fca00078ec0ff */
[----:B------:R-:W-:Y:S01]  /*22360*/  STSM.16.M88.4 [R3], R16 ;  /* 0x0000001003007844 */ /* 0x000fe20000000200 */
[----:B------:R-:W-:Y:S01]  /*22370*/  PRMT R10, R4, 0x4210, R22 ;  /* 0x00004210040a7816 */ /* 0x000fe20000000016 */
[----:B------:R-:W-:Y:S01]  /*22380*/  BAR.SYNC.DEFER_BLOCKING 0x0 ;  /* 0x0000000000007b1d */ /* 0x000fe20000010000 */
[----:B----4-:R-:W-:Y:S02]  /*22390*/  LOP3.LUT R23, R23, 0xffff, RZ, 0xc0, !PT ;  /* 0x0000ffff17177812 */ /* 0x010fe400078ec0ff */
[----:B------:R-:W-:-:S03]  /*223a0*/  LOP3.LUT R21, R21, 0xffff, RZ, 0xc0, !PT ;  /* 0x0000ffff15157812 */ /* 0x000fc600078ec0ff */
[----:B------:R-:W1:Y:S01]  /*223b0*/  LDS.128 R4, [R27] ;  /* 0x000000001b047984 */ /* 0x000e620000000c00 */
[----:B---3--:R-:W-:Y:S02]  /*223c0*/  PRMT R9, R28, 0x4210, R23 ;  /* 0x000042101c097816 */ /* 0x008fe40000000017 */
[----:B------:R-:W-:Y:S01]  /*223d0*/  PRMT R11, R26, 0x4210, R21 ;  /* 0x000042101a0b7816 */ /* 0x000fe20000000015 */
[----:B------:R-:W-:Y:S06]  /*223e0*/  BAR.SYNC.DEFER_BLOCKING 0x0 ;  /* 0x0000000000007b1d */ /* 0x000fec0000010000 */
[----:B------:R-:W2:Y:S04]  /*223f0*/  LDL R28, [R1+0xdac] ;  /* 0x000dac00011c7983 */ /* 0x000ea80000100800 */
[----:B------:R-:W-:Y:S01]  /*22400*/  STSM.16.M88.4 [R3], R8 ;  /* 0x0000000803007844 */ /* 0x000fe20000000200 */
[----:B------:R-:W-:Y:S06]  /*22410*/  BAR.SYNC.DEFER_BLOCKING 0x0 ;  /* 0x0000000000007b1d */ /* 0x000fec0000010000 */
[----:B------:R-:W3:Y:S04]  /*22420*/  LDS.128 R8, [R27] ;  /* 0x000000001b087984 */ /* 0x000ee80000000c00 */
[----:B------:R-:W-:Y:S04]  /*22430*/  STL [R1+0x4], R27 ;  /* 0x0000041b01007387 */ /* 0x000fe80000100800 */
[----:B-1----:R1:W-:Y:S04]  /*22440*/  STL [R1+0xde8], R7 ;  /* 0x000de80701007387 */ /* 0x0023e80000100800 */
[----:B-1----:R-:W4:Y:S04]  /*22450*/  LDL R7, [R1+0xdcc] ;  /* 0x000dcc0001077983 */ /* 0x002f280000100800 */
[----:B---3--:R1:W-:Y:S04]  /*22460*/  STL [R1+0xde4], R9 ;  /* 0x000de40901007387 */ /* 0x0083e80000100800 */
[----:B-1----:R-:W3:Y:S04]  /*22470*/  LDL R9, [R1+0xdd0] ;  /* 0x000dd00001097983 */ /* 0x002ee80000100800 */
[----:B------:R1:W-:Y:S04]  /*22480*/  STL [R1+0xde0], R10 ;  /* 0x000de00a01007387 */ /* 0x0003e80000100800 */
[----:B-1----:R-:W0:Y:S04]  /*22490*/  LDL R10, [R1+0xda8] ;  /* 0x000da800010a7983 */ /* 0x002e280000100800 */
[----:B------:R1:W-:Y:S04]  /*224a0*/  STL [R1+0xddc], R11 ;  /* 0x000ddc0b01007387 */ /* 0x0003e80000100800 */
[----:B-1----:R-:W3:Y:S01]  /*224b0*/  LDL.LU R11, [R1+0xdac] ;  /* 0x000dac00010b7983 */ /* 0x002ee20000300800 */
[----:B------:R-:W-:-:S02]  /*224c0*/  PRMT R16, R0, 0x5210, R25 ;  /* 0x0000521000107816 */ /* 0x000fc40000000019 */
[----:B------:R-:W-:Y:S02]  /*224d0*/  PRMT R17, R24, 0x5210, R23 ;  /* 0x0000521018117816 */ /* 0x000fe40000000017 */
[----:B------:R-:W-:Y:S02]  /*224e0*/  PRMT R18, R20, 0x5210, R22 ;  /* 0x0000521014127816 */ /* 0x000fe40000000016 */
[----:B------:R-:W-:Y:S01]  /*224f0*/  PRMT R19, R2, 0x5210, R21 ;  /* 0x0000521002137816 */ /* 0x000fe20000000015 */
[----:B------:R-:W-:Y:S06]  /*22500*/  BAR.SYNC.DEFER_BLOCKING 0x0 ;  /* 0x0000000000007b1d */ /* 0x000fec0000010000 */
[----:B------:R1:W-:Y:S01]  /*22510*/  STSM.16.M88.4 [R3], R16 ;  /* 0x0000001003007844 */ /* 0x0003e20000000200 */
[----:B--2---:R-:W-:-:S04]  /*22520*/  IMAD R26, R28, R29, RZ ;  /* 0x0000001d1c1a7224 */ /* 0x004fc800078e02ff */
[C---:B------:R-:W-:Y:S01]  /*22530*/  IMAD R22, R29.reuse, 0x40, R26 ;  /* 0x000000401d167824 */ /* 0x040fe200078e021a */
[----:B------:R-:W-:Y:S01]  /*22540*/  BAR.SYNC.DEFER_BLOCKING 0x0 ;  /* 0x0000000000007b1d */ /* 0x000fe20000010000 */
[----:B-1----:R-:W-:Y:S02]  /*22550*/  IADD3 R16, P3, PT, R26, UR8, RZ ;  /* 0x000000081a107c10 */ /* 0x002fe4000ff7e0ff */
[----:B------:R-:W-:Y:S01]  /*22560*/  IMAD R2, R29, 0x40, R22 ;  /* 0x000000401d027824 */ /* 0x000fe200078e0216 */
[----:B------:R-:W-:Y:S02]  /*22570*/  IADD3 R0, P4, PT, R22, UR8, RZ ;  /* 0x0000000816007c10 */ /* 0x000fe4000ff9e0ff */
[----:B------:R-:W-:Y:S02]  /*22580*/  LEA.HI.X.SX32 R26, R26, UR9, 0x1, P3 ;  /* 0x000000091a1a7c11 */ /* 0x000fe400098f0eff */
[----:B------:R-:W-:Y:S02]  /*22590*/  LEA.HI.X.SX32 R3, R22, UR9, 0x1, P4 ;  /* 0x0000000916037c11 */ /* 0x000fe4000a0f0eff */
[----:B------:R-:W-:-:S04]  /*225a0*/  IADD3 R19, P4, PT, R2, UR8, RZ ;  /* 0x0000000802137c10 */ /* 0x000fc8000ff9e0ff */
[----:B------:R-:W-:Y:S01]  /*225b0*/  LEA.HI.X.SX32 R18, R2, UR9, 0x1, P4 ;  /* 0x0000000902127c11 */ /* 0x000fe2000a0f0eff */
[----:B------:R-:W-:Y:S01]  /*225c0*/  IMAD R2, R29, 0x40, R2 ;  /* 0x000000401d027824 */ /* 0x000fe200078e0202 */
[----:B------:R-:W-:Y:S01]  /*225d0*/  PRMT R29, R12, 0x7770, RZ ;  /* 0x000077700c1d7816 */ /* 0x000fe200000000ff */
[----:B0-----:R-:W-:-:S05]  /*225e0*/  IMAD R28, R10, UR5, RZ ;  /* 0x000000050a1c7c24 */ /* 0x001fca000f8e02ff */
[----:B------:R-:W-:Y:S02]  /*225f0*/  SHF.R.S32.HI R27, RZ, 0x1f, R28 ;  /* 0x0000001fff1b7819 */ /* 0x000fe4000001141c */
[----:B------:R-:W-:Y:S02]  /*22600*/  IADD3 R20, P3, PT, R28, R16, RZ ;  /* 0x000000101c147210 */ /* 0x000fe40007f7e0ff */
[----:B---3--:R-:W-:-:S04]  /*22610*/  ISETP.GE.AND P2, PT, R11, UR10, PT ;  /* 0x0000000a0b007c0c */ /* 0x008fc8000bf46270 */
[----:B------:R-:W-:Y:S01]  /*22620*/  ISETP.LT.AND P2, PT, R10, UR11, !P2 ;  /* 0x0000000b0a007c0c */ /* 0x000fe2000d741270 */
[----:B------:R-:W-:-:S12]  /*22630*/  IMAD.X R21, R27, 0x1, R26, P3 ;  /* 0x000000011b157824 */ /* 0x000fd800018e061a */
[----:B------:R0:W-:Y:S04]  /*22640*/  @P2 STG.E.U8 desc[UR40][R20.64], R29 ;  /* 0x0000001d14002986 */ /* 0x0001e8000c101128 */
[----:B0-----:R-:W2:Y:S01]  /*22650*/  LDL R20, [R1+0xdd4] ;  /* 0x000dd40001147983 */ /* 0x001ea20000100800 */
[----:B------:R-:W-:Y:S02]  /*22660*/  ISETP.GE.AND P1, PT, R10, UR11, PT ;  /* 0x0000000b0a007c0c */ /* 0x000fe4000bf26270 */
[----:B------:R-:W-:Y:S02]  /*22670*/  IADD3 R22, P6, PT, R28, R0, RZ ;  /* 0x000000001c167210 */ /* 0x000fe40007fde0ff */
[----:B----4-:R-:W-:-:S03]  /*22680*/  ISETP.LT.AND P3, PT, R7, UR10, !P1 ;  /* 0x0000000a07007c0c */ /* 0x010fc6000cf61270 */
[----:B------:R-:W-:Y:S01]  /*22690*/  IMAD.X R23, R27, 0x1, R3, P6 ;  /* 0x000000011b177824 */ /* 0x000fe200030e0603 */
[----:B------:R-:W-:Y:S02]  /*226a0*/  ISETP.LT.AND P6, PT, R9, UR10, !P1 ;  /* 0x0000000a09007c0c */ /* 0x000fe4000cfc1270 */
[----:B------:R-:W-:Y:S02]  /*226b0*/  IADD3 R24, P4, PT, R28, R19, RZ ;  /* 0x000000131c187210 */ /* 0x000fe40007f9e0ff */
[C---:B------:R-:W-:Y:S02]  /*226c0*/  PRMT R17, R12.reuse, 0x7771, RZ ;  /* 0x000077710c117816 */ /* 0x040fe400000000ff */
[----:B------:R-:W-:Y:S01]  /*226d0*/  PRMT R21, R12, 0x7772, RZ ;  /* 0x000077720c157816 */ /* 0x000fe200000000ff */
[----:B------:R-:W-:Y:S02]  /*226e0*/  IMAD.X R25, R27, 0x1, R18, P4 ;  /* 0x000000011b197824 */ /* 0x000fe400020e0612 */
[----:B------:R0:W-:Y:S04]  /*226f0*/  @P3 STG.E.U8 desc[UR40][R22.64], R17 ;  /* 0x0000001116003986 */ /* 0x0001e8000c101128 */
[----:B------:R1:W-:Y:S01]  /*22700*/  @P6 STG.E.U8 desc[UR40][R24.64], R21 ;  /* 0x0000001518006986 */ /* 0x0003e2000c101128 */
[----:B0-----:R-:W-:Y:S01]  /*22710*/  IADD3 R17, P2, PT, R2, UR8, RZ ;  /* 0x0000000802117c10 */ /* 0x001fe2000ff5e0ff */
[----:B-1----:R-:W-:Y:S01]  /*22720*/  VIADD R24, R28, UR5 ;  /* 0x000000051c187c36 */ /* 0x002fe20008000000 */
[----:B--2---:R-:W-:-:S02]  /*22730*/  ISETP.LT.AND P1, PT, R20, UR10, !P1 ;  /* 0x0000000a14007c0c */ /* 0x004fc4000cf21270 */
[----:B------:R-:W-:Y:S02]  /*22740*/  IADD3 R20, P4, PT, R28, R17, RZ ;  /* 0x000000111c147210 */ /* 0x000fe40007f9e0ff */
[----:B------:R-:W2:Y:S01]  /*22750*/  LDL.LU R28, [R1+0xdd4] ;  /* 0x000dd400011c7983 */ /* 0x000ea20000300800 */
[----:B------:R-:W-:Y:S01]  /*22760*/  VIADD R21, R10, 0x3 ;  /* 0x000000030a157836 */ /* 0x000fe20000000000 */
[----:B------:R-:W-:Y:S02]  /*22770*/  ISETP.LT.AND P3, PT, R11, UR10, !P0 ;  /* 0x0000000a0b007c0c */ /* 0x000fe4000c761270 */
[----:B------:R-:W-:Y:S02]  /*22780*/  LEA.HI.X.SX32 R2, R2, UR9, 0x1, P2 ;  /* 0x0000000902027c11 */ /* 0x000fe400090f0eff */
[----:B------:R-:W-:Y:S02]  /*22790*/  SHF.R.S32.HI R25, RZ, 0x1f, R24 ;  /* 0x0000001fff197819 */ /* 0x000fe40000011418 */
[----:B------:R-:W-:-:S02]  /*227a0*/  IADD3 R22, P6, PT, R24, R16, RZ ;  /* 0x0000001018167210 */ /* 0x000fc40007fde0ff */
[----:B------:R-:W-:Y:S01]  /*227b0*/  ISETP.GE.AND P2, PT, R21, UR11, PT ;  /* 0x0000000b15007c0c */ /* 0x000fe2000bf46270 */
[----:B------:R-:W-:Y:S01]  /*227c0*/  IMAD.X R21, R27, 0x1, R2, P4 ;  /* 0x000000011b157824 */ /* 0x000fe200020e0602 */
[----:B------:R-:W-:Y:S01]  /*227d0*/  PRMT R27, R12, 0x7773, RZ ;  /* 0x000077730c1b7816 */ /* 0x000fe200000000ff */
[----:B------:R-:W-:Y:S01]  /*227e0*/  IMAD.X R23, R25, 0x1, R26, P6 ;  /* 0x0000000119177824 */ /* 0x000fe200030e061a */
[----:B------:R-:W-:Y:S02]  /*227f0*/  PRMT R12, R4, 0x7770, RZ ;  /* 0x00007770040c7816 */ /* 0x000fe400000000ff */
[----:B------:R-:W-:Y:S01]  /*22800*/  ISETP.LT.AND P4, PT, R7, UR10, !P0 ;  /* 0x0000000a07007c0c */ /* 0x000fe2000c781270 */
[----:B------:R0:W-:Y:S04]  /*22810*/  @P1 STG.E.U8 desc[UR40][R20.64], R27 ;  /* 0x0000001b14001986 */ /* 0x0001e8000c101128 */
[----:B------:R1:W-:Y:S01]  /*22820*/  @P3 STG.E.U8 desc[UR40][R22.64], R12 ;  /* 0x0000000c16003986 */ /* 0x0003e2000c101128 */
[----:B------:R-:W-:-:S02]  /*22830*/  ISETP.LT.AND P3, PT, R9, UR10, !P0 ;  /* 0x0000000a09007c0c */ /* 0x000fc4000c761270 */
[----:B0-----:R-:W-:Y:S01]  /*22840*/  IADD3 R20, P1, PT, R24, R0, RZ ;  /* 0x0000000018147210 */ /* 0x001fe20007f3e0ff */
[----:B-1----:R-:W-:Y:S01]  /*22850*/  VIADD R22, R10, 0x4 ;  /* 0x000000040a167836 */ /* 0x002fe20000000000 */
[----:B------:R-:W-:-:S03]  /*22860*/  PRMT R12, R4, 0x7771, RZ ;  /* 0x00007771040c7816 */ /* 0x000fc600000000ff */
[C---:B------:R-:W-:Y:S01]  /*22870*/  IMAD.X R21, R25.reuse, 0x1, R3, P1 ;  /* 0x0000000119157824 */ /* 0x040fe200008e0603 */
[----:B------:R-:W-:Y:S02]  /*22880*/  ISETP.GE.AND P1, PT, R22, UR11, PT ;  /* 0x0000000b16007c0c */ /* 0x000fe4000bf26270 */
[----:B------:R-:W-:Y:S02]  /*22890*/  IADD3 R22, P6, PT, R24, R19, RZ ;  /* 0x0000001318167210 */ /* 0x000fe40007fde0ff */
[----:B------:R0:W-:Y:S01]  /*228a0*/  @P4 STG.E.U8 desc[UR40][R20.64], R12 ;  /* 0x0000000c14004986 */ /* 0x0001e2000c101128 */
[C---:B------:R-:W-:Y:S02]  /*228b0*/  PRMT R27, R4.reuse, 0x7772, RZ ;  /* 0x00007772041b7816 */ /* 0x040fe400000000ff */
[----:B------:R-:W-:Y:S01]  /*228c0*/  IMAD.X R23, R25, 0x1, R18, P6 ;  /* 0x0000000119177824 */ /* 0x000fe200030e0612 */
[----:B------:R-:W-:Y:S02]  /*228d0*/  ISETP.LT.AND P6, PT, R11, UR10, !P5 ;  /* 0x0000000a0b007c0c */ /* 0x000fe4000efc1270 */
[----:B------:R-:W-:-:S02]  /*228e0*/  PRMT R4, R4, 0x7773, RZ ;  /* 0x0000777304047816 */ /* 0x000fc400000000ff */
[C---:B0-----:R-:W-:Y:S01]  /*228f0*/  IADD3 R20, P4, PT, R24.reuse, R17, RZ ;  /* 0x0000001118147210 */ /* 0x041fe20007f9e0ff */
[----:B------:R-:W-:Y:S01]  /*22900*/  VIADD R12, R24, UR5 ;  /* 0x00000005180c7c36 */ /* 0x000fe20008000000 */
[----:B------:R0:W-:Y:S03]  /*22910*/  @P3 STG.E.U8 desc[UR40][R22.64], R27 ;  /* 0x0000001b16003986 */ /* 0x0001e6000c101128 */
[----:B------:R-:W-:Y:S01]  /*22920*/  IMAD.X R21, R25, 0x1, R2, P4 ;  /* 0x0000000119157824 */ /* 0x000fe200020e0602 */
[----:B------:R-:W-:Y:S02]  /*22930*/  IADD3 R24, P4, PT, R12, R16, RZ ;  /* 0x000000100c187210 */ /* 0x000fe40007f9e0ff */
[----:B0-----:R-:W-:Y:S02]  /*22940*/  SHF.R.S32.HI R27, RZ, 0x1f, R12 ;  /* 0x0000001fff1b7819 */ /* 0x001fe4000001140c */
[----:B------:R-:W-:-:S03]  /*22950*/  ISETP.LT.AND P3, PT, R7, UR10, !P5 ;  /* 0x0000000a07007c0c */ /* 0x000fc6000ef61270 */
[----:B------:R-:W-:Y:S01]  /*22960*/  IMAD.X R25, R27, 0x1, R26, P4 ;  /* 0x000000011b197824 */ /* 0x000fe200020e061a */
[----:B------:R-:W-:Y:S02]  /*22970*/  ISETP.LT.AND P4, PT, R9, UR10, !P5 ;  /* 0x0000000a09007c0c */ /* 0x000fe4000ef81270 */
[----:B------:R-:W-:Y:S02]  /*22980*/  PRMT R29, R15, 0x7770, RZ ;  /* 0x000077700f1d7816 */ /* 0x000fe400000000ff */
[----:B--2---:R-:W-:-:S13]  /*22990*/  ISETP.LT.AND P0, PT, R28, UR10, !P0 ;  /* 0x0000000a1c007c0c */ /* 0x004fda000c701270 */
[----:B------:R0:W-:Y:S01]  /*229a0*/  @P0 STG.E.U8 desc[UR40][R20.64], R4 ;  /* 0x0000000414000986 */ /* 0x0001e2000c101128 */
[----:B------:R-:W-:Y:S02]  /*229b0*/  IADD3 R22, P0, PT, R12, R0, RZ ;  /* 0x000000000c167210 */ /* 0x000fe40007f1e0ff */
[----:B0-----:R-:W-:Y:S01]  /*229c0*/  PRMT R20, R13, 0x7770, RZ ;  /* 0x000077700d147816 */ /* 0x001fe200000000ff */
[----:B------:R-:W-:-:S04]  /*229d0*/  VIADD R4, R10, 0x5 ;  /* 0x000000050a047836 */ /* 0x000fc80000000000 */
[----:B------:R0:W-:Y:S01]  /*229e0*/  @P6 STG.E.U8 desc[UR40][R24.64], R20 ;  /* 0x0000001418006986 */ /* 0x0001e2000c101128 */
[----:B------:R-:W-:Y:S01]  /*229f0*/  IMAD.X R23, R27, 0x1, R3, P0 ;  /* 0x000000011b177824 */ /* 0x000fe200000e0603 */
[----:B------:R-:W-:Y:S02]  /*22a00*/  ISETP.GE.AND P0, PT, R4, UR11, PT ;  /* 0x0000000b04007c0c */ /* 0x000fe4000bf06270 */
[C---:B------:R-:W-:Y:S02]  /*22a10*/  PRMT R4, R13.reuse, 0x7772, RZ ;  /* 0x000077720d047816 */ /* 0x040fe400000000ff */
[----:B0-----:R-:W-:Y:S02]  /*22a20*/  IADD3 R20, P6, PT, R12, R19, RZ ;  /* 0x000000130c147210 */ /* 0x001fe40007fde0ff */
[----:B------:R-:W-:-:S03]  /*22a30*/  PRMT R24, R13, 0x7771, RZ ;  /* 0x000077710d187816 */ /* 0x000fc600000000ff */
[----:B------:R-:W-:Y:S01]  /*22a40*/  IMAD.X R21, R27, 0x1, R18, P6 ;  /* 0x000000011b157824 */ /* 0x000fe200030e0612 */
[----:B------:R-:W-:Y:S01]  /*22a50*/  ISETP.LT.AND P5, PT, R28, UR10, !P5 ;  /* 0x0000000a1c007c0c */ /* 0x000fe2000efa1270 */
[----:B------:R0:W-:Y:S01]  /*22a60*/  @P3 STG.E.U8 desc[UR40][R22.64], R24 ;  /* 0x0000001816003986 */ /* 0x0001e2000c101128 */
[----:B------:R-:W-:-:S03]  /*22a70*/  ISETP.LT.AND P3, PT, R11, UR10, !P2 ;  /* 0x0000000a0b007c0c */ /* 0x000fc6000d761270 */
[----:B------:R1:W-:Y:S01]  /*22a80*/  @P4 STG.E.U8 desc[UR40][R20.64], R4 ;  /* 0x0000000414004986 */ /* 0x0003e2000c101128 */
[----:B------:R-:W-:Y:S02]  /*22a90*/  PRMT R13, R13, 0x7773, RZ ;  /* 0x000077730d0d7816 */ /* 0x000fe400000000ff */
[C---:B0-----:R-:W-:Y:S01]  /*22aa0*/  IADD3 R22, P6, PT, R12.reuse, R17, RZ ;  /* 0x000000110c167210 */ /* 0x041fe20007fde0ff */
[----:B-1----:R-:W-:-:S04]  /*22ab0*/  VIADD R4, R12, UR5 ;  /* 0x000000050c047c36 */ /* 0x002fc80008000000 */
[----:B------:R-:W-:Y:S01]  /*22ac0*/  IMAD.X R23, R27, 0x1, R2, P6 ;  /* 0x000000011b177824 */ /* 0x000fe200030e0602 */
[----:B------:R-:W-:Y:S02]  /*22ad0*/  ISETP.LT.AND P4, PT, R7, UR10, !P2 ;  /* 0x0000000a07007c0c */ /* 0x000fe4000d781270 */
[----:B------:R-:W-:Y:S02]  /*22ae0*/  SHF.R.S32.HI R24, RZ, 0x1f, R4 ;  /* 0x0000001fff187819 */ /* 0x000fe40000011404 */
[C---:B------:R-:W-:Y:S01]  /*22af0*/  IADD3 R12, P6, PT, R4.reuse, R16, RZ ;  /* 0x00000010040c7210 */ /* 0x040fe20007fde0ff */
[----:B------:R0:W-:Y:S01]  /*22b00*/  @P5 STG.E.U8 desc[UR40][R22.64], R13 ;  /* 0x0000000d16005986 */ /* 0x0001e2000c101128 */
[----:B------:R-:W-:Y:S02]  /*22b10*/  IADD3 R20, P5, PT, R4, R0, RZ ;  /* 0x0000000004147210 */ /* 0x000fe40007fbe0ff */
[----:B------:R-:W-:-:S03]  /*22b20*/  PRMT R25, R5, 0x7770, RZ ;  /* 0x0000777005197816 */ /* 0x000fc600000000ff */
[C---:B------:R-:W-:Y:S02]  /*22b30*/  IMAD.X R21, R24.reuse, 0x1, R3, P5 ;  /* 0x0000000118157824 */ /* 0x040fe400028e0603 */
[----:B0-----:R-:W-:Y:S01]  /*22b40*/  IMAD.X R13, R24, 0x1, R26, P6 ;  /* 0x00000001180d7824 */ /* 0x001fe200030e061a */
[----:B------:R-:W-:Y:S02]  /*22b50*/  ISETP.LT.AND P6, PT, R9, UR10, !P2 ;  /* 0x0000000a09007c0c */ /* 0x000fe4000d7c1270 */
[----:B------:R-:W-:Y:S02]  /*22b60*/  PRMT R22, R5, 0x7771, RZ ;  /* 0x0000777105167816 */ /* 0x000fe400000000ff */
[----:B------:R0:W-:Y:S01]  /*22b70*/  @P3 STG.E.U8 desc[UR40][R12.64], R25 ;  /* 0x000000190c003986 */ /* 0x0001e2000c101128 */
[----:B------:R-:W-:Y:S01]  /*22b80*/  ISETP.LT.AND P2, PT, R28, UR10, !P2 ;  /* 0x0000000a1c007c0c */ /* 0x000fe2000d741270 */
[----:B------:R-:W-:Y:S02]  /*22b90*/  VIADD R23, R10, 0x6 ;  /* 0x000000060a177836 */ /* 0x000fe40000000000 */
[----:B------:R1:W-:Y:S01]  /*22ba0*/  @P4 STG.E.U8 desc[UR40][R20.64], R22 ;  /* 0x0000001614004986 */ /* 0x0003e2000c101128 */
[----:B0-----:R-:W-:-:S02]  /*22bb0*/  IADD3 R12, P3, PT, R4, R19, RZ ;  /* 0x00000013040c7210 */ /* 0x001fc40007f7e0ff */
[----:B-1----:R-:W-:-:S03]  /*22bc0*/  PRMT R21, R5, 0x7772, RZ ;  /* 0x0000777205157816 */ /* 0x002fc600000000ff */
[----:B------:R-:W-:Y:S01]  /*22bd0*/  IMAD.X R13, R24, 0x1, R18, P3 ;  /* 0x00000001180d7824 */ /* 0x000fe200018e0612 */
[C---:B------:R-:W-:Y:S01]  /*22be0*/  IADD3 R20, P4, PT, R4.reuse, R17, RZ ;  /* 0x0000001104147210 */ /* 0x040fe20007f9e0ff */
[----:B------:R-:W-:Y:S01]  /*22bf0*/  VIADD R22, R4, UR5 ;  /* 0x0000000504167c36 */ /* 0x000fe20008000000 */
[----:B------:R-:W-:Y:S02]  /*22c00*/  ISETP.LT.AND P3, PT, R11, UR10, !P1 ;  /* 0x0000000a0b007c0c */ /* 0x000fe4000cf61270 */
[----:B------:R-:W-:Y:S01]  /*22c10*/  ISETP.GE.AND P5, PT, R23, UR11, PT ;  /* 0x0000000b17007c0c */ /* 0x000fe2000bfa6270 */
[----:B------:R0:W-:Y:S01]  /*22c20*/  @P6 STG.E.U8 desc[UR40][R12.64], R21 ;  /* 0x000000150c006986 */ /* 0x0001e2000c101128 */
[----:B------:R-:W-:Y:S02]  /*22c30*/  SHF.R.S32.HI R23, RZ, 0x1f, R22 ;  /* 0x0000001fff177819 */ /* 0x000fe40000011416 */
[----:B------:R-:W-:Y:S01]  /*22c40*/  IADD3 R4, P6, PT, R22, R16, RZ ;  /* 0x0000001016047210 */ /* 0x000fe20007fde0ff */
[----:B0-----:R-:W-:Y:S01]  /*22c50*/  IMAD.X R21, R24, 0x1, R2, P4 ;  /* 0x0000000118157824 */ /* 0x001fe200020e0602 */
[----:B------:R-:W-:-:S02]  /*22c60*/  PRMT R12, R5, 0x7773, RZ ;  /* 0x00007773050c7816 */ /* 0x000fc400000000ff */
[----:B------:R-:W-:Y:S01]  /*22c70*/  ISETP.LT.AND P4, PT, R7, UR10, !P1 ;  /* 0x0000000a07007c0c */ /* 0x000fe2000cf81270 */
[----:B------:R-:W-:Y:S01]  /*22c80*/  IMAD.X R5, R23, 0x1, R26, P6 ;  /* 0x0000000117057824 */ /* 0x000fe200030e061a */
[C---:B------:R-:W-:Y:S01]  /*22c90*/  PRMT R13, R14.reuse, 0x7770, RZ ;  /* 0x000077700e0d7816 */ /* 0x040fe200000000ff */
[----:B------:R0:W-:Y:S01]  /*22ca0*/  @P2 STG.E.U8 desc[UR40][R20.64], R12 ;  /* 0x0000000c14002986 */ /* 0x0001e2000c101128 */
[----:B------:R-:W-:Y:S02]  /*22cb0*/  ISETP.LT.AND P2, PT, R9, UR10, !P1 ;  /* 0x0000000a09007c0c */ /* 0x000fe4000cf41270 */
[----:B------:R-:W-:Y:S01]  /*22cc0*/  PRMT R25, R14, 0x7771, RZ ;  /* 0x000077710e197816 */ /* 0x000fe200000000ff */
[----:B------:R1:W-:Y:S01]  /*22cd0*/  @P3 STG.E.U8 desc[UR40][R4.64], R13 ;  /* 0x0000000d04003986 */ /* 0x0003e2000c101128 */
[----:B0-----:R-:W-:-:S05]  /*22ce0*/  IADD3 R12, P6, PT, R22, R0, RZ ;  /* 0x00000000160c7210 */ /* 0x001fca0007fde0ff */
[C---:B-1----:R-:W-:Y:S01]  /*22cf0*/  IMAD.X R13, R23.reuse, 0x1, R3, P6 ;  /* 0x00000001170d7824 */ /* 0x042fe200030e0603 */
[----:B------:R-:W-:Y:S02]  /*22d00*/  IADD3 R4, P6, PT, R22, R19, RZ ;  /* 0x0000001316047210 */ /* 0x000fe40007fde0ff */
[----:B------:R-:W-:Y:S02]  /*22d10*/  ISETP.LT.AND P1, PT, R28, UR10, !P1 ;  /* 0x0000000a1c007c0c */ /* 0x000fe4000cf21270 */
[----:B------:R0:W-:Y:S01]  /*22d20*/  @P4 STG.E.U8 desc[UR40][R12.64], R25 ;  /* 0x000000190c004986 */ /* 0x0001e2000c101128 */
[----:B------:R-:W-:Y:S01]  /*22d30*/  IMAD.X R5, R23, 0x1, R18, P6 ;  /* 0x0000000117057824 */ /* 0x000fe200030e0612 */
[C---:B------:R-:W-:Y:S02]  /*22d40*/  PRMT R20, R14.reuse, 0x7772, RZ ;  /* 0x000077720e147816 */ /* 0x040fe400000000ff */
[----:B------:R-:W-:Y:S02]  /*22d50*/  ISETP.LT.AND P6, PT, R11, UR10, !P0 ;  /* 0x0000000a0b007c0c */ /* 0x000fe4000c7c1270 */
[----:B------:R-:W-:Y:S01]  /*22d60*/  PRMT R21, R14, 0x7773, RZ ;  /* 0x000077730e157816 */ /* 0x000fe200000000ff */
[----:B------:R1:W-:Y:S01]  /*22d70*/  @P2 STG.E.U8 desc[UR40][R4.64], R20 ;  /* 0x0000001404002986 */ /* 0x0003e2000c101128 */
[C---:B0-----:R-:W-:Y:S01]  /*22d80*/  IADD3 R12, P4, PT, R22.reuse, R17, RZ ;  /* 0x00000011160c7210 */ /* 0x041fe20007f9e0ff */
[----:B------:R-:W-:-:S04]  /*22d90*/  VIADD R22, R22, UR5 ;  /* 0x0000000516167c36 */ /* 0x000fc80008000000 */
[----:B------:R-:W-:Y:S01]  /*22da0*/  IMAD.X R13, R23, 0x1, R2, P4 ;  /* 0x00000001170d7824 */ /* 0x000fe200020e0602 */
[----:B------:R-:W-:Y:S02]  /*22db0*/  SHF.R.S32.HI R14, RZ, 0x1f, R22 ;  /* 0x0000001fff0e7819 */ /* 0x000fe40000011416 */
[----:B-1----:R-:W-:Y:S02]  /*22dc0*/  IADD3 R4, P2, PT, R22, R16, RZ ;  /* 0x0000001016047210 */ /* 0x002fe40007f5e0ff */
[----:B------:R-:W-:Y:S01]  /*22dd0*/  ISETP.LT.AND P4, PT, R7, UR10, !P0 ;  /* 0x0000000a07007c0c */ /* 0x000fe2000c781270 */
[----:B------:R0:W-:Y:S01]  /*22de0*/  @P1 STG.E.U8 desc[UR40][R12.64], R21 ;  /* 0x000000150c001986 */ /* 0x0001e2000c101128 */
[----:B------:R-:W-:Y:S01]  /*22df0*/  PRMT R25, R6, 0x7770, RZ ;  /* 0x0000777006197816 */ /* 0x000fe200000000ff */
[----:B------:R-:W-:Y:S01]  /*22e00*/  IMAD.X R5, R14, 0x1, R26, P2 ;  /* 0x000000010e057824 */ /* 0x000fe200010e061a */
[----:B------:R-:W-:Y:S01]  /*22e10*/  ISETP.LT.AND P2, PT, R9, UR10, !P0 ;  /* 0x0000000a09007c0c */ /* 0x000fe2000c741270 */
[----:B------:R-:W-:Y:S01]  /*22e20*/  VIADD R20, R10, 0x8 ;  /* 0x000000080a147836 */ /* 0x000fe20000000000 */
[----:B------:R-:W-:-:S02]  /*22e30*/  PRMT R23, R6, 0x7771, RZ ;  /* 0x0000777106177816 */ /* 0x000fc400000000ff */
[----:B------:R1:W-:Y:S01]  /*22e40*/  @P6 STG.E.U8 desc[UR40][R4.64], R25 ;  /* 0x0000001904006986 */ /* 0x0003e2000c101128 */
[----:B0-----:R-:W-:-:S05]  /*22e50*/  IADD3 R12, P1, PT, R22, R0, RZ ;  /* 0x00000000160c7210 */ /* 0x001fca0007f3e0ff */
[----:B------:R-:W-:Y:S01]  /*22e60*/  IMAD.X R13, R14, 0x1, R3, P1 ;  /* 0x000000010e0d7824 */ /* 0x000fe200008e0603 */
[----:B-1----:R-:W-:Y:S02]  /*22e70*/  IADD3 R4, P6, PT, R22, R19, RZ ;  /* 0x0000001316047210 */ /* 0x002fe40007fde0ff */
[----:B------:R-:W-:Y:S02]  /*22e80*/  ISETP.GE.AND P1, PT, R20, UR11, PT ;  /* 0x0000000b14007c0c */ /* 0x000fe4000bf26270 */
[----:B------:R0:W-:Y:S01]  /*22e90*/  @P4 STG.E.U8 desc[UR40][R12.64], R23 ;  /* 0x000000170c004986 */ /* 0x0001e2000c101128 */
[----:B------:R-:W-:Y:S01]  /*22ea0*/  PRMT R20, R6, 0x7772, RZ ;  /* 0x0000777206147816 */ /* 0x000fe200000000ff */
[----:B------:R-:W-:Y:S01]  /*22eb0*/  IMAD.X R5, R14, 0x1, R18, P6 ;  /* 0x000000010e057824 */ /* 0x000fe200030e0612 */
[----:B------:R-:W-:Y:S02]  /*22ec0*/  ISETP.LT.AND P0, PT, R28, UR10, !P0 ;  /* 0x0000000a1c007c0c */ /* 0x000fe4000c701270 */
[----:B------:R-:W-:-:S02]  /*22ed0*/  ISETP.LT.AND P4, PT, R11, UR10, !P5 ;  /* 0x0000000a0b007c0c */ /* 0x000fc4000ef81270 */
[----:B------:R1:W-:Y:S01]  /*22ee0*/  @P2 STG.E.U8 desc[UR40][R4.64], R20 ;  /* 0x0000001404002986 */ /* 0x0003e2000c101128 */
[C---:B0-----:R-:W-:Y:S01]  /*22ef0*/  IADD3 R12, P6, PT, R22.reuse, R17, RZ ;  /* 0x00000011160c7210 */ /* 0x041fe20007fde0ff */
[----:B------:R-:W-:Y:S01]  /*22f00*/  VIADD R22, R22, UR5 ;  /* 0x0000000516167c36 */ /* 0x000fe20008000000 */
[----:B------:R-:W-:-:S03]  /*22f10*/  PRMT R21, R6, 0x7773, RZ ;  /* 0x0000777306157816 */ /* 0x000fc600000000ff */
[----:B------:R-:W-:Y:S01]  /*22f20*/  IMAD.X R13, R14, 0x1, R2, P6 ;  /* 0x000000010e0d7824 */ /* 0x000fe200030e0602 */
[----:B------:R-:W-:Y:S02]  /*22f30*/  SHF.R.S32.HI R6, RZ, 0x1f, R22 ;  /* 0x0000001fff067819 */ /* 0x000fe40000011416 */
[----:B-1----:R-:W-:Y:S01]  /*22f40*/  IADD3 R4, P6, PT, R22, R16, RZ ;  /* 0x0000001016047210 */ /* 0x002fe20007fde0ff */
[----:B------:R-:W-:Y:S01]  /*22f50*/  VIADD R24, R10, 0x7 ;  /* 0x000000070a187836 */ /* 0x000fe20000000000 */
[----:B------:R-:W-:Y:S01]  /*22f60*/  ISETP.LT.AND P2, PT, R7, UR10, !P5 ;  /* 0x0000000a07007c0c */ /* 0x000fe2000ef41270 */
[----:B------:R-:W-:Y:S02]  /*22f70*/  @P0 STG.E.U8 desc[UR40][R12.64], R21 ;  /* 0x000000150c000986 */ /* 0x000fe4000c101128 */
[----:B------:R-:W-:Y:S01]  /*22f80*/  IMAD.X R5, R6, 0x1, R26, P6 ;  /* 0x0000000106057824 */ /* 0x000fe200030e061a */
[----:B------:R-:W-:Y:S01]  /*22f90*/  ISETP.GE.AND P3, PT, R24, UR11, PT ;  /* 0x0000000b18007c0c */ /* 0x000fe2000bf66270 */
[----:B------:R-:W2:Y:S04]  /*22fa0*/  LDL.LU R7, [R1+0xde8] ;  /* 0x000de80001077983 */ /* 0x000ea80000300800 */
[----:B------:R-:W3:Y:S04]  /*22fb0*/  LDL.LU R24, [R1+0x4] ;  /* 0x0000040001187983 */ /* 0x000ee80000300800 */
[----:B------:R0:W-:Y:S04]  /*22fc0*/  @P4 STG.E.U8 desc[UR40][R4.64], R29 ;  /* 0x0000001d04004986 */ /* 0x0001e8000c101128 */
[----:B0-----:R-:W4:Y:S01]  /*22fd0*/  LDL.LU R29, [R1+0xdcc] ;  /* 0x000dcc00011d7983 */ /* 0x001f220000300800 */
[----:B------:R-:W-:-:S02]  /*22fe0*/  IADD3 R12, P0, PT, R22, R0, RZ ;  /* 0x00000000160c7210 */ /* 0x000fc40007f1e0ff */
[----:B------:R-:W-:-:S03]  /*22ff0*/  PRMT R27, R15, 0x7771, RZ ;  /* 0x000077710f1b7816 */ /* 0x000fc600000000ff */
[----:B------:R-:W-:Y:S01]  /*23000*/  IMAD.X R13, R6, 0x1, R3, P0 ;  /* 0x00000001060d7824 */ /* 0x000fe200000e0603 */
[----:B------:R-:W-:Y:S02]  /*23010*/  ISETP.LT.AND P4, PT, R9, UR10, !P5 ;  /* 0x0000000a09007c0c */ /* 0x000fe4000ef81270 */
[----:B------:R-:W-:Y:S02]  /*23020*/  ISETP.LT.AND P5, PT, R28, UR10, !P5 ;  /* 0x0000000a1c007c0c */ /* 0x000fe4000efa1270 */
[----:B------:R0:W-:Y:S01]  /*23030*/  @P2 STG.E.U8 desc[UR40][R12.64], R27 ;  /* 0x0000001b0c002986 */ /* 0x0001e2000c101128 */
[----:B------:R-:W-:Y:S01]  /*23040*/  IADD3 R20, P2, PT, R22, R19, RZ ;  /* 0x0000001316147210 */ /* 0x000fe20007f5e0ff */
[----:B------:R-:W-:Y:S01]  /*23050*/  VIADD R14, R10, 0x9 ;  /* 0x000000090a0e7836 */ /* 0x000fe20000000000 */
[C---:B------:R-:W-:Y:S01]  /*23060*/  PRMT R25, R15.reuse, 0x7772, RZ ;  /* 0x000077720f197816 */ /* 0x040fe200000000ff */
[----:B------:R-:W-:Y:S01]  /*23070*/  VIADD R4, R22, UR5 ;  /* 0x0000000516047c36 */ /* 0x000fe20008000000 */
[----:B------:R-:W-:Y:S01]  /*23080*/  PRMT R23, R15, 0x7773, RZ ;  /* 0x000077730f177816 */ /* 0x000fe200000000ff */
[----:B------:R-:W-:Y:S01]  /*23090*/  IMAD.X R21, R6, 0x1, R18, P2 ;  /* 0x0000000106157824 */ /* 0x000fe200010e0612 */
[----:B0-----:R-:W-:-:S02]  /*230a0*/  IADD3 R12, P6, PT, R22, R17, RZ ;  /* 0x00000011160c7210 */ /* 0x001fc40007fde0ff */
[----:B------:R-:W-:-:S03]  /*230b0*/  ISETP.LT.AND P2, PT, R11, UR10, !P3 ;  /* 0x0000000a0b007c0c */ /* 0x000fc6000df41270 */
[----:B------:R-:W-:Y:S01]  /*230c0*/  IMAD.X R13, R6, 0x1, R2, P6 ;  /* 0x00000001060d7824 */ /* 0x000fe200030e0602 */
[----:B------:R-:W-:Y:S01]  /*230d0*/  ISETP.GE.AND P0, PT, R14, UR11, PT ;  /* 0x0000000b0e007c0c */ /* 0x000fe2000bf06270 */
[----:B------:R-:W-:Y:S01]  /*230e0*/  @P4 STG.E.U8 desc[UR40][R20.64], R25 ;  /* 0x0000001914004986 */ /* 0x000fe2000c101128 */
[----:B------:R-:W-:Y:S02]  /*230f0*/  SHF.R.S32.HI R5, RZ, 0x1f, R4 ;  /* 0x0000001fff057819 */ /* 0x000fe40000011404 */
[C---:B------:R-:W-:Y:S01]  /*23100*/  IADD3 R14, P4, PT, R4.reuse, R16, RZ ;  /* 0x00000010040e7210 */ /* 0x040fe20007f9e0ff */
[----:B------:R0:W-:Y:S04]  /*23110*/  @P5 STG.E.U8 desc[UR40][R12.64], R23 ;  /* 0x000000170c005986 */ /* 0x0001e8000c101128 */
[----:B------:R-:W-:Y:S01]  /*23120*/  IMAD.X R15, R5, 0x1, R26, P4 ;  /* 0x00000001050f7824 */ /* 0x000fe200020e061a */
[----:B0-----:R-:W-:-:S05]  /*23130*/  IADD3 R12, P5, PT, R4, R0, RZ ;  /* 0x00000000040c7210 */ /* 0x001fca0007fbe0ff */
[----:B------:R-:W-:Y:S01]  /*23140*/  IMAD.X R13, R5, 0x1, R3, P5 ;  /* 0x00000001050d7824 */ /* 0x000fe200028e0603 */
[----:B------:R-:W-:Y:S02]  /*23150*/  IADD3 R20, P5, PT, R4, R19, RZ ;  /* 0x0000001304147210 */ /* 0x000fe40007fbe0ff */
[----:B------:R-:W-:Y:S01]  /*23160*/  ISETP.LT.AND P4, PT, R9, UR10, !P3 ;  /* 0x0000000a09007c0c */ /* 0x000fe2000df81270 */
[----:B------:R-:W-:Y:S02]  /*23170*/  VIADD R6, R10, 0xa ;  /* 0x0000000a0a067836 */ /* 0x000fe40000000000 */
[----:B------:R-:W-:Y:S02]  /*23180*/  IMAD.X R21, R5, 0x1, R18, P5 ;  /* 0x0000000105157824 */ /* 0x000fe400028e0612 */
[C---:B------:R-:W-:Y:S01]  /*23190*/  VIADD R22, R4.reuse, UR5 ;  /* 0x0000000504167c36 */ /* 0x040fe20008000000 */
[----:B------:R-:W-:-:S05]  /*231a0*/  IADD3 R4, P5, PT, R4, R17, RZ ;  /* 0x0000001104047210 */ /* 0x000fca0007fbe0ff */
[----:B------:R-:W-:Y:S01]  /*231b0*/  IMAD.X R5, R5, 0x1, R2, P5 ;  /* 0x0000000105057824 */ /* 0x000fe200028e0602 */
[C---:B--2---:R-:W-:Y:S02]  /*231c0*/  PRMT R27, R7.reuse, 0x7770, RZ ;  /* 0x00007770071b7816 */ /* 0x044fe400000000ff */
[----:B------:R-:W-:-:S03]  /*231d0*/  PRMT R25, R7, 0x7771, RZ ;  /* 0x0000777107197816 */ /* 0x000fc600000000ff */
[----:B------:R-:W-:Y:S01]  /*231e0*/  @P2 STG.E.U8 desc[UR40][R14.64], R27 ;  /* 0x0000001b0e002986 */ /* 0x000fe2000c101128 */
[----:B----4-:R-:W-:Y:S02]  /*231f0*/  ISETP.LT.AND P6, PT, R29, UR10, !P3 ;  /* 0x0000000a1d007c0c */ /* 0x010fe4000dfc1270 */
[----:B------:R-:W-:Y:S02]  /*23200*/  ISETP.LT.AND P3, PT, R28, UR10, !P3 ;  /* 0x0000000a1c007c0c */ /* 0x000fe4000df61270 */
[----:B------:R-:W-:-:S09]  /*23210*/  ISETP.GE.AND P2, PT, R6, UR11, PT ;  /* 0x0000000b06007c0c */ /* 0x000fd2000bf46270 */
[----:B------:R-:W-:Y:S04]  /*23220*/  @P6 STG.E.U8 desc[UR40][R12.64], R25 ;  /* 0x000000190c006986 */ /* 0x000fe8000c101128 */
[----:B---3--:R0:W1:Y:S01]  /*23230*/  LDS.128 R12, [R24] ;  /* 0x00000000180c7984 */ /* 0x0080620000000c00 */
[C---:B------:R-:W-:Y:S02]  /*23240*/  PRMT R6, R7.reuse, 0x7772, RZ ;  /* 0x0000777207067816 */ /* 0x040fe400000000ff */
[----:B------:R-:W-:Y:S02]  /*23250*/  PRMT R23, R7, 0x7773, RZ ;  /* 0x0000777307177816 */ /* 0x000fe400000000ff */
[----:B------:R-:W-:Y:S01]  /*23260*/  ISETP.LT.AND P6, PT, R11, UR10, !P1 ;  /* 0x0000000a0b007c0c */ /* 0x000fe2000cfc1270 */
[----:B------:R2:W-:Y:S01]  /*23270*/  @P4 STG.E.U8 desc[UR40][R20.64], R6 ;  /* 0x0000000614004986 */ /* 0x0005e2000c101128 */
[----:B------:R-:W-:Y:S01]  /*23280*/  ISETP.LT.AND P5, PT, R29, UR10, !P1 ;  /* 0x0000000a1d007c0c */ /* 0x000fe2000cfa1270 */
[----:B0-----:R-:W-:-:S02]  /*23290*/  VIADD R24, R10, 0xb ;  /* 0x0000000b0a187836 */ /* 0x001fc40000000000 */
[----:B------:R0:W-:Y:S01]  /*232a0*/  @P3 STG.E.U8 desc[UR40][R4.64], R23 ;  /* 0x0000001704003986 */ /* 0x0001e2000c101128 */
[----:B--2---:R-:W-:Y:S02]  /*232b0*/  SHF.R.S32.HI R20, RZ, 0x1f, R22 ;  /* 0x0000001fff147819 */ /* 0x004fe40000011416 */
[C---:B------:R-:W-:Y:S02]  /*232c0*/  IADD3 R6, P4, PT, R22.reuse, R16, RZ ;  /* 0x0000001016067210 */ /* 0x040fe40007f9e0ff */
[----:B0-----:R-:W-:Y:S02]  /*232d0*/  IADD3 R4, P3, PT, R22, R0, RZ ;  /* 0x0000000016047210 */ /* 0x001fe40007f7e0ff */
[----:B------:R-:W-:Y:S01]  /*232e0*/  PRMT R21, R8, 0x7770, RZ ;  /* 0x0000777008157816 */ /* 0x000fe200000000ff */
[C---:B------:R-:W-:Y:S01]  /*232f0*/  IMAD.X R7, R20.reuse, 0x1, R26, P4 ;  /* 0x0000000114077824 */ /* 0x040fe200020e061a */
[----:B------:R-:W-:Y:S01]  /*23300*/  ISETP.LT.AND P4, PT, R9, UR10, !P1 ;  /* 0x0000000a09007c0c */ /* 0x000fe2000cf81270 */
[----:B------:R-:W-:Y:S01]  /*23310*/  IMAD.X R5, R20, 0x1, R3, P3 ;  /* 0x0000000114057824 */ /* 0x000fe200018e0603 */
[----:B------:R-:W2:Y:S01]  /*23320*/  LDL.LU R9, [R1+0xde4] ;  /* 0x000de40001097983 */ /* 0x000ea20000300800 */
[----:B------:R-:W-:-:S02]  /*23330*/  ISETP.GE.AND P3, PT, R24, UR11, PT ;  /* 0x0000000b18007c0c */ /* 0x000fc4000bf66270 */
[----:B------:R-:W-:Y:S01]  /*23340*/  PRMT R25, R8, 0x7771, RZ ;  /* 0x0000777108197816 */ /* 0x000fe200000000ff */
[----:B------:R-:W3:Y:S04]  /*23350*/  LDL.LU R24, [R1+0xdd0] ;  /* 0x000dd00001187983 */ /* 0x000ee80000300800 */
[----:B------:R0:W-:Y:S04]  /*23360*/  @P6 STG.E.U8 desc[UR40][R6.64], R21 ;  /* 0x0000001506006986 */ /* 0x0001e8000c101128 */
[----:B------:R4:W-:Y:S01]  /*23370*/  @P5 STG.E.U8 desc[UR40][R4.64], R25 ;  /* 0x0000001904005986 */ /* 0x0009e2000c101128 */
[----:B------:R-:W-:-:S02]  /*23380*/  ISETP.LT.AND P1, PT, R28, UR10, !P1 ;  /* 0x0000000a1c007c0c */ /* 0x000fc4000cf21270 */
[----:B0-----:R-:W-:Y:S02]  /*23390*/  IADD3 R6, P6, PT, R22, R19, RZ ;  /* 0x0000001316067210 */ /* 0x001fe40007fde0ff */
[----:B------:R-:W-:Y:S02]  /*233a0*/  PRMT R21, R8, 0x7772, RZ ;  /* 0x0000777208157816 */ /* 0x000fe400000000ff */
[----:B----4-:R-:W-:Y:S01]  /*233b0*/  IADD3 R4, P5, PT, R22, R17, RZ ;  /* 0x0000001116047210 */ /* 0x010fe20007fbe0ff */
[----:B------:R-:W-:Y:S02]  /*233c0*/  IMAD.X R7, R20, 0x1, R18, P6 ;  /* 0x0000000114077824 */ /* 0x000fe400030e0612 */
[----:B------:R-:W-:Y:S01]  /*233d0*/  VIADD R22, R22, UR5 ;  /* 0x0000000516167c36 */ /* 0x000fe20008000000 */
[----:B------:R-:W-:Y:S01]  /*233e0*/  ISETP.LT.AND P6, PT, R11, UR10, !P0 ;  /* 0x0000000a0b007c0c */ /* 0x000fe2000c7c1270 */
[----:B------:R-:W-:Y:S01]  /*233f0*/  IMAD.X R5, R20, 0x1, R2, P5 ;  /* 0x0000000114057824 */ /* 0x000fe200028e0602 */
[----:B------:R-:W-:Y:S01]  /*23400*/  PRMT R20, R8, 0x7773, RZ ;  /* 0x0000777308147816 */ /* 0x000fe200000000ff */
[----:B------:R0:W-:Y:S01]  /*23410*/  @P4 STG.E.U8 desc[UR40][R6.64], R21 ;  /* 0x0000001506004986 */ /* 0x0001e2000c101128 */
[----:B------:R-:W-:-:S02]  /*23420*/  SHF.R.S32.HI R8, RZ, 0x1f, R22 ;  /* 0x0000001fff087819 */ /* 0x000fc40000011416 */
[----:B-1----:R-:W-:Y:S02]  /*23430*/  PRMT R27, R12, 0x7770, RZ ;  /* 0x000077700c1b7816 */ /* 0x002fe400000000ff */
[----:B0-----:R-:W-:Y:S01]  /*23440*/  IADD3 R6, P5, PT, R22, R16, RZ ;  /* 0x0000001016067210 */ /* 0x001fe20007fbe0ff */
[----:B------:R-:W-:Y:S04]  /*23450*/  @P1 STG.E.U8 desc[UR40][R4.64], R20 ;  /* 0x0000001404001986 */ /* 0x000fe8000c101128 */
[----:B------:R-:W-:Y:S02]  /*23460*/  IMAD.X R7, R8, 0x1, R26, P5 ;  /* 0x0000000108077824 */ /* 0x000fe400028e061a */
[----:B------:R-:W-:Y:S02]  /*23470*/  VIADD R23, R10, 0xc ;  /* 0x0000000c0a177836 */ /* 0x000fe40000000000 */
[----:B------:R-:W4:Y:S04]  /*23480*/  LDL.LU R10, [R1+0xde0] ;  /* 0x000de000010a7983 */ /* 0x000f280000300800 */
[----:B------:R0:W-:Y:S04]  /*23490*/  @P6 STG.E.U8 desc[UR40][R6.64], R27 ;  /* 0x0000001b06006986 */ /* 0x0001e8000c101128 */
[----:B0-----:R-:W4:Y:S01]  /*234a0*/  LDL.LU R27, [R1+0xda8] ;  /* 0x000da800011b7983 */ /* 0x001f220000300800 */
[----:B------:R-:W-:-:S02]  /*234b0*/  ISETP.LT.AND P4, PT, R29, UR10, !P0 ;  /* 0x0000000a1d007c0c */ /* 0x000fc4000c781270 */
[C---:B------:R-:W-:Y:S02]  /*234c0*/  IADD3 R4, P5, PT, R22.reuse, R0, RZ ;  /* 0x0000000016047210 */ /* 0x040fe40007fbe0ff */
[----:B------:R-:W-:Y:S02]  /*234d0*/  IADD3 R6, P6, PT, R22, R19, RZ ;  /* 0x0000001316067210 */ /* 0x000fe40007fde0ff */
[----:B------:R-:W-:Y:S01]  /*234e0*/  PRMT R25, R12, 0x7771, RZ ;  /* 0x000077710c197816 */ /* 0x000fe200000000ff */
[----:B------:R-:W-:Y:S01]  /*234f0*/  IMAD.X R5, R8, 0x1, R3, P5 ;  /* 0x0000000108057824 */ /* 0x000fe200028e0603 */
[----:B------:R-:W-:Y:S01]  /*23500*/  PRMT R21, R12, 0x7772, RZ ;  /* 0x000077720c157816 */ /* 0x000fe200000000ff */
[----:B------:R-:W-:-:S04]  /*23510*/  IMAD.X R7, R8, 0x1, R18, P6 ;  /* 0x0000000108077824 */ /* 0x000fc800030e0612 */
[----:B------:R0:W-:Y:S01]  /*23520*/  @P4 STG.E.U8 desc[UR40][R4.64], R25 ;  /* 0x0000001904004986 */ /* 0x0001e2000c101128 */
[----:B------:R-:W-:Y:S02]  /*23530*/  ISETP.LT.AND P4, PT, R11, UR10, !P2 ;  /* 0x0000000a0b007c0c */ /* 0x000fe4000d781270 */
[----:B------:R-:W-:Y:S02]  /*23540*/  ISETP.GE.AND P5, PT, R23, UR11, PT ;  /* 0x0000000b17007c0c */ /* 0x000fe4000bfa6270 */
[----:B------:R-:W-:Y:S02]  /*23550*/  PRMT R23, R12, 0x7773, RZ ;  /* 0x000077730c177816 */ /* 0x000fe400000000ff */
[C---:B0-----:R-:W-:Y:S01]  /*23560*/  IADD3 R4, P6, PT, R22.reuse, R17, RZ ;  /* 0x0000001116047210 */ /* 0x041fe20007fde0ff */
[----:B------:R-:W-:-:S04]  /*23570*/  VIADD R22, R22, UR5 ;  /* 0x0000000516167c36 */ /* 0x000fc80008000000 */
[----:B------:R-:W-:Y:S01]  /*23580*/  IMAD.X R5, R8, 0x1, R2, P6 ;  /* 0x0000000108057824 */ /* 0x000fe200030e0602 */
[----:B------:R-:W-:Y:S02]  /*23590*/  SHF.R.S32.HI R8, RZ, 0x1f, R22 ;  /* 0x0000001fff087819 */ /* 0x000fe40000011416 */
[----:B---3--:R-:W-:Y:S02]  /*235a0*/  ISETP.LT.AND P1, PT, R24, UR10, !P0 ;  /* 0x0000000a18007c0c */ /* 0x008fe4000c721270 */
[----:B------:R-:W-:Y:S02]  /*235b0*/  ISETP.LT.AND P0, PT, R28, UR10, !P0 ;  /* 0x0000000a1c007c0c */ /* 0x000fe4000c701270 */
[----:B--2---:R-:W-:-:S09]  /*235c0*/  PRMT R25, R9, 0x7770, RZ ;  /* 0x0000777009197816 */ /* 0x004fd200000000ff */
[----:B------:R0:W-:Y:S01]  /*235d0*/  @P1 STG.E.U8 desc[UR40][R6.64], R21 ;  /* 0x0000001506001986 */ /* 0x0001e2000c101128 */
[----:B------:R-:W-:-:S03]  /*235e0*/  ISETP.LT.AND P1, PT, R29, UR10, !P2 ;  /* 0x0000000a1d007c0c */ /* 0x000fc6000d721270 */
[----:B------:R1:W-:Y:S01]  /*235f0*/  @P0 STG.E.U8 desc[UR40][R4.64], R23 ;  /* 0x0000001704000986 */ /* 0x0003e2000c101128 */
[C---:B0-----:R-:W-:Y:S02]  /*23600*/  IADD3 R6, P6, PT, R22.reuse, R16, RZ ;  /* 0x0000001016067210 */ /* 0x041fe40007fde0ff */
[----:B-1----:R-:W-:-:S03]  /*23610*/  IADD3 R4, P0, PT, R22, R0, RZ ;  /* 0x0000000016047210 */ /* 0x002fc60007f1e0ff */
[----:B------:R-:W-:Y:S01]  /*23620*/  IMAD.X R7, R8, 0x1, R26, P6 ;  /* 0x0000000108077824 */ /* 0x000fe200030e061a */
[----:B------:R-:W-:Y:S02]  /*23630*/  ISETP.LT.AND P6, PT, R24, UR10, !P2 ;  /* 0x0000000a18007c0c */ /* 0x000fe4000d7c1270 */
[C---:B------:R-:W-:Y:S01]  /*23640*/  PRMT R21, R9.reuse, 0x7771, RZ ;  /* 0x0000777109157816 */ /* 0x040fe200000000ff */
[----:B------:R-:W-:Y:S01]  /*23650*/  IMAD.X R5, R8, 0x1, R3, P0 ;  /* 0x0000000108057824 */ /* 0x000fe200000e0603 */
[----:B------:R0:W-:Y:S01]  /*23660*/  @P4 STG.E.U8 desc[UR40][R6.64], R25 ;  /* 0x0000001906004986 */ /* 0x0001e2000c101128 */
[----:B------:R-:W-:Y:S02]  /*23670*/  ISETP.LT.AND P2, PT, R28, UR10, !P2 ;  /* 0x0000000a1c007c0c */ /* 0x000fe4000d741270 */
[----:B------:R-:W-:Y:S01]  /*23680*/  PRMT R23, R9, 0x7772, RZ ;  /* 0x0000777209177816 */ /* 0x000fe200000000ff */
[----:B------:R1:W-:Y:S01]  /*23690*/  @P1 STG.E.U8 desc[UR40][R4.64], R21 ;  /* 0x0000001504001986 */ /* 0x0003e2000c101128 */
[----:B0-----:R-:W-:-:S05]  /*236a0*/  IADD3 R6, P4, PT, R22, R19, RZ ;  /* 0x0000001316067210 */ /* 0x001fca0007f9e0ff */
[----:B------:R-:W-:Y:S01]  /*236b0*/  IMAD.X R7, R8, 0x1, R18, P4 ;  /* 0x0000000108077824 */ /* 0x000fe200020e0612 */
[----:B-1----:R-:W-:Y:S01]  /*236c0*/  IADD3 R4, P4, PT, R22, R17, RZ ;  /* 0x0000001116047210 */ /* 0x002fe20007f9e0ff */
[----:B----4-:R-:W-:-:S05]  /*236d0*/  VIADD R12, R27, 0xd ;  /* 0x0000000d1b0c7836 */ /* 0x010fca0000000000 */
[----:B------:R-:W-:Y:S01]  /*236e0*/  ISETP.GE.AND P0, PT, R12, UR11, PT ;  /* 0x0000000b0c007c0c */ /* 0x000fe2000bf06270 */
[----:B------:R-:W-:Y:S01]  /*236f0*/  VIADD R12, R22, UR5 ;  /* 0x00000005160c7c36 */ /* 0x000fe20008000000 */
[----:B------:R0:W-:Y:S01]  /*23700*/  @P6 STG.E.U8 desc[UR40][R6.64], R23 ;  /* 0x0000001706006986 */ /* 0x0001e2000c101128 */
[----:B------:R-:W-:Y:S01]  /*23710*/  ISETP.LT.AND P1, PT, R11, UR10, !P3 ;  /* 0x0000000a0b007c0c */ /* 0x000fe2000df21270 */
[----:B------:R-:W-:Y:S01]  /*23720*/  IMAD.X R5, R8, 0x1, R2, P4 ;  /* 0x0000000108057824 */ /* 0x000fe200020e0602 */
[----:B------:R-:W-:Y:S02]  /*23730*/  PRMT R9, R9, 0x7773, RZ ;  /* 0x0000777309097816 */ /* 0x000fe400000000ff */
[----:B------:R-:W-:Y:S02]  /*23740*/  SHF.R.S32.HI R20, RZ, 0x1f, R12 ;  /* 0x0000001fff147819 */ /* 0x000fe4000001140c */
[----:B------:R-:W-:Y:S02]  /*23750*/  ISETP.LT.AND P4, PT, R29, UR10, !P3 ;  /* 0x0000000a1d007c0c */ /* 0x000fe4000df81270 */
[----:B0-----:R-:W-:Y:S01]  /*23760*/  IADD3 R6, P6, PT, R12, R16, RZ ;  /* 0x000000100c067210 */ /* 0x001fe20007fde0ff */
[----:B------:R0:W-:Y:S01]  /*23770*/  @P2 STG.E.U8 desc[UR40][R4.64], R9 ;  /* 0x0000000904002986 */ /* 0x0001e2000c101128 */
[----:B------:R-:W-:-:S03]  /*23780*/  PRMT R21, R13, 0x7770, RZ ;  /* 0x000077700d157816 */ /* 0x000fc600000000ff */
[----:B------:R-:W-:Y:S01]  /*23790*/  IMAD.X R7, R20, 0x1, R26, P6 ;  /* 0x0000000114077824 */ /* 0x000fe200030e061a */
[----:B------:R-:W-:Y:S02]  /*237a0*/  ISETP.LT.AND P2, PT, R24, UR10, !P3 ;  /* 0x0000000a18007c0c */ /* 0x000fe4000df41270 */
[----:B------:R-:W-:Y:S02]  /*237b0*/  PRMT R25, R13, 0x7771, RZ ;  /* 0x000077710d197816 */ /* 0x000fe400000000ff */
[----:B0-----:R-:W-:Y:S01]  /*237c0*/  IADD3 R4, P6, PT, R12, R0, RZ ;  /* 0x000000000c047210 */ /* 0x001fe20007fde0ff */
[----:B------:R0:W-:Y:S01]  /*237d0*/  @P1 STG.E.U8 desc[UR40][R6.64], R21 ;  /* 0x0000001506001986 */ /* 0x0001e2000c101128 */
[----:B------:R-:W-:-:S03]  /*237e0*/  ISETP.LT.AND P3, PT, R28, UR10, !P3 ;  /* 0x0000000a1c007c0c */ /* 0x000fc6000df61270 */
[----:B------:R-:W-:Y:S01]  /*237f0*/  IMAD.X R5, R20, 0x1, R3, P6 ;  /* 0x0000000114057824 */ /* 0x000fe200030e0603 */
[----:B------:R-:W-:-:S04]  /*23800*/  PRMT R23, R13, 0x7772, RZ ;  /* 0x000077720d177816 */ /* 0x000fc800000000ff */
[----:B------:R1:W-:Y:S01]  /*23810*/  @P4 STG.E.U8 desc[UR40][R4.64], R25 ;  /* 0x0000001904004986 */ /* 0x0003e2000c101128 */
[----:B0-----:R-:W-:Y:S02]  /*23820*/  IADD3 R6, P6, PT, R12, R19, RZ ;  /* 0x000000130c067210 */ /* 0x001fe40007fde0ff */
[----:B------:R-:W-:-:S03]  /*23830*/  PRMT R21, R13, 0x7773, RZ ;  /* 0x000077730d157816 */ /* 0x000fc600000000ff */
[----:B------:R-:W-:Y:S01]  /*23840*/  IMAD.X R7, R20, 0x1, R18, P6 ;  /* 0x0000000114077824 */ /* 0x000fe200030e0612 */
[C---:B-1----:R-:W-:Y:S01]  /*23850*/  IADD3 R4, P4, PT, R12.reuse, R17, RZ ;  /* 0x000000110c047210 */ /* 0x042fe20007f9e0ff */
[----:B------:R-:W-:Y:S01]  /*23860*/  VIADD R12, R12, UR5 ;  /* 0x000000050c0c7c36 */ /* 0x000fe20008000000 */
[----:B------:R-:W-:Y:S02]  /*23870*/  ISETP.LT.AND P6, PT, R11, UR10, !P5 ;  /* 0x0000000a0b007c0c */ /* 0x000fe4000efc1270 */
[----:B------:R0:W-:Y:S01]  /*23880*/  @P2 STG.E.U8 desc[UR40][R6.64], R23 ;  /* 0x0000001706002986 */ /* 0x0001e2000c101128 */
[----:B------:R-:W-:Y:S01]  /*23890*/  IMAD.X R5, R20, 0x1, R2, P4 ;  /* 0x0000000114057824 */ /* 0x000fe200020e0602 */
[----:B------:R-:W-:-:S04]  /*238a0*/  SHF.R.S32.HI R9, RZ, 0x1f, R12 ;  /* 0x0000001fff097819 */ /* 0x000fc8000001140c */
[----:B------:R1:W-:Y:S01]  /*238b0*/  @P3 STG.E.U8 desc[UR40][R4.64], R21 ;  /* 0x0000001504003986 */ /* 0x0003e2000c101128 */
[----:B------:R-:W-:Y:S02]  /*238c0*/  ISETP.LT.AND P3, PT, R29, UR10, !P5 ;  /* 0x0000000a1d007c0c */ /* 0x000fe4000ef61270 */
[----:B0-----:R-:W-:Y:S02]  /*238d0*/  IADD3 R6, P2, PT, R12, R16, RZ ;  /* 0x000000100c067210 */ /* 0x001fe40007f5e0ff */
[----:B------:R-:W-:-:S03]  /*238e0*/  PRMT R13, R10, 0x7770, RZ ;  /* 0x000077700a0d7816 */ /* 0x000fc600000000ff */
[C---:B------:R-:W-:Y:S01]  /*238f0*/  IMAD.X R7, R9.reuse, 0x1, R26, P2 ;  /* 0x0000000109077824 */ /* 0x040fe200010e061a */
[----:B-1----:R-:W-:Y:S02]  /*23900*/  IADD3 R4, P4, PT, R12, R0, RZ ;  /* 0x000000000c047210 */ /* 0x002fe40007f9e0ff */
[----:B------:R-:W-:Y:S02]  /*23910*/  ISETP.LT.AND P2, PT, R24, UR10, !P5 ;  /* 0x0000000a18007c0c */ /* 0x000fe4000ef41270 */
[----:B------:R0:W-:Y:S01]  /*23920*/  @P6 STG.E.U8 desc[UR40][R6.64], R13 ;  /* 0x0000000d06006986 */ /* 0x0001e2000c101128 */
[----:B------:R-:W-:Y:S01]  /*23930*/  PRMT R23, R10, 0x7771, RZ ;  /* 0x000077710a177816 */ /* 0x000fe200000000ff */
[----:B------:R-:W-:Y:S01]  /*23940*/  IMAD.X R5, R9, 0x1, R3, P4 ;  /* 0x0000000109057824 */ /* 0x000fe200020e0603 */
[----:B------:R-:W-:Y:S02]  /*23950*/  ISETP.LT.AND P5, PT, R28, UR10, !P5 ;  /* 0x0000000a1c007c0c */ /* 0x000fe4000efa1270 */
[----:B------:R-:W-:-:S02]  /*23960*/  PRMT R21, R10, 0x7772, RZ ;  /* 0x000077720a157816 */ /* 0x000fc400000000ff */
[----:B------:R1:W-:Y:S01]  /*23970*/  @P3 STG.E.U8 desc[UR40][R4.64], R23 ;  /* 0x0000001704003986 */ /* 0x0003e2000c101128 */
[----:B0-----:R-:W-:-:S05]  /*23980*/  IADD3 R6, P6, PT, R12, R19, RZ ;  /* 0x000000130c067210 */ /* 0x001fca0007fde0ff */
[----:B------:R-:W-:Y:S01]  /*23990*/  IMAD.X R7, R9, 0x1, R18, P6 ;  /* 0x0000000109077824 */ /* 0x000fe200030e0612 */
[C---:B-1----:R-:W-:Y:S01]  /*239a0*/  IADD3 R4, P6, PT, R12.reuse, R17, RZ ;  /* 0x000000110c047210 */ /* 0x042fe20007fde0ff */
[----:B------:R-:W-:Y:S01]  /*239b0*/  VIADD R12, R12, UR5 ;  /* 0x000000050c0c7c36 */ /* 0x000fe20008000000 */
[----:B------:R-:W-:Y:S02]  /*239c0*/  ISETP.LT.AND P3, PT, R11, UR10, !P0 ;  /* 0x0000000a0b007c0c */ /* 0x000fe4000c761270 */
[----:B------:R0:W-:Y:S01]  /*239d0*/  @P2 STG.E.U8 desc[UR40][R6.64], R21 ;  /* 0x0000001506002986 */ /* 0x0001e2000c101128 */
[----:B------:R-:W-:Y:S01]  /*239e0*/  PRMT R13, R10, 0x7773, RZ ;  /* 0x000077730a0d7816 */ /* 0x000fe200000000ff */
[----:B------:R-:W-:Y:S01]  /*239f0*/  IMAD.X R5, R9, 0x1, R2, P6 ;  /* 0x0000000109057824 */ /* 0x000fe200030e0602 */
[----:B------:R-:W-:Y:S01]  /*23a00*/  SHF.R.S32.HI R9, RZ, 0x1f, R12 ;  /* 0x0000001fff097819 */ /* 0x000fe2000001140c */
[----:B------:R-:W-:Y:S01]  /*23a10*/  VIADD R8, R27, 0xe ;  /* 0x0000000e1b087836 */ /* 0x000fe20000000000 */
[----:B------:R-:W-:-:S02]  /*23a20*/  ISETP.LT.AND P2, PT, R29, UR10, !P0 ;  /* 0x0000000a1d007c0c */ /* 0x000fc4000c741270 */
[----:B------:R1:W-:Y:S01]  /*23a30*/  @P5 STG.E.U8 desc[UR40][R4.64], R13 ;  /* 0x0000000d04005986 */ /* 0x0003e2000c101128 */
[----:B0-----:R-:W-:Y:S02]  /*23a40*/  IADD3 R6, P6, PT, R12, R16, RZ ;  /* 0x000000100c067210 */ /* 0x001fe40007fde0ff */
[----:B------:R-:W-:-:S03]  /*23a50*/  PRMT R21, R14, 0x7770, RZ ;  /* 0x000077700e157816 */ /* 0x000fc600000000ff */
[----:B------:R-:W-:Y:S01]  /*23a60*/  IMAD.X R7, R9, 0x1, R26, P6 ;  /* 0x0000000109077824 */ /* 0x000fe200030e061a */
[----:B------:R-:W-:Y:S02]  /*23a70*/  ISETP.GE.AND P1, PT, R8, UR11, PT ;  /* 0x0000000b08007c0c */ /* 0x000fe4000bf26270 */
[----:B-1----:R-:W-:Y:S01]  /*23a80*/  IADD3 R4, P5, PT, R12, R0, RZ ;  /* 0x000000000c047210 */ /* 0x002fe20007fbe0ff */
[----:B------:R-:W-:Y:S01]  /*23a90*/  VIADD R8, R27, 0xf ;  /* 0x0000000f1b087836 */ /* 0x000fe20000000000 */
[----:B------:R0:W-:Y:S01]  /*23aa0*/  @P3 STG.E.U8 desc[UR40][R6.64], R21 ;  /* 0x0000001506003986 */ /* 0x0001e2000c101128 */
[----:B------:R-:W-:Y:S02]  /*23ab0*/  PRMT R23, R14, 0x7771, RZ ;  /* 0x000077710e177816 */ /* 0x000fe400000000ff */
[----:B------:R-:W-:Y:S01]  /*23ac0*/  IMAD.X R5, R9, 0x1, R3, P5 ;  /* 0x0000000109057824 */ /* 0x000fe200028e0603 */
[----:B------:R-:W-:Y:S02]  /*23ad0*/  ISETP.GE.AND P4, PT, R8, UR11, PT ;  /* 0x0000000b08007c0c */ /* 0x000fe4000bf86270 */
[----:B0-----:R-:W-:-:S02]  /*23ae0*/  IADD3 R6, P3, PT, R12, R19, RZ ;  /* 0x000000130c067210 */ /* 0x001fc40007f7e0ff */
[----:B------:R0:W-:Y:S01]  /*23af0*/  @P2 STG.E.U8 desc[UR40][R4.64], R23 ;  /* 0x0000001704002986 */ /* 0x0001e2000c101128 */
[----:B------:R-:W-:Y:S02]  /*23b00*/  ISETP.LT.AND P2, PT, R11, UR10, !P4 ;  /* 0x0000000a0b007c0c */ /* 0x000fe4000e741270 */
[----:B------:R-:W-:Y:S01]  /*23b10*/  IMAD.X R7, R9, 0x1, R18, P3 ;  /* 0x0000000109077824 */ /* 0x000fe200018e0612 */
[----:B------:R-:W-:Y:S02]  /*23b20*/  ISETP.LT.AND P3, PT, R11, UR10, !P1 ;  /* 0x0000000a0b007c0c */ /* 0x000fe4000cf61270 */
[----:B------:R-:W2:Y:S01]  /*23b30*/  LDL.LU R11, [R1+0xddc] ;  /* 0x000ddc00010b7983 */ /* 0x000ea20000300800 */
[----:B------:R-:W-:Y:S02]  /*23b40*/  ISETP.LT.AND P6, PT, R24, UR10, !P0 ;  /* 0x0000000a18007c0c */ /* 0x000fe4000c7c1270 */
[----:B------:R-:W-:Y:S02]  /*23b50*/  ISETP.LT.AND P0, PT, R28, UR10, !P0 ;  /* 0x0000000a1c007c0c */ /* 0x000fe4000c701270 */
[C---:B0-----:R-:W-:Y:S01]  /*23b60*/  IADD3 R4, P5, PT, R12.reuse, R17, RZ ;  /* 0x000000110c047210 */ /* 0x041fe20007fbe0ff */
[----:B------:R-:W-:Y:S01]  /*23b70*/  VIADD R8, R12, UR5 ;  /* 0x000000050c087c36 */ /* 0x000fe20008000000 */
[----:B------:R-:W-:-:S02]  /*23b80*/  PRMT R13, R14, 0x7772, RZ ;  /* 0x000077720e0d7816 */ /* 0x000fc400000000ff */
[----:B------:R-:W-:Y:S01]  /*23b90*/  PRMT R21, R14, 0x7773, RZ ;  /* 0x000077730e157816 */ /* 0x000fe200000000ff */
[----:B------:R-:W-:Y:S01]  /*23ba0*/  IMAD.X R5, R9, 0x1, R2, P5 ;  /* 0x0000000109057824 */ /* 0x000fe200028e0602 */
[----:B------:R-:W-:Y:S02]  /*23bb0*/  ISETP.LT.AND P5, PT, R29, UR10, !P1 ;  /* 0x0000000a1d007c0c */ /* 0x000fe4000cfa1270 */
[----:B------:R-:W-:Y:S01]  /*23bc0*/  SHF.R.S32.HI R9, RZ, 0x1f, R8 ;  /* 0x0000001fff097819 */ /* 0x000fe20000011408 */
[----:B------:R0:W-:Y:S04]  /*23bd0*/  @P6 STG.E.U8 desc[UR40][R6.64], R13 ;  /* 0x0000000d06006986 */ /* 0x0001e8000c101128 */
[----:B------:R1:W-:Y:S01]  /*23be0*/  @P0 STG.E.U8 desc[UR40][R4.64], R21 ;  /* 0x0000001504000986 */ /* 0x0003e2000c101128 */
[----:B0-----:R-:W-:-:S02]  /*23bf0*/  IADD3 R6, P6, PT, R8, R16, RZ ;  /* 0x0000001008067210 */ /* 0x001fc40007fde0ff */
[----:B-1----:R-:W-:-:S03]  /*23c00*/  IADD3 R4, P0, PT, R8, R0, RZ ;  /* 0x0000000008047210 */ /* 0x002fc60007f1e0ff */
[C---:B------:R-:W-:Y:S02]  /*23c10*/  IMAD.X R7, R9.reuse, 0x1, R26, P6 ;  /* 0x0000000109077824 */ /* 0x040fe400030e061a */
[C---:B------:R-:W-:Y:S02]  /*23c20*/  VIADD R10, R8.reuse, UR5 ;  /* 0x00000005080a7c36 */ /* 0x040fe40008000000 */
[----:B------:R-:W-:Y:S01]  /*23c30*/  IMAD.X R5, R9, 0x1, R3, P0 ;  /* 0x0000000109057824 */ /* 0x000fe200000e0603 */
[----:B------:R-:W-:Y:S02]  /*23c40*/  IADD3 R12, P0, PT, R8, R19, RZ ;  /* 0x00000013080c7210 */ /* 0x000fe40007f1e0ff */
[----:B------:R-:W-:Y:S02]  /*23c50*/  ISETP.LT.AND P6, PT, R29, UR10, !P4 ;  /* 0x0000000a1d007c0c */ /* 0x000fe4000e7c1270 */
[----:B------:R-:W-:Y:S01]  /*23c60*/  SHF.R.S32.HI R29, RZ, 0x1f, R10 ;  /* 0x0000001fff1d7819 */ /* 0x000fe2000001140a */
[----:B------:R-:W-:Y:S01]  /*23c70*/  IMAD.X R13, R9, 0x1, R18, P0 ;  /* 0x00000001090d7824 */ /* 0x000fe200000e0612 */
[----:B------:R-:W-:-:S05]  /*23c80*/  IADD3 R22, P0, PT, R10, R0, RZ ;  /* 0x000000000a167210 */ /* 0x000fca0007f1e0ff */
[----:B------:R-:W-:Y:S01]  /*23c90*/  IMAD.X R23, R29, 0x1, R3, P0 ;  /* 0x000000011d177824 */ /* 0x000fe200000e0603 */
[----:B------:R-:W-:Y:S02]  /*23ca0*/  ISETP.LT.AND P0, PT, R24, UR10, !P4 ;  /* 0x0000000a18007c0c */ /* 0x000fe4000e701270 */
[----:B------:R-:W-:Y:S02]  /*23cb0*/  ISETP.LT.AND P4, PT, R28, UR10, !P4 ;  /* 0x0000000a1c007c0c */ /* 0x000fe4000e781270 */
[C---:B--2---:R-:W-:Y:S02]  /*23cc0*/  PRMT R27, R11.reuse, 0x7770, RZ ;  /* 0x000077700b1b7816 */ /* 0x044fe400000000ff */
[----:B------:R-:W-:-:S03]  /*23cd0*/  PRMT R25, R11, 0x7771, RZ ;  /* 0x000077710b197816 */ /* 0x000fc600000000ff */
[----:B------:R0:W-:Y:S01]  /*23ce0*/  @P3 STG.E.U8 desc[UR40][R6.64], R27 ;  /* 0x0000001b06003986 */ /* 0x0001e2000c101128 */
[----:B------:R-:W-:-:S03]  /*23cf0*/  IADD3 R8, P3, PT, R8, R17, RZ ;  /* 0x0000001108087210 */ /* 0x000fc60007f7e0ff */
[----:B------:R1:W-:Y:S01]  /*23d00*/  @P5 STG.E.U8 desc[UR40][R4.64], R25 ;  /* 0x0000001904005986 */ /* 0x0003e2000c101128 */
[----:B------:R-:W-:Y:S01]  /*23d10*/  IADD3 R20, P5, PT, R10, R16, RZ ;  /* 0x000000100a147210 */ /* 0x000fe20007fbe0ff */
[----:B------:R-:W-:Y:S01]  /*23d20*/  IMAD.X R9, R9, 0x1, R2, P3 ;  /* 0x0000000109097824 */ /* 0x000fe200018e0602 */
[----:B------:R-:W-:Y:S02]  /*23d30*/  ISETP.LT.AND P3, PT, R24, UR10, !P1 ;  /* 0x0000000a18007c0c */ /* 0x000fe4000cf61270 */
[----:B------:R-:W-:Y:S01]  /*23d40*/  ISETP.LT.AND P1, PT, R28, UR10, !P1 ;  /* 0x0000000a1c007c0c */ /* 0x000fe2000cf21270 */
[----:B------:R-:W-:Y:S01]  /*23d50*/  IMAD.X R21, R29, 0x1, R26, P5 ;  /* 0x000000011d157824 */ /* 0x000fe200028e061a */
[C---:B0-----:R-:W-:Y:S02]  /*23d60*/  IADD3 R6, P5, PT, R10.reuse, R19, RZ ;  /* 0x000000130a067210 */ /* 0x041fe40007fbe0ff */
[C---:B------:R-:W-:Y:S02]  /*23d70*/  PRMT R3, R11.reuse, 0x7773, RZ ;  /* 0x000077730b037816 */ /* 0x040fe400000000ff */
[----:B------:R-:W-:Y:S01]  /*23d80*/  PRMT R11, R11, 0x7772, RZ ;  /* 0x000077720b0b7816 */ /* 0x000fe200000000ff */
[----:B------:R-:W-:Y:S01]  /*23d90*/  IMAD.X R7, R29, 0x1, R18, P5 ;  /* 0x000000011d077824 */ /* 0x000fe200028e0612 */
[----:B-1----:R-:W-:-:S02]  /*23da0*/  IADD3 R4, P5, PT, R10, R17, RZ ;  /* 0x000000110a047210 */ /* 0x002fc40007fbe0ff */
[C---:B------:R-:W-:Y:S02]  /*23db0*/  PRMT R17, R15.reuse, 0x7773, RZ ;  /* 0x000077730f117816 */ /* 0x040fe400000000ff */
[C---:B------:R-:W-:Y:S02]  /*23dc0*/  PRMT R19, R15.reuse, 0x7772, RZ ;  /* 0x000077720f137816 */ /* 0x040fe400000000ff */
[C---:B------:R-:W-:Y:S02]  /*23dd0*/  PRMT R25, R15.reuse, 0x7771, RZ ;  /* 0x000077710f197816 */ /* 0x040fe400000000ff */
[----:B------:R-:W-:Y:S01]  /*23de0*/  PRMT R15, R15, 0x7770, RZ ;  /* 0x000077700f0f7816 */ /* 0x000fe200000000ff */
[----:B------:R0:W-:Y:S04]  /*23df0*/  @P3 STG.E.U8 desc[UR40][R12.64], R11 ;  /* 0x0000000b0c003986 */ /* 0x0001e8000c101128 */
[----:B------:R0:W-:Y:S04]  /*23e00*/  @P1 STG.E.U8 desc[UR40][R8.64], R3 ;  /* 0x0000000308001986 */ /* 0x0001e8000c101128 */
[----:B------:R0:W-:Y:S04]  /*23e10*/  @P2 STG.E.U8 desc[UR40][R20.64], R15 ;  /* 0x0000000f14002986 */ /* 0x0001e8000c101128 */
[----:B------:R0:W-:Y:S01]  /*23e20*/  @P6 STG.E.U8 desc[UR40][R22.64], R25 ;  /* 0x0000001916006986 */ /* 0x0001e2000c101128 */
[----:B------:R-:W-:-:S03]  /*23e30*/  IMAD.X R5, R29, 0x1, R2, P5 ;  /* 0x000000011d057824 */ /* 0x000fc600028e0602 */
[----:B------:R0:W-:Y:S01]  /*23e40*/  @P0 STG.E.U8 desc[UR40][R6.64], R19 ;  /* 0x0000001306000986 */ /* 0x0001e2000c101128 */
[----:B------:R-:W-:Y:S05]  /*23e50*/  @!P4 EXIT ;  /* 0x000000000000c94d */ /* 0x000fea0003800000 */
[----:B------:R-:W-:Y:S01]  /*23e60*/  STG.E.U8 desc[UR40][R4.64], R17 ;  /* 0x0000001104007986 */ /* 0x000fe2000c101128 */
[----:B------:R-:W-:Y:S05]  /*23e70*/  EXIT ;  /* 0x000000000000794d */ /* 0x000fea0003800000 */
.L_x_3:
[----:B------:R-:W-:-:S00]  /*23e80*/  BRA `(.L_x_3) ;  /* 0xfffffffc00fc7947 */ /* 0x000fc0000383ffff */
[----:B------:R-:W-:-:S00]  /*23e90*/  NOP ;  /* 0x0000000000007918 */ /* 0x000fc00000000000 */
        /* <DEDUP_REMOVED lines=14> */
.L_x_4:


//--------------------- .nv.shared.matmul_kernel  --------------------------
	.section	.nv.shared.matmul_kernel,"aw",@nobits
	.sectionflags	@""
	.align	16
	.zero		1024


//--------------------- .nv.shared.reserved.0     --------------------------
	.section	.nv.shared.reserved.0,"aw",@nobits
	.weak		__nv_reservedSMEM_offset_0_alias
	.size		__nv_reservedSMEM_offset_0_alias, 0, 64
	.other		__nv_reservedSMEM_offset_0_alias,@"STO_CUDA_RESERVED_SHARED STV_DEFAULT"
__nv_reservedSMEM_offset_0_alias:
	.zero		0
	.zero		64


//--------------------- .nv.constant0.matmul_kernel --------------------------
	.section	.nv.constant0.matmul_kernel,"a",@progbits
	.sectionflags	@""
	.align	4
.nv.constant0.matmul_kernel:
	.zero		976


//--------------------- SYMBOLS --------------------------

	.type		.nv.reservedSmem.offset0,@object
	.size		.nv.reservedSmem.offset0,0x4
	.type		.nv.reservedSmem.cap,@object
	.size		.nv.reservedSmem.cap,0x4
